	.target	sm_80

	.elftype	@"ET_EXEC"


//--------------------- .note.nv.tkinfo           --------------------------
	.section	.note.nv.tkinfo,"",@"SHT_NOTE"
	.sectionflags	@"SHF_NOTE_NV_TKINFO"
	.tkinfo
        /*0018*/ 	.word	0x00000002
        /*0030*/ 	.string	""
        /*0030*/ 	.string	"ptxas"
        /*0030*/ 	.string	"Cuda compilation tools, release 13.0, V13.0.88"
        /*0030*/ 	.string	"Build cuda_13.0.r13.0/compiler.36424714_0"
        /*0030*/ 	.string	"-v  -suppress-debug-info  -lineinfo  -arch sm_80 "



//--------------------- .note.nv.cuinfo           --------------------------
	.section	.note.nv.cuinfo,"",@"SHT_NOTE"
	.sectionflags	@"SHF_NOTE_NV_CUINFO"
        /*0018*/ 	.short	0x0002
        /*001a*/ 	.short	0x0050
        /*001c*/ 	.short	0x0082
	.zero		2


//--------------------- .nv.info                  --------------------------
	.section	.nv.info,"",@"SHT_CUDA_INFO"
	.align	4


	//----- nvinfo : EIATTR_REGCOUNT
	.align		4
        /*0000*/ 	.byte	0x04, 0x2f
        /*0002*/ 	.short	(.L_1 - .L_0)
	.align		4
.L_0:
        /*0004*/ 	.word	index@(matmul_kernel)
        /*0008*/ 	.word	0x00000020


	//----- nvinfo : EIATTR_FRAME_SIZE
	.align		4
.L_1:
        /*000c*/ 	.byte	0x04, 0x11
        /*000e*/ 	.short	(.L_3 - .L_2)
	.align		4
.L_2:
        /*0010*/ 	.word	index@(matmul_kernel)
        /*0014*/ 	.word	0x000041f0


	//----- nvinfo : EIATTR_MIN_STACK_SIZE
	.align		4
.L_3:
        /*0018*/ 	.byte	0x04, 0x12
        /*001a*/ 	.short	(.L_5 - .L_4)
	.align		4
.L_4:
        /*001c*/ 	.word	index@(matmul_kernel)
        /*0020*/ 	.word	0x000041f0
.L_5:


//--------------------- .nv.info.matmul_kernel    --------------------------
	.section	.nv.info.matmul_kernel,"",@"SHT_CUDA_INFO"
	.sectionflags	@""
	.align	4


	//----- nvinfo : EIATTR_CUDA_API_VERSION
	.align		4
        /*0000*/ 	.byte	0x04, 0x37
        /*0002*/ 	.short	(.L_7 - .L_6)
.L_6:
        /*0004*/ 	.word	0x00000082


	//----- nvinfo : EIATTR_SW2861232_WAR
	.align		4
.L_7:
        /*0008*/ 	.byte	0x01, 0x35
	.zero		2


	//----- nvinfo : EIATTR_PARAM_CBANK
	.align		4
        /*000c*/ 	.byte	0x04, 0x0a
        /*000e*/ 	.short	(.L_9 - .L_8)
	.align		4
.L_8:
        /*0010*/ 	.word	index@(.nv.constant0.matmul_kernel)
        /*0014*/ 	.short	0x0160
        /*0016*/ 	.short	0x0050


	//----- nvinfo : EIATTR_CBANK_PARAM_SIZE
	.align		4
.L_9:
        /*0018*/ 	.byte	0x03, 0x19
        /*001a*/ 	.short	0x0050


	//----- nvinfo : EIATTR_KPARAM_INFO
	.align		4
        /*001c*/ 	.byte	0x04, 0x17
        /*001e*/ 	.short	(.L_11 - .L_10)
.L_10:
        /*0020*/ 	.word	0x00000000
        /*0024*/ 	.short	0x000d
        /*0026*/ 	.short	0x0048
        /*0028*/ 	.byte	0x00, 0xf4, 0x21, 0x00


	//----- nvinfo : EIATTR_KPARAM_INFO
	.align		4
.L_11:
        /*002c*/ 	.byte	0x04, 0x17
        /*002e*/ 	.short	(.L_13 - .L_12)
.L_12:
        /*0030*/ 	.word	0x00000000
        /*0034*/ 	.short	0x000c
        /*0036*/ 	.short	0x0040
        /*0038*/ 	.byte	0x00, 0xf4, 0x21, 0x00


	//----- nvinfo : EIATTR_KPARAM_INFO
	.align		4
.L_13:
        /*003c*/ 	.byte	0x04, 0x17
        /*003e*/ 	.short	(.L_15 - .L_14)
.L_14:
        /*0040*/ 	.word	0x00000000
        /*0044*/ 	.short	0x000b
        /*0046*/ 	.short	0x0038
        /*0048*/ 	.byte	0x00, 0xf0, 0x11, 0x00


	//----- nvinfo : EIATTR_KPARAM_INFO
	.align		4
.L_15:
        /*004c*/ 	.byte	0x04, 0x17
        /*004e*/ 	.short	(.L_17 - .L_16)
.L_16:
        /*0050*/ 	.word	0x00000000
        /*0054*/ 	.short	0x000a
        /*0056*/ 	.short	0x0034
        /*0058*/ 	.byte	0x00, 0xf0, 0x11, 0x00


	//----- nvinfo : EIATTR_KPARAM_INFO
	.align		4
.L_17:
        /*005c*/ 	.byte	0x04, 0x17
        /*005e*/ 	.short	(.L_19 - .L_18)
.L_18:
        /*0060*/ 	.word	0x00000000
        /*0064*/ 	.short	0x0009
        /*0066*/ 	.short	0x0030
        /*0068*/ 	.byte	0x00, 0xf0, 0x11, 0x00


	//----- nvinfo : EIATTR_KPARAM_INFO
	.align		4
.L_19:
        /*006c*/ 	.byte	0x04, 0x17
        /*006e*/ 	.short	(.L_21 - .L_20)
.L_20:
        /*0070*/ 	.word	0x00000000
        /*0074*/ 	.short	0x0008
        /*0076*/ 	.short	0x002c
        /*0078*/ 	.byte	0x00, 0xf0, 0x11, 0x00


	//----- nvinfo : EIATTR_KPARAM_INFO
	.align		4
.L_21:
        /*007c*/ 	.byte	0x04, 0x17
        /*007e*/ 	.short	(.L_23 - .L_22)
.L_22:
        /*0080*/ 	.word	0x00000000
        /*0084*/ 	.short	0x0007
        /*0086*/ 	.short	0x0028
        /*0088*/ 	.byte	0x00, 0xf0, 0x11, 0x00


	//----- nvinfo : EIATTR_KPARAM_INFO
	.align		4
.L_23:
        /*008c*/ 	.byte	0x04, 0x17
        /*008e*/ 	.short	(.L_25 - .L_24)
.L_24:
        /*0090*/ 	.word	0x00000000
        /*0094*/ 	.short	0x0006
        /*0096*/ 	.short	0x0024
        /*0098*/ 	.byte	0x00, 0xf0, 0x11, 0x00


	//----- nvinfo : EIATTR_KPARAM_INFO
	.align		4
.L_25:
        /*009c*/ 	.byte	0x04, 0x17
        /*009e*/ 	.short	(.L_27 - .L_26)
.L_26:
        /*00a0*/ 	.word	0x00000000
        /*00a4*/ 	.short	0x0005
        /*00a6*/ 	.short	0x0020
        /*00a8*/ 	.byte	0x00, 0xf0, 0x11, 0x00


	//----- nvinfo : EIATTR_KPARAM_INFO
	.align		4
.L_27:
        /*00ac*/ 	.byte	0x04, 0x17
        /*00ae*/ 	.short	(.L_29 - .L_28)
.L_28:
        /*00b0*/ 	.word	0x00000000
        /*00b4*/ 	.short	0x0004
        /*00b6*/ 	.short	0x001c
        /*00b8*/ 	.byte	0x00, 0xf0, 0x11, 0x00


	//----- nvinfo : EIATTR_KPARAM_INFO
	.align		4
.L_29:
        /*00bc*/ 	.byte	0x04, 0x17
        /*00be*/ 	.short	(.L_31 - .L_30)
.L_30:
        /*00c0*/ 	.word	0x00000000
        /*00c4*/ 	.short	0x0003
        /*00c6*/ 	.short	0x0018
        /*00c8*/ 	.byte	0x00, 0xf0, 0x11, 0x00


	//----- nvinfo : EIATTR_KPARAM_INFO
	.align		4
.L_31:
        /*00cc*/ 	.byte	0x04, 0x17
        /*00ce*/ 	.short	(.L_33 - .L_32)
.L_32:
        /*00d0*/ 	.word	0x00000000
        /*00d4*/ 	.short	0x0002
        /*00d6*/ 	.short	0x0010
        /*00d8*/ 	.byte	0x00, 0xf4, 0x21, 0x00


	//----- nvinfo : EIATTR_KPARAM_INFO
	.align		4
.L_33:
        /*00dc*/ 	.byte	0x04, 0x17
        /*00de*/ 	.short	(.L_35 - .L_34)
.L_34:
        /*00e0*/ 	.word	0x00000000
        /*00e4*/ 	.short	0x0001
        /*00e6*/ 	.short	0x0008
        /*00e8*/ 	.byte	0x00, 0xf4, 0x21, 0x00


	//----- nvinfo : EIATTR_KPARAM_INFO
	.align		4
.L_35:
        /*00ec*/ 	.byte	0x04, 0x17
        /*00ee*/ 	.short	(.L_37 - .L_36)
.L_36:
        /*00f0*/ 	.word	0x00000000
        /*00f4*/ 	.short	0x0000
        /*00f6*/ 	.short	0x0000
        /*00f8*/ 	.byte	0x00, 0xf4, 0x21, 0x00


	//----- nvinfo : EIATTR_MAXREG_COUNT
	.align		4
.L_37:
        /*00fc*/ 	.byte	0x03, 0x1b
        /*00fe*/ 	.short	0x00ff


	//----- nvinfo : EIATTR_NUM_BARRIERS
	.align		4
        /*0100*/ 	.byte	0x02, 0x4c
        /*0102*/ 	.byte	0x01
	.zero		1


	//----- nvinfo : EIATTR_ANNOTATIONS
	.align		4
        /*0104*/ 	.byte	0x04, 0x55
        /*0106*/ 	.short	(.L_39 - .L_38)


	//   ....[0]....
.L_38:
        /*0108*/ 	.word	0x00000001
        /*010c*/ 	.byte	0x70, 0x00, 0x00, 0x00, 0x01, 0x00, 0x00, 0x00, 0xb0, 0x00, 0x00, 0x00, 0x01, 0x00, 0x00, 0x00
        /* <DEDUP_REMOVED lines=2099> */
        /*844c*/ 	.byte	0x80, 0xf3, 0x01, 0x00


	//----- nvinfo : EIATTR_MERCURY_ISA_VERSION
	.align		4
.L_39:
        /*8450*/ 	.byte	0x03, 0x5f
        /*8452*/ 	.short	0x0000


	//----- nvinfo : EIATTR_EXIT_INSTR_OFFSETS
	.align		4
        /*8454*/ 	.byte	0x04, 0x1c
        /*8456*/ 	.short	(.L_41 - .L_40)


	//   ....[0]....
.L_40:
        /*8458*/ 	.word	0x00052dd0


	//   ....[1]....
        /*845c*/ 	.word	0x00052e00


	//----- nvinfo : EIATTR_REQNTID
	.align		4
.L_41:
        /*8460*/ 	.byte	0x04, 0x10
        /*8462*/ 	.short	(.L_43 - .L_42)
.L_42:
        /*8464*/ 	.word	0x00000080
        /*8468*/ 	.word	0x00000001
        /*846c*/ 	.word	0x00000001
.L_43:


//--------------------- .nv.callgraph             --------------------------
	.section	.nv.callgraph,"",@"SHT_CUDA_CALLGRAPH"
	.align	4
	.sectionentsize	8
	.align		4
        /*0000*/ 	.word	0x00000000
	.align		4
        /*0004*/ 	.word	0xffffffff
	.align		4
        /*0008*/ 	.word	0x00000000
	.align		4
        /*000c*/ 	.word	0xfffffffe
	.align		4
        /*0010*/ 	.word	0x00000000
	.align		4
        /*0014*/ 	.word	0xfffffffd
	.align		4
        /*0018*/ 	.word	0x00000000
	.align		4
        /*001c*/ 	.word	0xfffffffc


//--------------------- .nv.rel.action            --------------------------
	.section	.nv.rel.action,"",@"SHT_CUDA_RELOCINFO"
	.align	8
	.sectionentsize	8
        /*0000*/ 	.byte	0x73, 0x00, 0x00, 0x00, 0x00, 0x00, 0x00, 0x00, 0x00, 0x00, 0x00, 0x11, 0x25, 0x00, 0x05, 0x36


//--------------------- .nv.constant0.matmul_kernel --------------------------
	.section	.nv.constant0.matmul_kernel,"a",@progbits
	.sectionflags	@""
	.align	4
.nv.constant0.matmul_kernel:
	.zero		432


//--------------------- .text.matmul_kernel       --------------------------
	.section	.text.matmul_kernel,"ax",@progbits
	.sectioninfo	@"SHI_REGISTERS=32"
	.align	128
        .global         matmul_kernel
        .type           matmul_kernel,@function
        .size           matmul_kernel,(.L_x_4 - matmul_kernel)
        .other          matmul_kernel,@"STO_CUDA_ENTRY STV_DEFAULT"
matmul_kernel:
.text.matmul_kernel:
[----:B------:R-:W-:-:S04]  /*0000*/  IMAD.MOV.U32 R1, RZ, RZ, c[0x0][0x28] ;  /* 0x00000a00ff017624 */ /* 0x000fc800078e00ff */
[----:B------:R-:W-:Y:S01]  /*0010*/  IMAD.MOV.U32 R0, RZ, RZ, c[0x0][0x17c] ;  /* 0x00005f00ff007624 */ /* 0x000fe200078e00ff */
[----:B------:R-:W-:Y:S01]  /*0020*/  IADD3 R1, R1, -0x41f0, RZ ;  /* 0xffffbe1001017810 */ /* 0x000fe20007ffe0ff */
[----:B------:R-:W0:Y:S01]  /*0030*/  S2R R28, SR_TID.X ;  /* 0x00000000001c7919 */ /* 0x000e220000002100 */
[----:B------:R-:W-:Y:S01]  /*0040*/  ULDC.64 UR6, c[0x0][0x118] ;  /* 0x0000460000067ab9 */ /* 0x000fe20000000a00 */
[----:B------:R-:W-:Y:S01]  /*0050*/  CS2R R12, SRZ ;  /* 0x00000000000c7805 */ /* 0x000fe2000001ff00 */
[----:B------:R-:W-:Y:S01]  /*0060*/  IADD3 R0, R0, 0x7f, RZ ;  /* 0x0000007f00007810 */ /* 0x000fe20007ffe0ff */
[----:B------:R-:W-:Y:S01]  /*0070*/  STL [R1+0xc0], RZ ;  /* 0x0000c0ff01007387 */ /* 0x000fe20000100800 */
[----:B------:R-:W-:Y:S01]  /*0080*/  CS2R R14, SRZ ;  /* 0x00000000000e7805 */ /* 0x000fe2000001ff00 */
[----:B------:R-:W-:Y:S01]  /*0090*/  CS2R R16, SRZ ;  /* 0x0000000000107805 */ /* 0x000fe2000001ff00 */
[----:B------:R-:W-:Y:S01]  /*00a0*/  SHF.R.S32.HI R3, RZ, 0x1f, R0 ;  /* 0x0000001fff037819 */ /* 0x000fe20000011400 */
[----:B------:R-:W-:Y:S01]  /*00b0*/  STL [R1+0xc4], RZ ;  /* 0x0000c4ff01007387 */ /* 0x000fe20000100800 */
[----:B------:R-:W-:Y:S01]  /*00c0*/  CS2R R18, SRZ ;  /* 0x0000000000127805 */ /* 0x000fe2000001ff00 */
[----:B------:R-:W-:Y:S01]  /*00d0*/  CS2R R20, SRZ ;  /* 0x0000000000147805 */ /* 0x000fe2000001ff00 */
[----:B------:R-:W-:Y:S01]  /*00e0*/  LEA.HI R3, R3, R0, RZ, 0x7 ;  /* 0x0000000003037211 */ /* 0x000fe200078f38ff */
[----:B------:R-:W-:Y:S01]  /*00f0*/  STL [R1+0xc8], RZ ;  /* 0x0000c8ff01007387 */ /* 0x000fe20000100800 */
[----:B------:R-:W-:Y:S01]  /*0100*/  CS2R R22, SRZ ;  /* 0x0000000000167805 */ /* 0x000fe2000001ff00 */
[----:B------:R-:W-:Y:S01]  /*0110*/  CS2R R24, SRZ ;  /* 0x0000000000187805 */ /* 0x000fe2000001ff00 */
[----:B------:R-:W-:Y:S01]  /*0120*/  SHF.R.S32.HI R0, RZ, 0x7, R3 ;  /* 0x00000007ff007819 */ /* 0x000fe20000011403 */
[----:B------:R-:W-:Y:S01]  /*0130*/  STL [R1+0xcc], RZ ;  /* 0x0000ccff01007387 */ /* 0x000fe20000100800 */
[----:B------:R-:W-:-:S03]  /*0140*/  CS2R R26, SRZ ;  /* 0x00000000001a7805 */ /* 0x000fc6000001ff00 */
[----:B------:R-:W-:Y:S01]  /*0150*/  IMAD.SHL.U32 R0, R0, 0x4, RZ ;  /* 0x0000000400007824 */ /* 0x000fe200078e00ff */
[----:B------:R-:W1:Y:S01]  /*0160*/  S2R R3, SR_CTAID.X ;  /* 0x0000000000037919 */ /* 0x000e620000002500 */
[----:B0-----:R-:W-:-:S03]  /*0170*/  LOP3.LUT R28, R28, 0x7f, RZ, 0xc0, !PT ;  /* 0x0000007f1c1c7812 */ /* 0x001fc600078ec0ff */
[----:B------:R-:W-:Y:S01]  /*0180*/  STL [R1+0xb0], RZ ;  /* 0x0000b0ff01007387 */ /* 0x000fe20000100800 */
[-C--:B------:R-:W-:Y:S02]  /*0190*/  IABS R7, R0.reuse ;  /* 0x0000000000077213 */ /* 0x080fe40000000000 */
[----:B------:R-:W-:Y:S01]  /*01a0*/  IABS R10, R0 ;  /* 0x00000000000a7213 */ /* 0x000fe20000000000 */
[----:B------:R-:W-:Y:S01]  /*01b0*/  STL [R1+0xb4], RZ ;  /* 0x0000b4ff01007387 */ /* 0x000fe20000100800 */
[----:B------:R-:W0:Y:S03]  /*01c0*/  I2F.RP R2, R7 ;  /* 0x0000000700027306 */ /* 0x000e260000209400 */
[----:B------:R-:W-:Y:S04]  /*01d0*/  STL [R1+0xb8], RZ ;  /* 0x0000b8ff01007387 */ /* 0x000fe80000100800 */
[----:B------:R-:W-:Y:S04]  /*01e0*/  STL [R1+0xbc], RZ ;  /* 0x0000bcff01007387 */ /* 0x000fe80000100800 */
[----:B------:R-:W-:Y:S01]  /*01f0*/  STL [R1+0xa0], RZ ;  /* 0x0000a0ff01007387 */ /* 0x000fe20000100800 */
[----:B-1----:R-:W-:Y:S01]  /*0200*/  IABS R8, R3 ;  /* 0x0000000300087213 */ /* 0x002fe20000000000 */
[----:B0-----:R-:W0:Y:S02]  /*0210*/  MUFU.RCP R2, R2 ;  /* 0x0000000200027308 */ /* 0x001e240000001000 */
[----:B------:R-:W-:Y:S04]  /*0220*/  STL [R1+0xa4], RZ ;  /* 0x0000a4ff01007387 */ /* 0x000fe80000100800 */
[----:B------:R-:W-:Y:S04]  /*0230*/  STL [R1+0xa8], RZ ;  /* 0x0000a8ff01007387 */ /* 0x000fe80000100800 */
[----:B------:R-:W-:Y:S04]  /*0240*/  STL [R1+0xac], RZ ;  /* 0x0000acff01007387 */ /* 0x000fe80000100800 */
[----:B------:R-:W-:Y:S01]  /*0250*/  STL [R1+0x90], RZ ;  /* 0x000090ff01007387 */ /* 0x000fe20000100800 */
[----:B0-----:R-:W-:Y:S01]  /*0260*/  IADD3 R4, R2, 0xffffffe, RZ ;  /* 0x0ffffffe02047810 */ /* 0x001fe20007ffe0ff */
[----:B------:R-:W-:-:S02]  /*0270*/  IMAD.MOV R2, RZ, RZ, -R10 ;  /* 0x000000ffff027224 */ /* 0x000fc400078e0a0a */
[----:B------:R-:W-:Y:S01]  /*0280*/  STL [R1+0x94], RZ ;  /* 0x000094ff01007387 */ /* 0x000fe20000100800 */
[----:B------:R0:W1:Y:S03]  /*0290*/  F2I.FTZ.U32.TRUNC.NTZ R5, R4 ;  /* 0x0000000400057305 */ /* 0x000066000021f000 */
[----:B------:R-:W-:Y:S04]  /*02a0*/  STL [R1+0x98], RZ ;  /* 0x000098ff01007387 */ /* 0x000fe80000100800 */
[----:B------:R-:W-:Y:S01]  /*02b0*/  STL [R1+0x9c], RZ ;  /* 0x00009cff01007387 */ /* 0x000fe20000100800 */
[----:B0-----:R-:W-:-:S03]  /*02c0*/  IMAD.MOV.U32 R4, RZ, RZ, RZ ;  /* 0x000000ffff047224 */ /* 0x001fc600078e00ff */
[----:B------:R-:W-:Y:S04]  /*02d0*/  STL [R1+0x80], RZ ;  /* 0x000080ff01007387 */ /* 0x000fe80000100800 */
[----:B------:R-:W-:Y:S01]  /*02e0*/  STL [R1+0x84], RZ ;  /* 0x000084ff01007387 */ /* 0x000fe20000100800 */
[----:B-1----:R-:W-:-:S03]  /*02f0*/  IMAD.MOV R6, RZ, RZ, -R5 ;  /* 0x000000ffff067224 */ /* 0x002fc600078e0a05 */
[----:B------:R-:W-:Y:S01]  /*0300*/  STL [R1+0x88], RZ ;  /* 0x000088ff01007387 */ /* 0x000fe20000100800 */
[----:B------:R-:W-:Y:S02]  /*0310*/  IMAD R9, R6, R7, RZ ;  /* 0x0000000706097224 */ /* 0x000fe400078e02ff */
[----:B------:R-:W-:Y:S01]  /*0320*/  IMAD.MOV.U32 R6, RZ, RZ, R8 ;  /* 0x000000ffff067224 */ /* 0x000fe200078e0008 */
[----:B------:R-:W-:Y:S01]  /*0330*/  STL [R1+0x8c], RZ ;  /* 0x00008cff01007387 */ /* 0x000fe20000100800 */
[----:B------:R-:W-:-:S03]  /*0340*/  IMAD.HI.U32 R5, R5, R9, R4 ;  /* 0x0000000905057227 */ /* 0x000fc600078e0004 */
[----:B------:R-:W-:Y:S03]  /*0350*/  STL [R1+0x70], RZ ;  /* 0x000070ff01007387 */ /* 0x000fe60000100800 */
[----:B------:R-:W-:Y:S01]  /*0360*/  IMAD.HI.U32 R5, R5, R6, RZ ;  /* 0x0000000605057227 */ /* 0x000fe200078e00ff */
[----:B------:R-:W-:Y:S03]  /*0370*/  STL [R1+0x74], RZ ;  /* 0x000074ff01007387 */ /* 0x000fe60000100800 */
[----:B------:R-:W-:Y:S01]  /*0380*/  IMAD R2, R5, R2, R6 ;  /* 0x0000000205027224 */ /* 0x000fe200078e0206 */
[----:B------:R-:W-:Y:S04]  /*0390*/  STL [R1+0x78], RZ ;  /* 0x000078ff01007387 */ /* 0x000fe80000100800 */
[----:B------:R-:W-:Y:S01]  /*03a0*/  ISETP.GT.U32.AND P1, PT, R7, R2, PT ;  /* 0x000000020700720c */ /* 0x000fe20003f24070 */
[----:B------:R-:W-:Y:S04]  /*03b0*/  STL [R1+0x7c], RZ ;  /* 0x00007cff01007387 */ /* 0x000fe80000100800 */
[----:B------:R-:W-:Y:S04]  /*03c0*/  STL [R1+0x60], RZ ;  /* 0x000060ff01007387 */ /* 0x000fe80000100800 */
[----:B------:R-:W-:Y:S04]  /*03d0*/  STL [R1+0x64], RZ ;  /* 0x000064ff01007387 */ /* 0x000fe80000100800 */
[----:B------:R-:W-:Y:S01]  /*03e0*/  STL [R1+0x68], RZ ;  /* 0x000068ff01007387 */ /* 0x000fe20000100800 */
[----:B------:R-:W-:Y:S01]  /*03f0*/  @!P1 IMAD.IADD R2, R2, 0x1, -R7 ;  /* 0x0000000102029824 */ /* 0x000fe200078e0a07 */
[----:B------:R-:W-:-:S02]  /*0400*/  @!P1 IADD3 R5, R5, 0x1, RZ ;  /* 0x0000000105059810 */ /* 0x000fc40007ffe0ff */
[----:B------:R-:W-:Y:S01]  /*0410*/  STL [R1+0x6c], RZ ;  /* 0x00006cff01007387 */ /* 0x000fe20000100800 */
[----:B------:R-:W-:Y:S02]  /*0420*/  ISETP.NE.AND P1, PT, R0, RZ, PT ;  /* 0x000000ff0000720c */ /* 0x000fe40003f25270 */
[----:B------:R-:W-:Y:S01]  /*0430*/  ISETP.GE.U32.AND P0, PT, R2, R7, PT ;  /* 0x000000070200720c */ /* 0x000fe20003f06070 */
[----:B------:R-:W-:Y:S01]  /*0440*/  STL [R1+0x50], RZ ;  /* 0x000050ff01007387 */ /* 0x000fe20000100800 */
[----:B------:R-:W-:-:S03]  /*0450*/  LOP3.LUT R2, R3, R0, RZ, 0x3c, !PT ;  /* 0x0000000003027212 */ /* 0x000fc600078e3cff */
[----:B------:R-:W-:Y:S01]  /*0460*/  STL [R1+0x54], RZ ;  /* 0x000054ff01007387 */ /* 0x000fe20000100800 */
[----:B------:R-:W-:Y:S01]  /*0470*/  ISETP.GE.AND P2, PT, R2, RZ, PT ;  /* 0x000000ff0200720c */ /* 0x000fe20003f46270 */
[----:B------:R-:W-:Y:S02]  /*0480*/  IMAD.MOV.U32 R2, RZ, RZ, c[0x0][0x178] ;  /* 0x00005e00ff027624 */ /* 0x000fe400078e00ff */
[----:B------:R-:W-:Y:S03]  /*0490*/  STL [R1+0x58], RZ ;  /* 0x000058ff01007387 */ /* 0x000fe60000100800 */
[----:B------:R-:W-:Y:S01]  /*04a0*/  IADD3 R2, R2, 0x1ff, RZ ;  /* 0x000001ff02027810 */ /* 0x000fe20007ffe0ff */
[----:B------:R-:W-:Y:S01]  /*04b0*/  STL [R1+0x5c], RZ ;  /* 0x00005cff01007387 */ /* 0x000fe20000100800 */
[----:B------:R-:W-:-:S03]  /*04c0*/  @P0 IADD3 R5, R5, 0x1, RZ ;  /* 0x0000000105050810 */ /* 0x000fc60007ffe0ff */
[----:B------:R-:W-:Y:S02]  /*04d0*/  STL [R1+0x40], RZ ;  /* 0x000040ff01007387 */ /* 0x000fe40000100800 */
[----:B------:R-:W-:Y:S01]  /*04e0*/  IMAD.MOV.U32 R4, RZ, RZ, R5 ;  /* 0x000000ffff047224 */ /* 0x000fe200078e0005 */
[----:B------:R-:W-:Y:S01]  /*04f0*/  SHF.R.S32.HI R5, RZ, 0x1f, R2 ;  /* 0x0000001fff057819 */ /* 0x000fe20000011402 */
[----:B------:R-:W-:Y:S02]  /*0500*/  STL [R1+0x44], RZ ;  /* 0x000044ff01007387 */ /* 0x000fe40000100800 */
[----:B------:R-:W-:Y:S01]  /*0510*/  @!P2 IMAD.MOV R4, RZ, RZ, -R4 ;  /* 0x000000ffff04a224 */ /* 0x000fe200078e0a04 */
[----:B------:R-:W-:Y:S01]  /*0520*/  @!P1 LOP3.LUT R4, RZ, R0, RZ, 0x33, !PT ;  /* 0x00000000ff049212 */ /* 0x000fe200078e33ff */
[----:B------:R-:W-:Y:S01]  /*0530*/  STL [R1+0x48], RZ ;  /* 0x000048ff01007387 */ /* 0x000fe20000100800 */
[----:B------:R-:W-:-:S03]  /*0540*/  LEA.HI R5, R5, R2, RZ, 0x9 ;  /* 0x0000000205057211 */ /* 0x000fc600078f48ff */
[----:B------:R-:W-:Y:S01]  /*0550*/  STL [R1+0x4c], RZ ;  /* 0x00004cff01007387 */ /* 0x000fe20000100800 */
[----:B------:R-:W-:Y:S02]  /*0560*/  IMAD.SHL.U32 R2, R4, 0x4, RZ ;  /* 0x0000000404027824 */ /* 0x000fe400078e00ff */
[----:B------:R-:W-:Y:S01]  /*0570*/  IMAD.MOV R4, RZ, RZ, -R4 ;  /* 0x000000ffff047224 */ /* 0x000fe200078e0a04 */
[----:B------:R-:W-:Y:S02]  /*0580*/  STL [R1+0x30], RZ ;  /* 0x000030ff01007387 */ /* 0x000fe40000100800 */
[----:B------:R-:W-:Y:S01]  /*0590*/  LEA.HI.SX32 R5, R5, -R2, 0x17 ;  /* 0x8000000205057211 */ /* 0x000fe200078fbaff */
[----:B------:R-:W-:Y:S01]  /*05a0*/  IMAD R9, R0, R4, R3 ;  /* 0x0000000400097224 */ /* 0x000fe200078e0203 */
[----:B------:R-:W-:Y:S01]  /*05b0*/  STL [R1+0x34], RZ ;  /* 0x000034ff01007387 */ /* 0x000fe20000100800 */
[----:B------:R-:W-:Y:S01]  /*05c0*/  IMAD.MOV.U32 R4, RZ, RZ, RZ ;  /* 0x000000ffff047224 */ /* 0x000fe200078e00ff */
[----:B------:R-:W-:-:S02]  /*05d0*/  IMNMX R10, R5, 0x4, PT ;  /* 0x00000004050a7817 */ /* 0x000fc40003800200 */
[----:B------:R-:W-:Y:S02]  /*05e0*/  STL [R1+0x38], RZ ;  /* 0x000038ff01007387 */ /* 0x000fe40000100800 */
[-C--:B------:R-:W-:Y:S02]  /*05f0*/  IABS R8, R10.reuse ;  /* 0x0000000a00087213 */ /* 0x080fe40000000000 */
[----:B------:R-:W-:Y:S01]  /*0600*/  STL [R1+0x3c], RZ ;  /* 0x00003cff01007387 */ /* 0x000fe20000100800 */
[----:B------:R-:W-:Y:S01]  /*0610*/  IABS R0, R10 ;  /* 0x0000000a00007213 */ /* 0x000fe20000000000 */
[----:B------:R-:W0:Y:S02]  /*0620*/  I2F.RP R6, R8 ;  /* 0x0000000800067306 */ /* 0x000e240000209400 */
[----:B------:R-:W-:Y:S04]  /*0630*/  STL [R1+0x20], RZ ;  /* 0x000020ff01007387 */ /* 0x000fe80000100800 */
[----:B------:R-:W-:Y:S04]  /*0640*/  STL [R1+0x24], RZ ;  /* 0x000024ff01007387 */ /* 0x000fe80000100800 */
[----:B------:R-:W-:Y:S04]  /*0650*/  STL [R1+0x28], RZ ;  /* 0x000028ff01007387 */ /* 0x000fe80000100800 */
[----:B------:R-:W-:Y:S01]  /*0660*/  STL [R1+0x2c], RZ ;  /* 0x00002cff01007387 */ /* 0x000fe20000100800 */
[----:B0-----:R-:W0:Y:S03]  /*0670*/  MUFU.RCP R6, R6 ;  /* 0x0000000600067308 */ /* 0x001e260000001000 */
[----:B------:R-:W-:Y:S04]  /*0680*/  STL [R1+0x10], RZ ;  /* 0x000010ff01007387 */ /* 0x000fe80000100800 */
[----:B------:R-:W-:Y:S04]  /*0690*/  STL [R1+0x14], RZ ;  /* 0x000014ff01007387 */ /* 0x000fe80000100800 */
[----:B------:R-:W-:Y:S04]  /*06a0*/  STL [R1+0x18], RZ ;  /* 0x000018ff01007387 */ /* 0x000fe80000100800 */
[----:B------:R-:W-:Y:S01]  /*06b0*/  STL [R1+0x1c], RZ ;  /* 0x00001cff01007387 */ /* 0x000fe20000100800 */
[----:B0-----:R-:W-:-:S03]  /*06c0*/  IADD3 R5, R6, 0xffffffe, RZ ;  /* 0x0ffffffe06057810 */ /* 0x001fc60007ffe0ff */
[----:B------:R-:W-:Y:S04]  /*06d0*/  STL [R1], RZ ;  /* 0x000000ff01007387 */ /* 0x000fe80000100800 */
[----:B------:R-:W-:Y:S01]  /*06e0*/  STL [R1+0x4], RZ ;  /* 0x000004ff01007387 */ /* 0x000fe20000100800 */
[----:B------:R-:W0:Y:S03]  /*06f0*/  F2I.FTZ.U32.TRUNC.NTZ R5, R5 ;  /* 0x0000000500057305 */ /* 0x000e26000021f000 */
[----:B------:R-:W-:Y:S04]  /*0700*/  STL [R1+0x8], RZ ;  /* 0x000008ff01007387 */ /* 0x000fe80000100800 */
[----:B------:R-:W-:Y:S04]  /*0710*/  STL [R1+0xc], RZ ;  /* 0x00000cff01007387 */ /* 0x000fe80000100800 */
[----:B------:R-:W-:Y:S04]  /*0720*/  STL [R1+0x110], RZ ;  /* 0x000110ff01007387 */ /* 0x000fe80000100800 */
[----:B------:R-:W-:Y:S01]  /*0730*/  STL [R1+0x114], RZ ;  /* 0x000114ff01007387 */ /* 0x000fe20000100800 */
[----:B0-----:R-:W-:-:S03]  /*0740*/  IMAD.MOV R7, RZ, RZ, -R5 ;  /* 0x000000ffff077224 */ /* 0x001fc600078e0a05 */
[----:B------:R-:W-:Y:S01]  /*0750*/  STL [R1+0x118], RZ ;  /* 0x000118ff01007387 */ /* 0x000fe20000100800 */
[----:B------:R-:W-:Y:S01]  /*0760*/  IMAD.MOV.U32 R3, RZ, RZ, R7 ;  /* 0x000000ffff037224 */ /* 0x000fe200078e0007 */
[----:B------:R-:W-:Y:S02]  /*0770*/  IABS R7, R9 ;  /* 0x0000000900077213 */ /* 0x000fe40000000000 */
[----:B------:R-:W-:Y:S01]  /*0780*/  STL [R1+0x11c], RZ ;  /* 0x00011cff01007387 */ /* 0x000fe20000100800 */
[----:B------:R-:W-:-:S03]  /*0790*/  IMAD R3, R3, R8, RZ ;  /* 0x0000000803037224 */ /* 0x000fc600078e02ff */
[----:B------:R-:W-:Y:S01]  /*07a0*/  STL [R1+0x100], RZ ;  /* 0x000100ff01007387 */ /* 0x000fe20000100800 */
[----:B------:R-:W-:-:S03]  /*07b0*/  IMAD.HI.U32 R4, R5, R3, R4 ;  /* 0x0000000305047227 */ /* 0x000fc600078e0004 */
[----:B------:R-:W-:Y:S01]  /*07c0*/  STL [R1+0x104], RZ ;  /* 0x000104ff01007387 */ /* 0x000fe20000100800 */
[----:B------:R-:W-:Y:S02]  /*07d0*/  IMAD.MOV R3, RZ, RZ, -R0 ;  /* 0x000000ffff037224 */ /* 0x000fe400078e0a00 */
[----:B------:R-:W-:Y:S01]  /*07e0*/  IMAD.HI.U32 R0, R4, R7, RZ ;  /* 0x0000000704007227 */ /* 0x000fe200078e00ff */
[----:B------:R-:W-:Y:S03]  /*07f0*/  STL [R1+0x108], RZ ;  /* 0x000108ff01007387 */ /* 0x000fe60000100800 */
[----:B------:R-:W-:Y:S01]  /*0800*/  IMAD R3, R0, R3, R7 ;  /* 0x0000000300037224 */ /* 0x000fe200078e0207 */
[----:B------:R-:W-:Y:S01]  /*0810*/  STL [R1+0x10c], RZ ;  /* 0x00010cff01007387 */ /* 0x000fe20000100800 */
[----:B------:R-:W-:-:S03]  /*0820*/  CS2R R6, SRZ ;  /* 0x0000000000067805 */ /* 0x000fc6000001ff00 */
[----:B------:R-:W-:Y:S01]  /*0830*/  STL [R1+0xf0], RZ ;  /* 0x0000f0ff01007387 */ /* 0x000fe20000100800 */
[----:B------:R-:W-:-:S03]  /*0840*/  ISETP.GT.U32.AND P1, PT, R8, R3, PT ;  /* 0x000000030800720c */ /* 0x000fc60003f24070 */
[----:B------:R-:W-:Y:S04]  /*0850*/  STL [R1+0xf4], RZ ;  /* 0x0000f4ff01007387 */ /* 0x000fe80000100800 */
[----:B------:R-:W-:Y:S04]  /*0860*/  STL [R1+0xf8], RZ ;  /* 0x0000f8ff01007387 */ /* 0x000fe80000100800 */
[----:B------:R-:W-:Y:S02]  /*0870*/  STL [R1+0xfc], RZ ;  /* 0x0000fcff01007387 */ /* 0x000fe40000100800 */
[----:B------:R-:W-:Y:S01]  /*0880*/  @!P1 IMAD.IADD R3, R3, 0x1, -R8 ;  /* 0x0000000103039824 */ /* 0x000fe200078e0a08 */
[----:B------:R-:W-:Y:S01]  /*0890*/  @!P1 IADD3 R0, R0, 0x1, RZ ;  /* 0x0000000100009810 */ /* 0x000fe20007ffe0ff */
[----:B------:R-:W-:Y:S01]  /*08a0*/  STL [R1+0xe0], RZ ;  /* 0x0000e0ff01007387 */ /* 0x000fe20000100800 */
[----:B------:R-:W-:-:S02]  /*08b0*/  ISETP.NE.AND P1, PT, R10, RZ, PT ;  /* 0x000000ff0a00720c */ /* 0x000fc40003f25270 */
        /* <DEDUP_REMOVED lines=9> */
[----:B------:R-:W-:Y:S02]  /*0950*/  @P0 IADD3 R0, R0, 0x1, RZ ;  /* 0x0000000100000810 */ /* 0x000fe40007ffe0ff */
[----:B------:R-:W-:Y:S01]  /*0960*/  ISETP.GE.AND P0, PT, R3, 0x40, PT ;  /* 0x000000400300780c */ /* 0x000fe20003f06270 */
[----:B------:R-:W-:Y:S02]  /*0970*/  STL [R1+0xd4], RZ ;  /* 0x0000d4ff01007387 */ /* 0x000fe40000100800 */
[----:B------:R-:W-:Y:S01]  /*0980*/  @!P2 IMAD.MOV R0, RZ, RZ, -R0 ;  /* 0x000000ffff00a224 */ /* 0x000fe200078e0a00 */
[----:B------:R-:W-:Y:S01]  /*0990*/  @!P1 LOP3.LUT R0, RZ, R10, RZ, 0x33, !PT ;  /* 0x0000000aff009212 */ /* 0x000fe200078e33ff */
[----:B------:R-:W-:Y:S04]  /*09a0*/  STL [R1+0xd8], RZ ;  /* 0x0000d8ff01007387 */ /* 0x000fe80000100800 */
[----:B------:R-:W-:Y:S01]  /*09b0*/  STL [R1+0xdc], RZ ;  /* 0x0000dcff01007387 */ /* 0x000fe20000100800 */
[----:B------:R-:W-:-:S02]  /*09c0*/  IMAD.MOV R5, RZ, RZ, -R0 ;  /* 0x000000ffff057224 */ /* 0x000fc400078e0a00 */
[----:B------:R-:W-:Y:S01]  /*09d0*/  IMAD.SHL.U32 R0, R0, 0x80, RZ ;  /* 0x0000008000007824 */ /* 0x000fe200078e00ff */
[----:B------:R-:W-:Y:S01]  /*09e0*/  STL [R1+0x120], RZ ;  /* 0x000120ff01007387 */ /* 0x000fe20000100800 */
[----:B------:R-:W-:Y:S02]  /*09f0*/  IMAD R5, R10, R5, R9 ;  /* 0x000000050a057224 */ /* 0x000fe400078e0209 */
[----:B------:R-:W-:Y:S01]  /*0a00*/  CS2R R8, SRZ ;  /* 0x0000000000087805 */ /* 0x000fe2000001ff00 */
[----:B------:R-:W-:Y:S01]  /*0a10*/  STL [R1+0x124], RZ ;  /* 0x000124ff01007387 */ /* 0x000fe20000100800 */
[----:B------:R-:W-:Y:S01]  /*0a20*/  IMAD.IADD R2, R2, 0x1, R5 ;  /* 0x0000000102027824 */ /* 0x000fe200078e0205 */
[----:B------:R-:W-:Y:S01]  /*0a30*/  CS2R R10, SRZ ;  /* 0x00000000000a7805 */ /* 0x000fe2000001ff00 */
[----:B------:R-:W-:Y:S01]  /*0a40*/  CS2R R4, SRZ ;  /* 0x0000000000047805 */ /* 0x000fe2000001ff00 */
[----:B------:R-:W-:Y:S01]  /*0a50*/  STL [R1+0x128], RZ ;  /* 0x000128ff01007387 */ /* 0x000fe20000100800 */
[----:B------:R-:W-:-:S03]  /*0a60*/  IMAD R28, R2, 0x200, R28 ;  /* 0x00000200021c7824 */ /* 0x000fc600078e021c */
[----:B------:R-:W-:Y:S02]  /*0a70*/  STL [R1+0x12c], RZ ;  /* 0x00012cff01007387 */ /* 0x000fe40000100800 */
[C---:B------:R-:W-:Y:S02]  /*0a80*/  IADD3 R2, R28.reuse, 0x80, RZ ;  /* 0x000000801c027810 */ /* 0x040fe40007ffe0ff */
[----:B------:R-:W-:Y:S01]  /*0a90*/  STL [R1+0x130], RZ ;  /* 0x000130ff01007387 */ /* 0x000fe20000100800 */
[----:B------:R-:W-:-:S03]  /*0aa0*/  IADD3 R29, R28, 0x180, RZ ;  /* 0x000001801c1d7810 */ /* 0x000fc60007ffe0ff */
[----:B------:R-:W-:Y:S04]  /*0ab0*/  STL [R1+0x134], RZ ;  /* 0x000134ff01007387 */ /* 0x000fe80000100800 */
        /* <DEDUP_REMOVED lines=137> */
[----:B------:R0:W-:Y:S04]  /*1350*/  STL [R1+0xee4], R0 ;  /* 0x000ee40001007387 */ /* 0x0001e80000100800 */
[----:B------:R1:W-:Y:S04]  /*1360*/  STL [R1+0x35c], RZ ;  /* 0x00035cff01007387 */ /* 0x0003e80000100800 */
[----:B------:R1:W-:Y:S01]  /*1370*/  STL [R1+0x360], RZ ;  /* 0x000360ff01007387 */ /* 0x0003e20000100800 */
[----:B0-----:R-:W-:-:S03]  /*1380*/  IADD3 R0, R28, 0x100, RZ ;  /* 0x000001001c007810 */ /* 0x001fc60007ffe0ff */
[----:B------:R1:W-:Y:S04]  /*1390*/  STL [R1+0x364], RZ ;  /* 0x000364ff01007387 */ /* 0x0003e80000100800 */
[----:B------:R1:W-:Y:S04]  /*13a0*/  STL [R1+0xfe8], R28 ;  /* 0x000fe81c01007387 */ /* 0x0003e80000100800 */
[----:B------:R1:W-:Y:S04]  /*13b0*/  STL [R1+0x368], RZ ;  /* 0x000368ff01007387 */ /* 0x0003e80000100800 */
        /* <DEDUP_REMOVED lines=13> */
[----:B------:R1:W-:Y:S04]  /*1490*/  STL [R1+0xfec], R2 ;  /* 0x000fec0201007387 */ /* 0x0003e80000100800 */
[----:B------:R1:W-:Y:S04]  /*14a0*/  STL [R1+0xff4], R29 ;  /* 0x000ff41d01007387 */ /* 0x0003e80000100800 */
[----:B------:R1:W-:Y:S01]  /*14b0*/  STL [R1+0xff0], R0 ;  /* 0x000ff00001007387 */ /* 0x0003e20000100800 */
[----:B------:R-:W-:Y:S05]  /*14c0*/  @!P0 BRA `(.L_x_0) ;  /* 0x0004509000008947 */ /* 0x000fea0003800000 */
[----:B------:R-:W2:Y:S01]  /*14d0*/  LDL R23, [R1+0xee4] ;  /* 0x000ee40001177983 */ /* 0x000ea20000100800 */
[----:B------:R-:W-:Y:S01]  /*14e0*/  IABS R8, c[0x0][0x178] ;  /* 0x00005e0000087a13 */ /* 0x000fe20000000000 */
[----:B------:R-:W-:Y:S01]  /*14f0*/  IMAD.MOV.U32 R27, RZ, RZ, R0 ;  /* 0x000000ffff1b7224 */ /* 0x000fe200078e0000 */
[----:B------:R-:W-:Y:S01]  /*1500*/  IABS R26, c[0x0][0x17c] ;  /* 0x00005f00001a7a13 */ /* 0x000fe20000000000 */
[----:B------:R-:W-:Y:S01]  /*1510*/  IMAD.MOV.U32 R25, RZ, RZ, R2 ;  /* 0x000000ffff197224 */ /* 0x000fe200078e0002 */
[----:B-1----:R-:W0:Y:S01]  /*1520*/  I2F.RP R0, R8 ;  /* 0x0000000800007306 */ /* 0x002e220000209400 */
[----:B------:R-:W1:Y:S01]  /*1530*/  S2R R22, SR_TID.X ;  /* 0x0000000000167919 */ /* 0x000e620000002100 */
[----:B------:R-:W-:Y:S01]  /*1540*/  IMAD.MOV.U32 R24, RZ, RZ, R28 ;  /* 0x000000ffff187224 */ /* 0x000fe200078e001c */
[----:B------:R-:W-:-:S02]  /*1550*/  SHF.R.S32.HI R10, RZ, 0x1f, R3 ;  /* 0x0000001fff0a7819 */ /* 0x000fc40000011403 */
[----:B------:R-:W-:Y:S02]  /*1560*/  IABS R17, R25 ;  /* 0x0000001900117213 */ /* 0x000fe40000000000 */
[----:B------:R-:W-:Y:S01]  /*1570*/  IABS R13, R29 ;  /* 0x0000001d000d7213 */ /* 0x000fe20000000000 */
[----:B------:R-:W3:Y:S08]  /*1580*/  I2F.RP R2, R26 ;  /* 0x0000001a00027306 */ /* 0x000ef00000209400 */
[----:B0-----:R-:W0:Y:S08]  /*1590*/  MUFU.RCP R0, R0 ;  /* 0x0000000000007308 */ /* 0x001e300000001000 */
[----:B---3--:R-:W3:Y:S01]  /*15a0*/  MUFU.RCP R2, R2 ;  /* 0x0000000200027308 */ /* 0x008ee20000001000 */
[----:B-1----:R-:W-:-:S02]  /*15b0*/  LOP3.LUT R9, R22, 0x3f, RZ, 0xc0, !PT ;  /* 0x0000003f16097812 */ /* 0x002fc400078ec0ff */
[----:B------:R-:W-:-:S03]  /*15c0*/  SHF.R.S32.HI R28, RZ, 0x6, R22 ;  /* 0x00000006ff1c7819 */ /* 0x000fc60000011416 */
[----:B------:R-:W-:Y:S01]  /*15d0*/  IMAD.SHL.U32 R9, R9, 0x2, RZ ;  /* 0x0000000209097824 */ /* 0x000fe200078e00ff */
[----:B------:R-:W-:Y:S02]  /*15e0*/  SGXT R28, R28, 0x1 ;  /* 0x000000011c1c781a */ /* 0x000fe40000000200 */
[----:B0-----:R-:W-:Y:S02]  /*15f0*/  IADD3 R4, R0, 0xffffffe, RZ ;  /* 0x0ffffffe00047810 */ /* 0x001fe40007ffe0ff */
[----:B------:R-:W-:Y:S02]  /*1600*/  LOP3.LUT R28, R9, 0x90, R28, 0x78, !PT ;  /* 0x00000090091c7812 */ /* 0x000fe400078e781c */
[----:B------:R0:W1:Y:S01]  /*1610*/  F2I.FTZ.U32.TRUNC.NTZ R5, R4 ;  /* 0x0000000400057305 */ /* 0x000062000021f000 */
[----:B------:R-:W-:Y:S02]  /*1620*/  IABS R9, R24 ;  /* 0x0000001800097213 */ /* 0x000fe40000000000 */
[----:B---3--:R-:W-:-:S02]  /*1630*/  IADD3 R6, R2, 0xffffffe, RZ ;  /* 0x0ffffffe02067810 */ /* 0x008fc40007ffe0ff */
[----:B------:R-:W-:-:S03]  /*1640*/  LEA.HI R2, R10, R3, RZ, 0x6 ;  /* 0x000000030a027211 */ /* 0x000fc600078f30ff */
[----:B------:R3:W4:Y:S01]  /*1650*/  F2I.FTZ.U32.TRUNC.NTZ R7, R6 ;  /* 0x0000000600077305 */ /* 0x000722000021f000 */
[----:B0-----:R-:W-:Y:S01]  /*1660*/  IMAD.MOV.U32 R4, RZ, RZ, RZ ;  /* 0x000000ffff047224 */ /* 0x001fe200078e00ff */
[----:B------:R0:W-:Y:S04]  /*1670*/  STL [R1+0x100], R2 ;  /* 0x0001000201007387 */ /* 0x0001e80000100800 */
[----:B------:R0:W-:Y:S01]  /*1680*/  STL [R1+0x1a0c], R28 ;  /* 0x001a0c1c01007387 */ /* 0x0001e20000100800 */
[----:B-1----:R-:W-:Y:S02]  /*1690*/  IMAD.MOV R11, RZ, RZ, -R5 ;  /* 0x000000ffff0b7224 */ /* 0x002fe400078e0a05 */
[----:B---3--:R-:W-:Y:S02]  /*16a0*/  IMAD.MOV.U32 R6, RZ, RZ, RZ ;  /* 0x000000ffff067224 */ /* 0x008fe400078e00ff */
[----:B------:R-:W-:-:S02]  /*16b0*/  IMAD R3, R11, R8, RZ ;  /* 0x000000080b037224 */ /* 0x000fc400078e02ff */
[----:B----4-:R-:W-:Y:S02]  /*16c0*/  IMAD.MOV R0, RZ, RZ, -R7 ;  /* 0x000000ffff007224 */ /* 0x010fe400078e0a07 */
[----:B------:R-:W-:Y:S01]  /*16d0*/  IMAD.HI.U32 R4, R5, R3, R4 ;  /* 0x0000000305047227 */ /* 0x000fe200078e0004 */
[----:B------:R-:W-:-:S03]  /*16e0*/  IABS R5, R27 ;  /* 0x0000001b00057213 */ /* 0x000fc60000000000 */
[----:B------:R-:W-:Y:S02]  /*16f0*/  IMAD.MOV.U32 R11, RZ, RZ, R0 ;  /* 0x000000ffff0b7224 */ /* 0x000fe400078e0000 */
[----:B------:R-:W-:-:S04]  /*1700*/  IMAD.HI.U32 R0, R4, R9, RZ ;  /* 0x0000000904007227 */ /* 0x000fc800078e00ff */
[----:B------:R-:W-:Y:S02]  /*1710*/  IMAD R3, R11, R26, RZ ;  /* 0x0000001a0b037224 */ /* 0x000fe400078e02ff */
[----:B0-----:R-:W-:-:S04]  /*1720*/  IMAD.HI.U32 R2, R4, R17, RZ ;  /* 0x0000001104027227 */ /* 0x001fc800078e00ff */
[----:B------:R-:W-:Y:S01]  /*1730*/  IMAD.HI.U32 R3, R7, R3, R6 ;  /* 0x0000000307037227 */ /* 0x000fe200078e0006 */
[----:B------:R-:W-:-:S03]  /*1740*/  SHF.R.U32.HI R7, RZ, 0x6, R22 ;  /* 0x00000006ff077819 */ /* 0x000fc60000011616 */
[----:B------:R-:W-:-:S04]  /*1750*/  IMAD.HI.U32 R6, R4, R5, RZ ;  /* 0x0000000504067227 */ /* 0x000fc800078e00ff */
[----:B------:R-:W-:-:S04]  /*1760*/  IMAD.HI.U32 R4, R4, R13, RZ ;  /* 0x0000000d04047227 */ /* 0x000fc800078e00ff */
[----:B------:R-:W-:Y:S01]  /*1770*/  IMAD.MOV R18, RZ, RZ, -R0 ;  /* 0x000000ffff127224 */ /* 0x000fe200078e0a00 */
[----:B------:R-:W-:Y:S01]  /*1780*/  SGXT.U32 R0, R7, 0x1 ;  /* 0x000000010700781a */ /* 0x000fe20000000000 */
[----:B------:R-:W-:Y:S02]  /*1790*/  IMAD.MOV R4, RZ, RZ, -R4 ;  /* 0x000000ffff047224 */ /* 0x000fe400078e0a04 */
[C---:B------:R-:W-:Y:S02]  /*17a0*/  IMAD R18, R8.reuse, R18, R9 ;  /* 0x0000001208127224 */ /* 0x040fe400078e0209 */
[C---:B------:R-:W-:Y:S02]  /*17b0*/  IMAD R13, R8.reuse, R4, R13 ;  /* 0x00000004080d7224 */ /* 0x040fe400078e020d */
[----:B------:R-:W-:Y:S01]  /*17c0*/  IMAD.MOV R6, RZ, RZ, -R6 ;  /* 0x000000ffff067224 */ /* 0x000fe200078e0a06 */
[C---:B------:R-:W-:Y:S01]  /*17d0*/  ISETP.GT.U32.AND P2, PT, R8.reuse, R18, PT ;  /* 0x000000120800720c */ /* 0x040fe20003f44070 */
[----:B------:R-:W-:Y:S01]  /*17e0*/  IMAD.MOV R7, RZ, RZ, -R2 ;  /* 0x000000ffff077224 */ /* 0x000fe200078e0a02 */
[C---:B------:R-:W-:Y:S01]  /*17f0*/  ISETP.GT.U32.AND P5, PT, R8.reuse, R13, PT ;  /* 0x0000000d0800720c */ /* 0x040fe20003fa4070 */
[----:B------:R-:W-:-:S02]  /*1800*/  IMAD R16, R8, R6, R5 ;  /* 0x0000000608107224 */ /* 0x000fc400078e0205 */
[----:B------:R-:W-:-:S03]  /*1810*/  IMAD R17, R8, R7, R17 ;  /* 0x0000000708117224 */ /* 0x000fc600078e0211 */
[C---:B------:R-:W-:Y:S02]  /*1820*/  ISETP.GT.U32.AND P4, PT, R8.reuse, R16, PT ;  /* 0x000000100800720c */ /* 0x040fe40003f84070 */
[----:B------:R-:W-:-:S03]  /*1830*/  ISETP.GT.U32.AND P3, PT, R8, R17, PT ;  /* 0x000000110800720c */ /* 0x000fc60003f64070 */
[--C-:B------:R-:W-:Y:S02]  /*1840*/  @!P2 IMAD.IADD R18, R18, 0x1, -R8.reuse ;  /* 0x000000011212a824 */ /* 0x100fe400078e0a08 */
[----:B------:R-:W-:-:S03]  /*1850*/  @!P5 IMAD.IADD R13, R13, 0x1, -R8 ;  /* 0x000000010d0dd824 */ /* 0x000fc600078e0a08 */
[C---:B------:R-:W-:Y:S02]  /*1860*/  ISETP.GT.U32.AND P5, PT, R8.reuse, R18, PT ;  /* 0x000000120800720c */ /* 0x040fe40003fa4070 */
[----:B------:R-:W-:Y:S01]  /*1870*/  ISETP.GT.U32.AND P6, PT, R8, R13, PT ;  /* 0x0000000d0800720c */ /* 0x000fe20003fc4070 */
[--C-:B------:R-:W-:Y:S02]  /*1880*/  @!P4 IMAD.IADD R16, R16, 0x1, -R8.reuse ;  /* 0x000000011010c824 */ /* 0x100fe400078e0a08 */
[----:B------:R-:W-:Y:S01]  /*1890*/  @!P3 IMAD.IADD R17, R17, 0x1, -R8 ;  /* 0x000000011111b824 */ /* 0x000fe200078e0a08 */
[----:B------:R-:W-:Y:S02]  /*18a0*/  ISETP.GE.AND P3, PT, R24, RZ, PT ;  /* 0x000000ff1800720c */ /* 0x000fe40003f66270 */
[C---:B------:R-:W-:Y:S02]  /*18b0*/  ISETP.GT.U32.AND P4, PT, R8.reuse, R16, PT ;  /* 0x000000100800720c */ /* 0x040fe40003f84070 */
[----:B------:R-:W-:-:S03]  /*18c0*/  ISETP.GT.U32.AND P2, PT, R8, R17, PT ;  /* 0x000000110800720c */ /* 0x000fc60003f44070 */
[--C-:B------:R-:W-:Y:S02]  /*18d0*/  @!P5 IMAD.IADD R18, R18, 0x1, -R8.reuse ;  /* 0x000000011212d824 */ /* 0x100fe400078e0a08 */
[----:B------:R-:W-:Y:S01]  /*18e0*/  @!P6 IMAD.IADD R13, R13, 0x1, -R8 ;  /* 0x000000010d0de824 */ /* 0x000fe200078e0a08 */
[----:B------:R-:W-:-:S03]  /*18f0*/  ISETP.GE.AND P6, PT, R25, RZ, PT ;  /* 0x000000ff1900720c */ /* 0x000fc60003fc6270 */
[----:B------:R-:W-:Y:S01]  /*1900*/  @!P3 IMAD.MOV R18, RZ, RZ, -R18 ;  /* 0x000000ffff12b224 */ /* 0x000fe200078e0a12 */
[----:B------:R-:W-:Y:S01]  /*1910*/  ISETP.GE.AND P3, PT, R29, RZ, PT ;  /* 0x000000ff1d00720c */ /* 0x000fe20003f66270 */
[--C-:B------:R-:W-:Y:S01]  /*1920*/  @!P4 IMAD.IADD R16, R16, 0x1, -R8.reuse ;  /* 0x000000011010c824 */ /* 0x100fe200078e0a08 */
[----:B------:R-:W-:Y:S01]  /*1930*/  ISETP.GE.AND P4, PT, R27, RZ, PT ;  /* 0x000000ff1b00720c */ /* 0x000fe20003f86270 */
[----:B------:R-:W-:-:S06]  /*1940*/  @!P2 IMAD.IADD R17, R17, 0x1, -R8 ;  /* 0x000000011111a824 */ /* 0x000fcc00078e0a08 */
[----:B------:R-:W-:-:S04]  /*1950*/  @!P6 IMAD.MOV R17, RZ, RZ, -R17 ;  /* 0x000000ffff11e224 */ /* 0x000fc800078e0a11 */
[----:B------:R-:W-:Y:S02]  /*1960*/  @!P3 IMAD.MOV R13, RZ, RZ, -R13 ;  /* 0x000000ffff0db224 */ /* 0x000fe400078e0a0d */
[----:B------:R-:W-:Y:S01]  /*1970*/  @!P4 IMAD.MOV R16, RZ, RZ, -R16 ;  /* 0x000000ffff10c224 */ /* 0x000fe200078e0a10 */
[----:B--2---:R-:W-:-:S04]  /*1980*/  LOP3.LUT R2, R23, R0, RZ, 0xfc, !PT ;  /* 0x0000000017027212 */ /* 0x004fc800078efcff */
[C---:B------:R-:W-:Y:S02]  /*1990*/  LOP3.LUT R5, R2.reuse, 0x7e, RZ, 0xfc, !PT ;  /* 0x0000007e02057812 */ /* 0x040fe400078efcff */
[----:B------:R-:W-:Y:S02]  /*19a0*/  LOP3.LUT R6, R2, 0x7c, RZ, 0xfc, !PT ;  /* 0x0000007c02067812 */ /* 0x000fe400078efcff */
[----:B------:R-:W-:Y:S02]  /*19b0*/  ISETP.GE.AND P0, PT, R5, RZ, PT ;  /* 0x000000ff0500720c */ /* 0x000fe40003f06270 */
[----:B------:R-:W-:Y:S02]  /*19c0*/  IABS R5, R5 ;  /* 0x0000000500057213 */ /* 0x000fe40000000000 */
[----:B------:R-:W-:Y:S02]  /*19d0*/  ISETP.GE.AND P1, PT, R6, RZ, PT ;  /* 0x000000ff0600720c */ /* 0x000fe40003f26270 */
[----:B------:R-:W-:Y:S01]  /*19e0*/  IABS R6, R6 ;  /* 0x0000000600067213 */ /* 0x000fe20000000000 */
[----:B------:R-:W-:Y:S01]  /*19f0*/  IMAD.HI.U32 R20, R3, R5, RZ ;  /* 0x0000000503147227 */ /* 0x000fe200078e00ff */
[----:B------:R-:W-:-:S02]  /*1a00*/  LOP3.LUT R4, R2, 0x7a, RZ, 0xfc, !PT ;  /* 0x0000007a02047812 */ /* 0x000fc400078efcff */
[C---:B------:R-:W-:Y:S01]  /*1a10*/  LOP3.LUT R10, R2.reuse, 0x78, RZ, 0xfc, !PT ;  /* 0x00000078020a7812 */ /* 0x040fe200078efcff */
[----:B------:R-:W-:Y:S01]  /*1a20*/  IMAD.MOV R20, RZ, RZ, -R20 ;  /* 0x000000ffff147224 */ /* 0x000fe200078e0a14 */
[----:B------:R-:W-:Y:S01]  /*1a30*/  IABS R7, R4 ;  /* 0x0000000400077213 */ /* 0x000fe20000000000 */
[C---:B------:R-:W-:Y:S01]  /*1a40*/  IMAD.HI.U32 R19, R3.reuse, R6, RZ ;  /* 0x0000000603137227 */ /* 0x040fe200078e00ff */
[----:B------:R-:W-:Y:S02]  /*1a50*/  LOP3.LUT R0, R2, 0x76, RZ, 0xfc, !PT ;  /* 0x0000007602007812 */ /* 0x000fe400078efcff */
[----:B------:R-:W-:Y:S01]  /*1a60*/  IABS R15, R10 ;  /* 0x0000000a000f7213 */ /* 0x000fe20000000000 */
[----:B------:R-:W-:Y:S01]  /*1a70*/  IMAD R5, R26, R20, R5 ;  /* 0x000000141a057224 */ /* 0x000fe200078e0205 */
[----:B------:R-:W-:Y:S01]  /*1a80*/  IABS R14, R0 ;  /* 0x00000000000e7213 */ /* 0x000fe20000000000 */
[----:B------:R-:W-:Y:S01]  /*1a90*/  IMAD.MOV R19, RZ, RZ, -R19 ;  /* 0x000000ffff137224 */ /* 0x000fe200078e0a13 */
[----:B------:R-:W-:Y:S01]  /*1aa0*/  LOP3.LUT R8, R2, 0x74, RZ, 0xfc, !PT ;  /* 0x0000007402087812 */ /* 0x000fe200078efcff */
[----:B------:R-:W-:Y:S01]  /*1ab0*/  IMAD.HI.U32 R12, R3, R7, RZ ;  /* 0x00000007030c7227 */ /* 0x000fe200078e00ff */
[----:B------:R-:W-:-:S02]  /*1ac0*/  ISETP.GT.U32.AND P5, PT, R26, R5, PT ;  /* 0x000000051a00720c */ /* 0x000fc40003fa4070 */
[----:B------:R-:W-:Y:S01]  /*1ad0*/  ISETP.GE.AND P3, PT, R4, RZ, PT ;  /* 0x000000ff0400720c */ /* 0x000fe20003f66270 */
[----:B------:R-:W-:Y:S01]  /*1ae0*/  IMAD R6, R26, R19, R6 ;  /* 0x000000131a067224 */ /* 0x000fe200078e0206 */
[----:B------:R-:W-:Y:S01]  /*1af0*/  LOP3.LUT R4, R2, 0x72, RZ, 0xfc, !PT ;  /* 0x0000007202047812 */ /* 0x000fe200078efcff */
[----:B------:R-:W-:-:S03]  /*1b00*/  IMAD.HI.U32 R11, R3, R15, RZ ;  /* 0x0000000f030b7227 */ /* 0x000fc600078e00ff */
[----:B------:R-:W-:Y:S01]  /*1b10*/  ISETP.GT.U32.AND P2, PT, R26, R6, PT ;  /* 0x000000061a00720c */ /* 0x000fe20003f44070 */
[----:B------:R-:W-:Y:S02]  /*1b20*/  IMAD.MOV R12, RZ, RZ, -R12 ;  /* 0x000000ffff0c7224 */ /* 0x000fe400078e0a0c */
[----:B------:R-:W-:-:S04]  /*1b30*/  IMAD.HI.U32 R9, R3, R14, RZ ;  /* 0x0000000e03097227 */ /* 0x000fc800078e00ff */
[--C-:B------:R-:W-:Y:S01]  /*1b40*/  @!P5 IMAD.IADD R5, R5, 0x1, -R26.reuse ;  /* 0x000000010505d824 */ /* 0x100fe200078e0a1a */
[----:B------:R-:W-:Y:S01]  /*1b50*/  ISETP.NE.AND P5, PT, RZ, c[0x0][0x178], PT ;  /* 0x00005e00ff007a0c */ /* 0x000fe20003fa5270 */
[----:B------:R-:W-:Y:S02]  /*1b60*/  IMAD.MOV R11, RZ, RZ, -R11 ;  /* 0x000000ffff0b7224 */ /* 0x000fe400078e0a0b */
[C---:B------:R-:W-:Y:S01]  /*1b70*/  IMAD R7, R26.reuse, R12, R7 ;  /* 0x0000000c1a077224 */ /* 0x040fe200078e0207 */
[C---:B------:R-:W-:Y:S01]  /*1b80*/  ISETP.GT.U32.AND P6, PT, R26.reuse, R5, PT ;  /* 0x000000051a00720c */ /* 0x040fe20003fc4070 */
[----:B------:R-:W-:Y:S01]  /*1b90*/  IMAD.MOV R9, RZ, RZ, -R9 ;  /* 0x000000ffff097224 */ /* 0x000fe200078e0a09 */
[----:B------:R-:W-:Y:S01]  /*1ba0*/  LOP3.LUT R12, RZ, c[0x0][0x178], RZ, 0x33, !PT ;  /* 0x00005e00ff0c7a12 */ /* 0x000fe200078e33ff */
[C---:B------:R-:W-:Y:S01]  /*1bb0*/  IMAD R15, R26.reuse, R11, R15 ;  /* 0x0000000b1a0f7224 */ /* 0x040fe200078e020f */
[----:B------:R-:W-:Y:S01]  /*1bc0*/  ISETP.GT.U32.AND P4, PT, R26, R7, PT ;  /* 0x000000071a00720c */ /* 0x000fe20003f84070 */
[----:B------:R-:W-:Y:S01]  /*1bd0*/  @!P2 IMAD.IADD R6, R6, 0x1, -R26 ;  /* 0x000000010606a824 */ /* 0x000fe200078e0a1a */
[----:B------:R-:W-:Y:S01]  /*1be0*/  SEL R18, R12, R18, !P5 ;  /* 0x000000120c127207 */ /* 0x000fe20006800000 */
[----:B------:R-:W-:Y:S01]  /*1bf0*/  IMAD R14, R26, R9, R14 ;  /* 0x000000091a0e7224 */ /* 0x000fe200078e020e */
[----:B------:R-:W-:-:S02]  /*1c00*/  SEL R28, R12, R17, !P5 ;  /* 0x000000110c1c7207 */ /* 0x000fc40006800000 */
[C---:B------:R-:W-:Y:S02]  /*1c10*/  SEL R16, R12.reuse, R16, !P5 ;  /* 0x000000100c107207 */ /* 0x040fe40006800000 */
[----:B------:R-:W-:Y:S01]  /*1c20*/  SEL R12, R12, R13, !P5 ;  /* 0x0000000d0c0c7207 */ /* 0x000fe20006800000 */
[--C-:B------:R-:W-:Y:S01]  /*1c30*/  @!P6 IMAD.IADD R5, R5, 0x1, -R26.reuse ;  /* 0x000000010505e824 */ /* 0x100fe200078e0a1a */
[C---:B------:R-:W-:Y:S01]  /*1c40*/  ISETP.GT.U32.AND P5, PT, R26.reuse, R15, PT ;  /* 0x0000000f1a00720c */ /* 0x040fe20003fa4070 */
[----:B------:R-:W-:Y:S01]  /*1c50*/  STL [R1+0x1a88], R28 ;  /* 0x001a881c01007387 */ /* 0x000fe20000100800 */
[C---:B------:R-:W-:Y:S01]  /*1c60*/  ISETP.GT.U32.AND P2, PT, R26.reuse, R6, PT ;  /* 0x000000061a00720c */ /* 0x040fe20003f44070 */
[----:B------:R-:W-:Y:S01]  /*1c70*/  @!P4 IMAD.IADD R7, R7, 0x1, -R26 ;  /* 0x000000010707c824 */ /* 0x000fe200078e0a1a */
[----:B------:R-:W-:Y:S01]  /*1c80*/  ISETP.GT.U32.AND P6, PT, R26, R14, PT ;  /* 0x0000000e1a00720c */ /* 0x000fe20003fc4070 */
[----:B------:R-:W-:Y:S01]  /*1c90*/  STL [R1+0xe4], R18 ;  /* 0x0000e41201007387 */ /* 0x000fe20000100800 */
[----:B------:R-:W-:Y:S01]  /*1ca0*/  IABS R11, R8 ;  /* 0x00000008000b7213 */ /* 0x000fe20000000000 */
[----:B------:R-:W-:Y:S01]  /*1cb0*/  @!P0 IMAD.MOV R5, RZ, RZ, -R5 ;  /* 0x000000ffff058224 */ /* 0x000fe200078e0a05 */
[----:B------:R-:W-:Y:S01]  /*1cc0*/  ISETP.GE.AND P4, PT, R0, RZ, PT ;  /* 0x000000ff0000720c */ /* 0x000fe20003f86270 */
[----:B------:R-:W-:Y:S02]  /*1cd0*/  STL [R1+0xf4], R16 ;  /* 0x0000f41001007387 */ /* 0x000fe40000100800 */
[----:B------:R-:W-:-:S02]  /*1ce0*/  IMAD.HI.U32 R9, R3, R11, RZ ;  /* 0x0000000b03097227 */ /* 0x000fc400078e00ff */
[----:B------:R0:W-:Y:S02]  /*1cf0*/  STL [R1+0xf8], R12 ;  /* 0x0000f80c01007387 */ /* 0x0001e40000100800 */
[--C-:B------:R-:W-:Y:S01]  /*1d00*/  @!P5 IMAD.IADD R15, R15, 0x1, -R26.reuse ;  /* 0x000000010f0fd824 */ /* 0x100fe200078e0a1a */
[----:B------:R-:W-:Y:S01]  /*1d10*/  ISETP.GT.U32.AND P5, PT, R26, R7, PT ;  /* 0x000000071a00720c */ /* 0x000fe20003fa4070 */
[--C-:B------:R-:W-:Y:S01]  /*1d20*/  @!P2 IMAD.IADD R6, R6, 0x1, -R26.reuse ;  /* 0x000000010606a824 */ /* 0x100fe200078e0a1a */
[----:B------:R-:W-:Y:S01]  /*1d30*/  ISETP.GE.AND P2, PT, R10, RZ, PT ;  /* 0x000000ff0a00720c */ /* 0x000fe20003f46270 */
[----:B------:R-:W-:Y:S01]  /*1d40*/  @!P6 IMAD.IADD R14, R14, 0x1, -R26 ;  /* 0x000000010e0ee824 */ /* 0x000fe200078e0a1a */
[----:B------:R-:W-:Y:S01]  /*1d50*/  IABS R10, R4 ;  /* 0x00000004000a7213 */ /* 0x000fe20000000000 */
[----:B------:R-:W-:Y:S01]  /*1d60*/  IMAD.MOV R9, RZ, RZ, -R9 ;  /* 0x000000ffff097224 */ /* 0x000fe200078e0a09 */
[C---:B------:R-:W-:Y:S01]  /*1d70*/  ISETP.GT.U32.AND P0, PT, R26.reuse, R15, PT ;  /* 0x0000000f1a00720c */ /* 0x040fe20003f04070 */
[----:B------:R-:W-:Y:S01]  /*1d80*/  @!P1 IMAD.MOV R6, RZ, RZ, -R6 ;  /* 0x000000ffff069224 */ /* 0x000fe200078e0a06 */
[C---:B------:R-:W-:Y:S01]  /*1d90*/  ISETP.GT.U32.AND P6, PT, R26.reuse, R14, PT ;  /* 0x0000000e1a00720c */ /* 0x040fe20003fc4070 */
[----:B------:R-:W-:Y:S01]  /*1da0*/  IMAD R0, R26, R9, R11 ;  /* 0x000000091a007224 */ /* 0x000fe200078e020b */
[C---:B------:R-:W-:Y:S01]  /*1db0*/  LOP3.LUT R9, R2.reuse, 0x70, RZ, 0xfc, !PT ;  /* 0x0000007002097812 */ /* 0x040fe200078efcff */
[----:B------:R-:W-:Y:S01]  /*1dc0*/  IMAD.HI.U32 R11, R3, R10, RZ ;  /* 0x0000000a030b7227 */ /* 0x000fe200078e00ff */
[----:B0-----:R-:W-:Y:S01]  /*1dd0*/  LOP3.LUT R12, R2, 0x6e, RZ, 0xfc, !PT ;  /* 0x0000006e020c7812 */ /* 0x001fe200078efcff */
[----:B------:R0:W-:Y:S01]  /*1de0*/  STL [R1+0x1b04], R5 ;  /* 0x001b040501007387 */ /* 0x0001e20000100800 */
[----:B------:R-:W-:Y:S01]  /*1df0*/  ISETP.GT.U32.AND P1, PT, R26, R0, PT ;  /* 0x000000001a00720c */ /* 0x000fe20003f24070 */
[----:B------:R-:W-:Y:S01]  /*1e00*/  IMAD.MOV R11, RZ, RZ, -R11 ;  /* 0x000000ffff0b7224 */ /* 0x000fe200078e0a0b */
[----:B------:R-:W-:Y:S01]  /*1e10*/  IABS R17, R9 ;  /* 0x0000000900117213 */ /* 0x000fe20000000000 */
[----:B------:R-:W-:Y:S01]  /*1e20*/  @!P5 IMAD.IADD R7, R7, 0x1, -R26 ;  /* 0x000000010707d824 */ /* 0x000fe200078e0a1a */
[----:B------:R-:W-:Y:S01]  /*1e30*/  ISETP.GE.AND P5, PT, R8, RZ, PT ;  /* 0x000000ff0800720c */ /* 0x000fe20003fa6270 */
[----:B------:R-:W-:Y:S01]  /*1e40*/  IMAD R8, R26, R11, R10 ;  /* 0x0000000b1a087224 */ /* 0x000fe200078e020a */
[----:B------:R-:W-:Y:S01]  /*1e50*/  IABS R18, R12 ;  /* 0x0000000c00127213 */ /* 0x000fe20000000000 */
[----:B------:R-:W-:Y:S01]  /*1e60*/  @!P6 IMAD.IADD R14, R14, 0x1, -R26 ;  /* 0x000000010e0ee824 */ /* 0x000fe200078e0a1a */
[----:B------:R-:W-:Y:S01]  /*1e70*/  STL [R1+0x1b08], R6 ;  /* 0x001b080601007387 */ /* 0x000fe20000100800 */
[----:B------:R-:W-:Y:S01]  /*1e80*/  IMAD.HI.U32 R10, R3, R17, RZ ;  /* 0x00000011030a7227 */ /* 0x000fe200078e00ff */
[----:B------:R-:W-:-:S03]  /*1e90*/  ISETP.GT.U32.AND P6, PT, R26, R8, PT ;  /* 0x000000081a00720c */ /* 0x000fc60003fc4070 */
[----:B------:R-:W-:Y:S01]  /*1ea0*/  @!P1 IMAD.IADD R0, R0, 0x1, -R26 ;  /* 0x0000000100009824 */ /* 0x000fe200078e0a1a */
[----:B------:R-:W-:Y:S01]  /*1eb0*/  ISETP.GE.AND P1, PT, R9, RZ, PT ;  /* 0x000000ff0900720c */ /* 0x000fe20003f26270 */
[----:B------:R-:W-:Y:S01]  /*1ec0*/  IMAD.MOV R10, RZ, RZ, -R10 ;  /* 0x000000ffff0a7224 */ /* 0x000fe200078e0a0a */
[----:B------:R-:W-:Y:S01]  /*1ed0*/  LOP3.LUT R9, R2, 0x6c, RZ, 0xfc, !PT ;  /* 0x0000006c02097812 */ /* 0x000fe200078efcff */
[--C-:B------:R-:W-:Y:S01]  /*1ee0*/  @!P0 IMAD.IADD R15, R15, 0x1, -R26.reuse ;  /* 0x000000010f0f8824 */ /* 0x100fe200078e0a1a */
[----:B------:R-:W-:Y:S01]  /*1ef0*/  ISETP.GE.AND P0, PT, R4, RZ, PT ;  /* 0x000000ff0400720c */ /* 0x000fe20003f06270 */
[----:B------:R-:W-:Y:S01]  /*1f00*/  IMAD R17, R26, R10, R17 ;  /* 0x0000000a1a117224 */ /* 0x000fe200078e0211 */
[----:B------:R-:W-:Y:S01]  /*1f10*/  LOP3.LUT R4, R2, 0x6a, RZ, 0xfc, !PT ;  /* 0x0000006a02047812 */ /* 0x000fe200078efcff */
[----:B------:R-:W-:Y:S01]  /*1f20*/  IMAD.HI.U32 R10, R3, R18, RZ ;  /* 0x00000012030a7227 */ /* 0x000fe200078e00ff */
[----:B------:R-:W-:Y:S02]  /*1f30*/  IABS R11, R9 ;  /* 0x00000009000b7213 */ /* 0x000fe40000000000 */
[----:B------:R-:W-:Y:S01]  /*1f40*/  IABS R13, R4 ;  /* 0x00000004000d7213 */ /* 0x000fe20000000000 */
[----:B------:R-:W-:Y:S01]  /*1f50*/  @!P6 IMAD.IADD R8, R8, 0x1, -R26 ;  /* 0x000000010808e824 */ /* 0x000fe200078e0a1a */
[----:B------:R-:W-:Y:S01]  /*1f60*/  ISETP.GT.U32.AND P6, PT, R26, R0, PT ;  /* 0x000000001a00720c */ /* 0x000fe20003fc4070 */
[----:B------:R-:W-:-:S02]  /*1f70*/  IMAD.MOV R10, RZ, RZ, -R10 ;  /* 0x000000ffff0a7224 */ /* 0x000fc400078e0a0a */
[----:B------:R-:W-:Y:S01]  /*1f80*/  @!P3 IMAD.MOV R7, RZ, RZ, -R7 ;  /* 0x000000ffff07b224 */ /* 0x000fe200078e0a07 */
[C---:B------:R-:W-:Y:S01]  /*1f90*/  ISETP.GT.U32.AND P3, PT, R26.reuse, R17, PT ;  /* 0x000000111a00720c */ /* 0x040fe20003f64070 */
[----:B------:R-:W-:Y:S02]  /*1fa0*/  IMAD R18, R26, R10, R18 ;  /* 0x0000000a1a127224 */ /* 0x000fe400078e0212 */
[----:B------:R-:W-:Y:S01]  /*1fb0*/  IMAD.MOV.U32 R16, RZ, RZ, R15 ;  /* 0x000000ffff107224 */ /* 0x000fe200078e000f */
[----:B------:R-:W-:Y:S01]  /*1fc0*/  STL [R1+0x1b0c], R7 ;  /* 0x001b0c0701007387 */ /* 0x000fe20000100800 */
[----:B0-----:R-:W-:Y:S01]  /*1fd0*/  IMAD.MOV.U32 R5, RZ, RZ, R14 ;  /* 0x000000ffff057224 */ /* 0x001fe200078e000e */
[----:B------:R-:W-:Y:S01]  /*1fe0*/  LOP3.LUT R14, R2, 0x66, RZ, 0xfc, !PT ;  /* 0x00000066020e7812 */ /* 0x000fe200078efcff */
[----:B------:R-:W-:Y:S01]  /*1ff0*/  @!P2 IMAD.MOV R16, RZ, RZ, -R16 ;  /* 0x000000ffff10a224 */ /* 0x000fe200078e0a10 */
[----:B------:R-:W-:Y:S01]  /*2000*/  ISETP.GT.U32.AND P2, PT, R26, R8, PT ;  /* 0x000000081a00720c */ /* 0x000fe20003f44070 */
[--C-:B------:R-:W-:Y:S01]  /*2010*/  @!P6 IMAD.IADD R0, R0, 0x1, -R26.reuse ;  /* 0x000000010000e824 */ /* 0x100fe200078e0a1a */
[----:B------:R-:W-:Y:S01]  /*2020*/  ISETP.GT.U32.AND P6, PT, R26, R18, PT ;  /* 0x000000121a00720c */ /* 0x000fe20003fc4070 */
[----:B------:R-:W-:Y:S01]  /*2030*/  @!P4 IMAD.MOV R5, RZ, RZ, -R5 ;  /* 0x000000ffff05c224 */ /* 0x000fe200078e0a05 */
[----:B------:R-:W-:Y:S01]  /*2040*/  STL [R1+0x30], R16 ;  /* 0x0000301001007387 */ /* 0x000fe20000100800 */
[----:B------:R-:W-:Y:S01]  /*2050*/  @!P3 IMAD.IADD R17, R17, 0x1, -R26 ;  /* 0x000000011111b824 */ /* 0x000fe200078e0a1a */
[----:B------:R-:W-:Y:S01]  /*2060*/  ISETP.GE.AND P4, PT, R12, RZ, PT ;  /* 0x000000ff0c00720c */ /* 0x000fe20003f86270 */
[----:B------:R-:W-:Y:S01]  /*2070*/  IMAD.HI.U32 R10, R3, R11, RZ ;  /* 0x0000000b030a7227 */ /* 0x000fe200078e00ff */
[----:B------:R0:W-:Y:S01]  /*2080*/  STL [R1+0x40], R5 ;  /* 0x0000400501007387 */ /* 0x0001e20000100800 */
[----:B------:R-:W-:-:S02]  /*2090*/  ISETP.GE.AND P3, PT, R4, RZ, PT ;  /* 0x000000ff0400720c */ /* 0x000fc40003f66270 */
[----:B------:R-:W-:Y:S01]  /*20a0*/  IMAD.HI.U32 R12, R3, R13, RZ ;  /* 0x0000000d030c7227 */ /* 0x000fe200078e00ff */
[----:B------:R-:W-:Y:S02]  /*20b0*/  LOP3.LUT R4, R2, 0x68, RZ, 0xfc, !PT ;  /* 0x0000006802047812 */ /* 0x000fe400078efcff */
[----:B------:R-:W-:Y:S01]  /*20c0*/  IABS R15, R14 ;  /* 0x0000000e000f7213 */ /* 0x000fe20000000000 */
[--C-:B------:R-:W-:Y:S01]  /*20d0*/  @!P6 IMAD.IADD R18, R18, 0x1, -R26.reuse ;  /* 0x000000011212e824 */ /* 0x100fe200078e0a1a */
[----:B------:R-:W-:Y:S01]  /*20e0*/  ISETP.GT.U32.AND P6, PT, R26, R17, PT ;  /* 0x000000111a00720c */ /* 0x000fe20003fc4070 */
[----:B------:R-:W-:Y:S01]  /*20f0*/  @!P2 IMAD.IADD R8, R8, 0x1, -R26 ;  /* 0x000000010808a824 */ /* 0x000fe200078e0a1a */
[----:B------:R-:W-:Y:S01]  /*2100*/  ISETP.GE.AND P2, PT, R9, RZ, PT ;  /* 0x000000ff0900720c */ /* 0x000fe20003f46270 */
[----:B0-----:R-:W-:Y:S01]  /*2110*/  IMAD.MOV.U32 R5, RZ, RZ, R0 ;  /* 0x000000ffff057224 */ /* 0x001fe200078e0000 */
[C---:B------:R-:W-:Y:S01]  /*2120*/  LOP3.LUT R0, R2.reuse, 0x62, RZ, 0xfc, !PT ;  /* 0x0000006202007812 */ /* 0x040fe200078efcff */
[----:B------:R-:W-:Y:S01]  /*2130*/  IMAD.MOV R10, RZ, RZ, -R10 ;  /* 0x000000ffff0a7224 */ /* 0x000fe200078e0a0a */
[----:B------:R-:W-:Y:S01]  /*2140*/  LOP3.LUT R7, R2, 0x12, RZ, 0xfc, !PT ;  /* 0x0000001202077812 */ /* 0x000fe200078efcff */
[----:B------:R-:W-:Y:S01]  /*2150*/  @!P5 IMAD.MOV R5, RZ, RZ, -R5 ;  /* 0x000000ffff05d224 */ /* 0x000fe200078e0a05 */
[----:B------:R-:W-:Y:S01]  /*2160*/  ISETP.GT.U32.AND P5, PT, R26, R18, PT ;  /* 0x000000121a00720c */ /* 0x000fe20003fa4070 */
[----:B------:R-:W-:-:S02]  /*2170*/  IMAD.MOV R9, RZ, RZ, -R12 ;  /* 0x000000ffff097224 */ /* 0x000fc400078e0a0c */
[C---:B------:R-:W-:Y:S01]  /*2180*/  IMAD R11, R26.reuse, R10, R11 ;  /* 0x0000000a1a0b7224 */ /* 0x040fe200078e020b */
[----:B------:R0:W-:Y:S01]  /*2190*/  STL [R1+0x50], R5 ;  /* 0x0000500501007387 */ /* 0x0001e20000100800 */
[----:B------:R-:W-:Y:S01]  /*21a0*/  IMAD R13, R26, R9, R13 ;  /* 0x000000091a0d7224 */ /* 0x000fe200078e020d */
[----:B------:R-:W-:Y:S01]  /*21b0*/  IABS R9, R4 ;  /* 0x0000000400097213 */ /* 0x000fe20000000000 */
[----:B------:R-:W-:Y:S01]  /*21c0*/  @!P6 IMAD.IADD R17, R17, 0x1, -R26 ;  /* 0x000000011111e824 */ /* 0x000fe200078e0a1a */
[----:B------:R-:W-:Y:S02]  /*21d0*/  LOP3.LUT R10, R2, 0x64, RZ, 0xfc, !PT ;  /* 0x00000064020a7812 */ /* 0x000fe400078efcff */
[----:B------:R-:W-:Y:S01]  /*21e0*/  ISETP.GT.U32.AND P6, PT, R26, R13, PT ;  /* 0x0000000d1a00720c */ /* 0x000fe20003fc4070 */
[----:B------:R-:W-:Y:S01]  /*21f0*/  IMAD.HI.U32 R16, R3, R9, RZ ;  /* 0x0000000903107227 */ /* 0x000fe200078e00ff */
[----:B------:R-:W-:-:S03]  /*2200*/  IABS R12, R10 ;  /* 0x0000000a000c7213 */ /* 0x000fc60000000000 */
[----:B0-----:R-:W-:Y:S01]  /*2210*/  IMAD.MOV.U32 R5, RZ, RZ, R8 ;  /* 0x000000ffff057224 */ /* 0x001fe200078e0008 */
[----:B------:R-:W-:Y:S01]  /*2220*/  IABS R8, R0 ;  /* 0x0000000000087213 */ /* 0x000fe20000000000 */
[----:B------:R-:W-:Y:S02]  /*2230*/  IMAD.MOV R16, RZ, RZ, -R16 ;  /* 0x000000ffff107224 */ /* 0x000fe400078e0a10 */
[----:B------:R-:W-:Y:S01]  /*2240*/  @!P0 IMAD.MOV R5, RZ, RZ, -R5 ;  /* 0x000000ffff058224 */ /* 0x000fe200078e0a05 */
[C---:B------:R-:W-:Y:S01]  /*2250*/  ISETP.GT.U32.AND P0, PT, R26.reuse, R11, PT ;  /* 0x0000000b1a00720c */ /* 0x040fe20003f04070 */
[----:B------:R-:W-:Y:S02]  /*2260*/  IMAD R9, R26, R16, R9 ;  /* 0x000000101a097224 */ /* 0x000fe400078e0209 */
[--C-:B------:R-:W-:Y:S01]  /*2270*/  @!P6 IMAD.IADD R13, R13, 0x1, -R26.reuse ;  /* 0x000000010d0de824 */ /* 0x100fe200078e0a1a */
[----:B------:R0:W-:Y:S01]  /*2280*/  STL [R1+0x58], R5 ;  /* 0x0000580501007387 */ /* 0x0001e20000100800 */
[----:B------:R-:W-:Y:S01]  /*2290*/  @!P5 IMAD.IADD R18, R18, 0x1, -R26 ;  /* 0x000000011212d824 */ /* 0x000fe200078e0a1a */
[----:B------:R-:W-:Y:S01]  /*22a0*/  ISETP.GE.AND P5, PT, R4, RZ, PT ;  /* 0x000000ff0400720c */ /* 0x000fe20003fa6270 */
[----:B------:R-:W-:Y:S01]  /*22b0*/  IMAD.HI.U32 R16, R3, R15, RZ ;  /* 0x0000000f03107227 */ /* 0x000fe200078e00ff */
[----:B------:R-:W-:-:S03]  /*22c0*/  ISETP.GT.U32.AND P6, PT, R26, R13, PT ;  /* 0x0000000d1a00720c */ /* 0x000fc60003fc4070 */
[----:B------:R-:W-:-:S04]  /*22d0*/  IMAD.HI.U32 R4, R3, R12, RZ ;  /* 0x0000000c03047227 */ /* 0x000fc800078e00ff */
[----:B------:R-:W-:Y:S01]  /*22e0*/  @!P0 IMAD.IADD R11, R11, 0x1, -R26 ;  /* 0x000000010b0b8824 */ /* 0x000fe200078e0a1a */
[C---:B------:R-:W-:Y:S01]  /*22f0*/  ISETP.GT.U32.AND P0, PT, R26.reuse, R9, PT ;  /* 0x000000091a00720c */ /* 0x040fe20003f04070 */
[----:B0-----:R-:W-:Y:S02]  /*2300*/  IMAD.MOV.U32 R5, RZ, RZ, R17 ;  /* 0x000000ffff057224 */ /* 0x001fe400078e0011 */
[----:B------:R-:W-:Y:S02]  /*2310*/  IMAD.MOV R16, RZ, RZ, -R16 ;  /* 0x000000ffff107224 */ /* 0x000fe400078e0a10 */
[----:B------:R-:W-:Y:S01]  /*2320*/  @!P1 IMAD.MOV R5, RZ, RZ, -R5 ;  /* 0x000000ffff059224 */ /* 0x000fe200078e0a05 */
[C---:B------:R-:W-:Y:S01]  /*2330*/  ISETP.GT.U32.AND P1, PT, R26.reuse, R11, PT ;  /* 0x0000000b1a00720c */ /* 0x040fe20003f24070 */
[----:B------:R-:W-:Y:S02]  /*2340*/  IMAD.MOV R4, RZ, RZ, -R4 ;  /* 0x000000ffff047224 */ /* 0x000fe400078e0a04 */
[----:B------:R-:W-:Y:S01]  /*2350*/  IMAD.HI.U32 R17, R3, R8, RZ ;  /* 0x0000000803117227 */ /* 0x000fe200078e00ff */
[----:B------:R0:W-:Y:S03]  /*2360*/  STL [R1+0xbc], R5 ;  /* 0x0000bc0501007387 */ /* 0x0001e60000100800 */
[----:B------:R-:W-:-:S02]  /*2370*/  IMAD R15, R26, R16, R15 ;  /* 0x000000101a0f7224 */ /* 0x000fc400078e020f */
[----:B------:R-:W-:Y:S01]  /*2380*/  IMAD R12, R26, R4, R12 ;  /* 0x000000041a0c7224 */ /* 0x000fe200078e020c */
[----:B------:R-:W-:Y:S01]  /*2390*/  LOP3.LUT R4, R2, 0x60, RZ, 0xfc, !PT ;  /* 0x0000006002047812 */ /* 0x000fe200078efcff */
[--C-:B------:R-:W-:Y:S02]  /*23a0*/  @!P6 IMAD.IADD R13, R13, 0x1, -R26.reuse ;  /* 0x000000010d0de824 */ /* 0x100fe400078e0a1a */
[----:B------:R-:W-:Y:S01]  /*23b0*/  @!P1 IMAD.IADD R11, R11, 0x1, -R26 ;  /* 0x000000010b0b9824 */ /* 0x000fe200078e0a1a */
[C---:B------:R-:W-:Y:S01]  /*23c0*/  ISETP.GT.U32.AND P1, PT, R26.reuse, R15, PT ;  /* 0x0000000f1a00720c */ /* 0x040fe20003f24070 */
[----:B0-----:R-:W-:Y:S01]  /*23d0*/  IMAD.MOV.U32 R5, RZ, RZ, R18 ;  /* 0x000000ffff057224 */ /* 0x001fe200078e0012 */
[----:B------:R-:W-:Y:S01]  /*23e0*/  ISETP.GT.U32.AND P6, PT, R26, R12, PT ;  /* 0x0000000c1a00720c */ /* 0x000fe20003fc4070 */
[----:B------:R-:W-:Y:S02]  /*23f0*/  @!P0 IMAD.IADD R9, R9, 0x1, -R26 ;  /* 0x0000000109098824 */ /* 0x000fe400078e0a1a */
[----:B------:R-:W-:Y:S01]  /*2400*/  @!P4 IMAD.MOV R5, RZ, RZ, -R5 ;  /* 0x000000ffff05c224 */ /* 0x000fe200078e0a05 */
[----:B------:R-:W-:Y:S01]  /*2410*/  ISETP.GE.AND P4, PT, R14, RZ, PT ;  /* 0x000000ff0e00720c */ /* 0x000fe20003f86270 */
[----:B------:R-:W-:Y:S01]  /*2420*/  IMAD.MOV R14, RZ, RZ, -R17 ;  /* 0x000000ffff0e7224 */ /* 0x000fe200078e0a11 */
[C---:B------:R-:W-:Y:S01]  /*2430*/  ISETP.GT.U32.AND P0, PT, R26.reuse, R9, PT ;  /* 0x000000091a00720c */ /* 0x040fe20003f04070 */
[----:B------:R-:W-:Y:S01]  /*2440*/  IMAD.MOV.U32 R6, RZ, RZ, R11 ;  /* 0x000000ffff067224 */ /* 0x000fe200078e000b */
[----:B------:R0:W-:Y:S01]  /*2450*/  STL [R1+0x5c], R5 ;  /* 0x00005c0501007387 */ /* 0x0001e20000100800 */
[----:B------:R-:W-:Y:S01]  /*2460*/  IMAD R8, R26, R14, R8 ;  /* 0x0000000e1a087224 */ /* 0x000fe200078e0208 */
[----:B------:R-:W-:Y:S01]  /*2470*/  IABS R14, R4 ;  /* 0x00000004000e7213 */ /* 0x000fe20000000000 */
[----:B------:R-:W-:-:S02]  /*2480*/  @!P1 IMAD.IADD R15, R15, 0x1, -R26 ;  /* 0x000000010f0f9824 */ /* 0x000fc400078e0a1a */
[----:B------:R-:W-:Y:S02]  /*2490*/  @!P6 IMAD.IADD R12, R12, 0x1, -R26 ;  /* 0x000000010c0ce824 */ /* 0x000fe400078e0a1a */
[----:B------:R-:W-:Y:S01]  /*24a0*/  IMAD.MOV.U32 R11, RZ, RZ, R14 ;  /* 0x000000ffff0b7224 */ /* 0x000fe200078e000e */
[----:B------:R-:W-:Y:S01]  /*24b0*/  ISETP.GT.U32.AND P1, PT, R26, R15, PT ;  /* 0x0000000f1a00720c */ /* 0x000fe20003f24070 */
[----:B------:R-:W-:Y:S01]  /*24c0*/  @!P2 IMAD.MOV R6, RZ, RZ, -R6 ;  /* 0x000000ffff06a224 */ /* 0x000fe200078e0a06 */
[----:B------:R-:W-:Y:S01]  /*24d0*/  ISETP.GE.AND P2, PT, R10, RZ, PT ;  /* 0x000000ff0a00720c */ /* 0x000fe20003f46270 */
[----:B0-----:R-:W-:Y:S01]  /*24e0*/  IMAD.MOV.U32 R5, RZ, RZ, R13 ;  /* 0x000000ffff057224 */ /* 0x001fe200078e000d */
[----:B------:R-:W-:Y:S01]  /*24f0*/  LOP3.LUT R10, R2, 0x5e, RZ, 0xfc, !PT ;  /* 0x0000005e020a7812 */ /* 0x000fe200078efcff */
[----:B------:R-:W-:Y:S01]  /*2500*/  IMAD.HI.U32 R13, R3, R11, RZ ;  /* 0x0000000b030d7227 */ /* 0x000fe200078e00ff */
[C---:B------:R-:W-:Y:S01]  /*2510*/  ISETP.GT.U32.AND P6, PT, R26.reuse, R12, PT ;  /* 0x0000000c1a00720c */ /* 0x040fe20003fc4070 */
[----:B------:R-:W-:Y:S01]  /*2520*/  STL [R1+0x60], R6 ;  /* 0x0000600601007387 */ /* 0x000fe20000100800 */
[----:B------:R-:W-:Y:S01]  /*2530*/  IABS R14, R10 ;  /* 0x0000000a000e7213 */ /* 0x000fe20000000000 */
[----:B------:R-:W-:Y:S01]  /*2540*/  @!P3 IMAD.MOV R5, RZ, RZ, -R5 ;  /* 0x000000ffff05b224 */ /* 0x000fe200078e0a05 */
[----:B------:R-:W-:Y:S01]  /*2550*/  ISETP.GT.U32.AND P3, PT, R26, R8, PT ;  /* 0x000000081a00720c */ /* 0x000fe20003f64070 */
[----:B------:R-:W-:Y:S01]  /*2560*/  @!P0 IMAD.IADD R9, R9, 0x1, -R26 ;  /* 0x0000000109098824 */ /* 0x000fe200078e0a1a */
[----:B------:R-:W-:Y:S01]  /*2570*/  ISETP.GE.AND P0, PT, R0, RZ, PT ;  /* 0x000000ff0000720c */ /* 0x000fe20003f06270 */
[----:B------:R-:W-:Y:S01]  /*2580*/  IMAD.MOV R0, RZ, RZ, -R13 ;  /* 0x000000ffff007224 */ /* 0x000fe200078e0a0d */
[----:B------:R0:W-:Y:S01]  /*2590*/  STL [R1+0xb4], R5 ;  /* 0x0000b40501007387 */ /* 0x0001e20000100800 */
[----:B------:R-:W-:Y:S01]  /*25a0*/  IMAD.HI.U32 R16, R3, R14, RZ ;  /* 0x0000000e03107227 */ /* 0x000fe200078e00ff */
[----:B------:R-:W-:-:S03]  /*25b0*/  LOP3.LUT R13, R2, 0x5c, RZ, 0xfc, !PT ;  /* 0x0000005c020d7812 */ /* 0x000fc600078efcff */
[----:B------:R-:W-:Y:S01]  /*25c0*/  IMAD R11, R26, R0, R11 ;  /* 0x000000001a0b7224 */ /* 0x000fe200078e020b */
[----:B------:R-:W-:Y:S01]  /*25d0*/  IABS R0, R13 ;  /* 0x0000000d00007213 */ /* 0x000fe20000000000 */
[--C-:B------:R-:W-:Y:S01]  /*25e0*/  @!P1 IMAD.IADD R15, R15, 0x1, -R26.reuse ;  /* 0x000000010f0f9824 */ /* 0x100fe200078e0a1a */
[----:B------:R-:W-:Y:S01]  /*25f0*/  ISETP.GE.AND P1, PT, R4, RZ, PT ;  /* 0x000000ff0400720c */ /* 0x000fe20003f26270 */
[----:B------:R-:W-:Y:S01]  /*2600*/  @!P3 IMAD.IADD R8, R8, 0x1, -R26 ;  /* 0x000000010808b824 */ /* 0x000fe200078e0a1a */
[----:B------:R-:W-:Y:S01]  /*2610*/  LOP3.LUT R4, R2, 0x5a, RZ, 0xfc, !PT ;  /* 0x0000005a02047812 */ /* 0x000fe200078efcff */
[----:B0-----:R-:W-:Y:S02]  /*2620*/  IMAD.MOV.U32 R5, RZ, RZ, R9 ;  /* 0x000000ffff057224 */ /* 0x001fe400078e0009 */
[----:B------:R-:W-:Y:S01]  /*2630*/  IMAD.MOV R16, RZ, RZ, -R16 ;  /* 0x000000ffff107224 */ /* 0x000fe200078e0a10 */
[C---:B------:R-:W-:Y:S01]  /*2640*/  ISETP.GT.U32.AND P3, PT, R26.reuse, R8, PT ;  /* 0x000000081a00720c */ /* 0x040fe20003f64070 */
[----:B------:R-:W-:Y:S01]  /*2650*/  @!P5 IMAD.MOV R5, RZ, RZ, -R5 ;  /* 0x000000ffff05d224 */ /* 0x000fe200078e0a05 */
[----:B------:R-:W-:Y:S01]  /*2660*/  ISETP.GT.U32.AND P5, PT, R26, R11, PT ;  /* 0x0000000b1a00720c */ /* 0x000fe20003fa4070 */
[----:B------:R-:W-:Y:S01]  /*2670*/  @!P6 IMAD.IADD R12, R12, 0x1, -R26 ;  /* 0x000000010c0ce824 */ /* 0x000fe200078e0a1a */
[----:B------:R-:W-:Y:S01]  /*2680*/  ISETP.GE.AND P6, PT, R10, RZ, PT ;  /* 0x000000ff0a00720c */ /* 0x000fe20003fc6270 */
[----:B------:R-:W-:Y:S01]  /*2690*/  IMAD R10, R26, R16, R14 ;  /* 0x000000101a0a7224 */ /* 0x000fe200078e020e */
[----:B------:R0:W-:Y:S01]  /*26a0*/  STL [R1+0xb8], R5 ;  /* 0x0000b80501007387 */ /* 0x0001e20000100800 */
[----:B------:R-:W-:Y:S01]  /*26b0*/  IMAD.HI.U32 R9, R3, R0, RZ ;  /* 0x0000000003097227 */ /* 0x000fe200078e00ff */
[----:B------:R-:W-:-:S03]  /*26c0*/  IABS R14, R4 ;  /* 0x00000004000e7213 */ /* 0x000fc60000000000 */
[----:B------:R-:W-:Y:S02]  /*26d0*/  IMAD.MOV R9, RZ, RZ, -R9 ;  /* 0x000000ffff097224 */ /* 0x000fe400078e0a09 */
[--C-:B------:R-:W-:Y:S01]  /*26e0*/  @!P3 IMAD.IADD R8, R8, 0x1, -R26.reuse ;  /* 0x000000010808b824 */ /* 0x100fe200078e0a1a */
[C---:B------:R-:W-:Y:S01]  /*26f0*/  ISETP.GT.U32.AND P3, PT, R26.reuse, R10, PT ;  /* 0x0000000a1a00720c */ /* 0x040fe20003f64070 */
[----:B------:R-:W-:Y:S02]  /*2700*/  @!P5 IMAD.IADD R11, R11, 0x1, -R26 ;  /* 0x000000010b0bd824 */ /* 0x000fe400078e0a1a */
[----:B0-----:R-:W-:Y:S02]  /*2710*/  IMAD.MOV.U32 R5, RZ, RZ, R15 ;  /* 0x000000ffff057224 */ /* 0x001fe400078e000f */
[C---:B------:R-:W-:Y:S01]  /*2720*/  IMAD R0, R26.reuse, R9, R0 ;  /* 0x000000091a007224 */ /* 0x040fe200078e0200 */
[----:B------:R-:W-:Y:S01]  /*2730*/  ISETP.GT.U32.AND P5, PT, R26, R11, PT ;  /* 0x0000000b1a00720c */ /* 0x000fe20003fa4070 */
[----:B------:R-:W-:Y:S01]  /*2740*/  @!P4 IMAD.MOV R5, RZ, RZ, -R5 ;  /* 0x000000ffff05c224 */ /* 0x000fe200078e0a05 */
[----:B------:R-:W-:Y:S01]  /*2750*/  ISETP.GE.AND P4, PT, R13, RZ, PT ;  /* 0x000000ff0d00720c */ /* 0x000fe20003f86270 */
[----:B------:R-:W-:Y:S01]  /*2760*/  IMAD.MOV.U32 R6, RZ, RZ, R12 ;  /* 0x000000ffff067224 */ /* 0x000fe200078e000c */
[----:B------:R-:W-:Y:S01]  /*2770*/  LOP3.LUT R12, R2, 0x56, RZ, 0xfc, !PT ;  /* 0x00000056020c7812 */ /* 0x000fe200078efcff */
[----:B------:R-:W-:Y:S01]  /*2780*/  IMAD.HI.U32 R9, R3, R14, RZ ;  /* 0x0000000e03097227 */ /* 0x000fe200078e00ff */
[----:B------:R0:W-:Y:S03]  /*2790*/  STL [R1+0x70], R5 ;  /* 0x0000700501007387 */ /* 0x0001e60000100800 */
[----:B------:R-:W-:-:S02]  /*27a0*/  @!P3 IMAD.IADD R10, R10, 0x1, -R26 ;  /* 0x000000010a0ab824 */ /* 0x000fc400078e0a1a */
[----:B------:R-:W-:Y:S01]  /*27b0*/  @!P2 IMAD.MOV R6, RZ, RZ, -R6 ;  /* 0x000000ffff06a224 */ /* 0x000fe200078e0a06 */
[----:B------:R-:W-:Y:S01]  /*27c0*/  ISETP.GE.AND P2, PT, R4, RZ, PT ;  /* 0x000000ff0400720c */ /* 0x000fe20003f46270 */
[----:B------:R-:W-:Y:S01]  /*27d0*/  @!P5 IMAD.IADD R11, R11, 0x1, -R26 ;  /* 0x000000010b0bd824 */ /* 0x000fe200078e0a1a */
[----:B------:R-:W-:Y:S01]  /*27e0*/  ISETP.GT.U32.AND P3, PT, R26, R10, PT ;  /* 0x0000000a1a00720c */ /* 0x000fe20003f64070 */
[----:B------:R-:W-:Y:S01]  /*27f0*/  IMAD.MOV R9, RZ, RZ, -R9 ;  /* 0x000000ffff097224 */ /* 0x000fe200078e0a09 */
[----:B------:R-:W-:Y:S01]  /*2800*/  STL [R1+0x78], R6 ;  /* 0x0000780601007387 */ /* 0x000fe20000100800 */
[----:B0-----:R-:W-:Y:S01]  /*2810*/  IMAD.MOV.U32 R5, RZ, RZ, R8 ;  /* 0x000000ffff057224 */ /* 0x001fe200078e0008 */
[----:B------:R-:W-:Y:S01]  /*2820*/  LOP3.LUT R8, R2, 0x58, RZ, 0xfc, !PT ;  /* 0x0000005802087812 */ /* 0x000fe200078efcff */
[C---:B------:R-:W-:Y:S01]  /*2830*/  IMAD R14, R26.reuse, R9, R14 ;  /* 0x000000091a0e7224 */ /* 0x040fe200078e020e */
[----:B------:R-:W-:Y:S01]  /*2840*/  IABS R9, R12 ;  /* 0x0000000c00097213 */ /* 0x000fe20000000000 */
[----:B------:R-:W-:Y:S01]  /*2850*/  @!P0 IMAD.MOV R5, RZ, RZ, -R5 ;  /* 0x000000ffff058224 */ /* 0x000fe200078e0a05 */
[----:B------:R-:W-:-:S02]  /*2860*/  ISETP.GT.U32.AND P0, PT, R26, R0, PT ;  /* 0x000000001a00720c */ /* 0x000fc40003f04070 */
[----:B------:R-:W-:Y:S02]  /*2870*/  ISETP.GE.AND P5, PT, R8, RZ, PT ;  /* 0x000000ff0800720c */ /* 0x000fe40003fa6270 */
[----:B------:R0:W-:Y:S01]  /*2880*/  STL [R1+0xb0], R5 ;  /* 0x0000b00501007387 */ /* 0x0001e20000100800 */
[----:B------:R-:W-:Y:S01]  /*2890*/  IABS R8, R8 ;  /* 0x0000000800087213 */ /* 0x000fe20000000000 */
[----:B------:R-:W-:Y:S01]  /*28a0*/  @!P3 IMAD.IADD R10, R10, 0x1, -R26 ;  /* 0x000000010a0ab824 */ /* 0x000fe200078e0a1a */
[----:B------:R-:W-:Y:S02]  /*28b0*/  ISETP.GT.U32.AND P3, PT, R26, R14, PT ;  /* 0x0000000e1a00720c */ /* 0x000fe40003f64070 */
[----:B------:R-:W-:-:S04]  /*28c0*/  LOP3.LUT R4, R2, 0x54, RZ, 0xfc, !PT ;  /* 0x0000005402047812 */ /* 0x000fc800078efcff */
[----:B------:R-:W-:Y:S01]  /*28d0*/  @!P0 IMAD.IADD R0, R0, 0x1, -R26 ;  /* 0x0000000100008824 */ /* 0x000fe200078e0a1a */
[----:B------:R-:W-:Y:S01]  /*28e0*/  IABS R13, R4 ;  /* 0x00000004000d7213 */ /* 0x000fe20000000000 */
[----:B0-----:R-:W-:Y:S02]  /*28f0*/  IMAD.MOV.U32 R5, RZ, RZ, R11 ;  /* 0x000000ffff057224 */ /* 0x001fe400078e000b */
[----:B------:R-:W-:Y:S01]  /*2900*/  IMAD.HI.U32 R11, R3, R8, RZ ;  /* 0x00000008030b7227 */ /* 0x000fe200078e00ff */
[----:B------:R-:W-:-:S03]  /*2910*/  ISETP.GT.U32.AND P0, PT, R26, R0, PT ;  /* 0x000000001a00720c */ /* 0x000fc60003f04070 */
[----:B------:R-:W-:Y:S01]  /*2920*/  @!P1 IMAD.MOV R5, RZ, RZ, -R5 ;  /* 0x000000ffff059224 */ /* 0x000fe200078e0a05 */
[----:B------:R-:W-:Y:S01]  /*2930*/  ISETP.GE.AND P1, PT, R12, RZ, PT ;  /* 0x000000ff0c00720c */ /* 0x000fe20003f26270 */
[----:B------:R-:W-:Y:S02]  /*2940*/  IMAD.MOV R11, RZ, RZ, -R11 ;  /* 0x000000ffff0b7224 */ /* 0x000fe400078e0a0b */
[----:B------:R-:W-:Y:S01]  /*2950*/  @!P3 IMAD.IADD R14, R14, 0x1, -R26 ;  /* 0x000000010e0eb824 */ /* 0x000fe200078e0a1a */
[----:B------:R0:W-:Y:S01]  /*2960*/  STL [R1+0xac], R5 ;  /* 0x0000ac0501007387 */ /* 0x0001e20000100800 */
[----:B------:R-:W-:-:S03]  /*2970*/  IMAD R8, R26, R11, R8 ;  /* 0x0000000b1a087224 */ /* 0x000fc600078e0208 */
[----:B------:R-:W-:Y:S01]  /*2980*/  ISETP.GT.U32.AND P3, PT, R26, R14, PT ;  /* 0x0000000e1a00720c */ /* 0x000fe20003f64070 */
[----:B------:R-:W-:Y:S01]  /*2990*/  @!P0 IMAD.IADD R0, R0, 0x1, -R26 ;  /* 0x0000000100008824 */ /* 0x000fe200078e0a1a */
[----:B------:R-:W-:Y:S01]  /*29a0*/  ISETP.GT.U32.AND P0, PT, R26, R8, PT ;  /* 0x000000081a00720c */ /* 0x000fe20003f04070 */
[----:B0-----:R-:W-:Y:S02]  /*29b0*/  IMAD.MOV.U32 R5, RZ, RZ, R10 ;  /* 0x000000ffff057224 */ /* 0x001fe400078e000a */
[----:B------:R-:W-:-:S04]  /*29c0*/  IMAD.HI.U32 R10, R3, R9, RZ ;  /* 0x00000009030a7227 */ /* 0x000fc800078e00ff */
[----:B------:R-:W-:Y:S01]  /*29d0*/  @!P6 IMAD.MOV R5, RZ, RZ, -R5 ;  /* 0x000000ffff05e224 */ /* 0x000fe200078e0a05 */
[----:B------:R-:W-:Y:S01]  /*29e0*/  ISETP.GE.AND P6, PT, R4, RZ, PT ;  /* 0x000000ff0400720c */ /* 0x000fe20003fc6270 */
[----:B------:R-:W-:Y:S02]  /*29f0*/  IMAD.MOV R4, RZ, RZ, -R10 ;  /* 0x000000ffff047224 */ /* 0x000fe400078e0a0a */
[----:B------:R-:W-:Y:S01]  /*2a00*/  IMAD.HI.U32 R10, R3, R13, RZ ;  /* 0x0000000d030a7227 */ /* 0x000fe200078e00ff */
[----:B------:R0:W-:Y:S03]  /*2a10*/  STL [R1+0x80], R5 ;  /* 0x0000800501007387 */ /* 0x0001e60000100800 */
[----:B------:R-:W-:Y:S01]  /*2a20*/  IMAD R4, R26, R4, R9 ;  /* 0x000000041a047224 */ /* 0x000fe200078e0209 */
[----:B------:R-:W-:Y:S01]  /*2a30*/  LOP3.LUT R9, R2, 0x52, RZ, 0xfc, !PT ;  /* 0x0000005202097812 */ /* 0x000fe200078efcff */
[----:B------:R-:W-:-:S02]  /*2a40*/  @!P0 IMAD.IADD R8, R8, 0x1, -R26 ;  /* 0x0000000108088824 */ /* 0x000fc400078e0a1a */
[----:B------:R-:W-:Y:S01]  /*2a50*/  IMAD.MOV R10, RZ, RZ, -R10 ;  /* 0x000000ffff0a7224 */ /* 0x000fe200078e0a0a */
[----:B------:R-:W-:Y:S01]  /*2a60*/  IABS R12, R9 ;  /* 0x00000009000c7213 */ /* 0x000fe20000000000 */
[----:B------:R-:W-:Y:S01]  /*2a70*/  @!P3 IMAD.IADD R14, R14, 0x1, -R26 ;  /* 0x000000010e0eb824 */ /* 0x000fe200078e0a1a */
[----:B------:R-:W-:Y:S01]  /*2a80*/  ISETP.GT.U32.AND P0, PT, R26, R8, PT ;  /* 0x000000081a00720c */ /* 0x000fe20003f04070 */
[----:B0-----:R-:W-:Y:S01]  /*2a90*/  IMAD.MOV.U32 R5, RZ, RZ, R0 ;  /* 0x000000ffff057224 */ /* 0x001fe200078e0000 */
[----:B------:R-:W-:Y:S01]  /*2aa0*/  LOP3.LUT R0, R2, 0x4e, RZ, 0xfc, !PT ;  /* 0x0000004e02007812 */ /* 0x000fe200078efcff */
[----:B------:R-:W-:Y:S01]  /*2ab0*/  IMAD R13, R26, R10, R13 ;  /* 0x0000000a1a0d7224 */ /* 0x000fe200078e020d */
[----:B------:R-:W-:Y:S01]  /*2ac0*/  LOP3.LUT R10, R2, 0x50, RZ, 0xfc, !PT ;  /* 0x00000050020a7812 */ /* 0x000fe200078efcff */
[----:B------:R-:W-:Y:S01]  /*2ad0*/  @!P4 IMAD.MOV R5, RZ, RZ, -R5 ;  /* 0x000000ffff05c224 */ /* 0x000fe200078e0a05 */
[C---:B------:R-:W-:Y:S02]  /*2ae0*/  ISETP.GT.U32.AND P4, PT, R26.reuse, R4, PT ;  /* 0x000000041a00720c */ /* 0x040fe40003f84070 */
[----:B------:R-:W-:-:S02]  /*2af0*/  ISETP.GT.U32.AND P3, PT, R26, R13, PT ;  /* 0x0000000d1a00720c */ /* 0x000fc40003f64070 */
[----:B------:R0:W-:Y:S01]  /*2b00*/  STL [R1+0x90], R5 ;  /* 0x0000900501007387 */ /* 0x0001e20000100800 */
[----:B------:R-:W-:Y:S02]  /*2b10*/  IABS R11, R10 ;  /* 0x0000000a000b7213 */ /* 0x000fe40000000000 */
[----:B------:R-:W-:Y:S01]  /*2b20*/  @!P0 IMAD.IADD R8, R8, 0x1, -R26 ;  /* 0x0000000108088824 */ /* 0x000fe200078e0a1a */
[----:B------:R-:W-:Y:S02]  /*2b30*/  ISETP.GE.AND P0, PT, R10, RZ, PT ;  /* 0x000000ff0a00720c */ /* 0x000fe40003f06270 */
[----:B------:R-:W-:Y:S01]  /*2b40*/  IMAD.HI.U32 R15, R3, R11, RZ ;  /* 0x0000000b030f7227 */ /* 0x000fe200078e00ff */
[----:B------:R-:W-:-:S03]  /*2b50*/  IABS R16, R0 ;  /* 0x0000000000107213 */ /* 0x000fc60000000000 */
[----:B------:R-:W-:Y:S02]  /*2b60*/  @!P4 IMAD.IADD R4, R4, 0x1, -R26 ;  /* 0x000000010404c824 */ /* 0x000fe400078e0a1a */
[----:B0-----:R-:W-:Y:S02]  /*2b70*/  IMAD.MOV.U32 R5, RZ, RZ, R14 ;  /* 0x000000ffff057224 */ /* 0x001fe400078e000e */
[----:B------:R-:W-:Y:S01]  /*2b80*/  IMAD.HI.U32 R14, R3, R12, RZ ;  /* 0x0000000c030e7227 */ /* 0x000fe200078e00ff */
[----:B------:R-:W-:-:S03]  /*2b90*/  ISETP.GT.U32.AND P4, PT, R26, R4, PT ;  /* 0x000000041a00720c */ /* 0x000fc60003f84070 */
[----:B------:R-:W-:Y:S02]  /*2ba0*/  IMAD.MOV R14, RZ, RZ, -R14 ;  /* 0x000000ffff0e7224 */ /* 0x000fe400078e0a0e */
[----:B------:R-:W-:Y:S01]  /*2bb0*/  @!P2 IMAD.MOV R5, RZ, RZ, -R5 ;  /* 0x000000ffff05a224 */ /* 0x000fe200078e0a05 */
[----:B------:R-:W-:Y:S01]  /*2bc0*/  ISETP.GE.AND P2, PT, R9, RZ, PT ;  /* 0x000000ff0900720c */ /* 0x000fe20003f46270 */
[----:B------:R-:W-:Y:S02]  /*2bd0*/  IMAD R10, R26, R14, R12 ;  /* 0x0000000e1a0a7224 */ /* 0x000fe400078e020c */
[----:B------:R-:W-:Y:S01]  /*2be0*/  IMAD.MOV R15, RZ, RZ, -R15 ;  /* 0x000000ffff0f7224 */ /* 0x000fe200078e0a0f */
[----:B------:R0:W-:Y:S01]  /*2bf0*/  STL [R1+0x98], R5 ;  /* 0x0000980501007387 */ /* 0x0001e20000100800 */
[--C-:B------:R-:W-:Y:S02]  /*2c00*/  @!P3 IMAD.IADD R13, R13, 0x1, -R26.reuse ;  /* 0x000000010d0db824 */ /* 0x100fe400078e0a1a */
[----:B------:R-:W-:Y:S01]  /*2c10*/  @!P4 IMAD.IADD R4, R4, 0x1, -R26 ;  /* 0x000000010404c824 */ /* 0x000fe200078e0a1a */
[C---:B------:R-:W-:Y:S01]  /*2c20*/  ISETP.GT.U32.AND P4, PT, R26.reuse, R10, PT ;  /* 0x0000000a1a00720c */ /* 0x040fe20003f84070 */
[C---:B------:R-:W-:Y:S01]  /*2c30*/  IMAD R11, R26.reuse, R15, R11 ;  /* 0x0000000f1a0b7224 */ /* 0x040fe200078e020b */
[----:B------:R-:W-:Y:S01]  /*2c40*/  ISETP.GT.U32.AND P3, PT, R26, R13, PT ;  /* 0x0000000d1a00720c */ /* 0x000fe20003f64070 */
[----:B------:R-:W-:Y:S01]  /*2c50*/  IMAD.MOV.U32 R9, RZ, RZ, R16 ;  /* 0x000000ffff097224 */ /* 0x000fe200078e0010 */
[----:B------:R-:W-:Y:S01]  /*2c60*/  LOP3.LUT R16, R2, 0x4c, RZ, 0xfc, !PT ;  /* 0x0000004c02107812 */ /* 0x000fe200078efcff */
[----:B------:R-:W-:-:S02]  /*2c70*/  IMAD.MOV.U32 R6, RZ, RZ, R8 ;  /* 0x000000ffff067224 */ /* 0x000fc400078e0008 */
[----:B0-----:R-:W-:Y:S01]  /*2c80*/  IMAD.MOV.U32 R5, RZ, RZ, R4 ;  /* 0x000000ffff057224 */ /* 0x001fe200078e0004 */
[----:B------:R-:W-:Y:S01]  /*2c90*/  LOP3.LUT R4, R2, 0x46, RZ, 0xfc, !PT ;  /* 0x0000004602047812 */ /* 0x000fe200078efcff */
[----:B------:R-:W-:-:S04]  /*2ca0*/  IMAD.HI.U32 R12, R3, R9, RZ ;  /* 0x00000009030c7227 */ /* 0x000fc800078e00ff */
[----:B------:R-:W-:Y:S01]  /*2cb0*/  @!P1 IMAD.MOV R5, RZ, RZ, -R5 ;  /* 0x000000ffff059224 */ /* 0x000fe200078e0a05 */
[----:B------:R-:W-:Y:S01]  /*2cc0*/  ISETP.GT.U32.AND P1, PT, R26, R11, PT ;  /* 0x0000000b1a00720c */ /* 0x000fe20003f24070 */
[----:B------:R-:W-:Y:S02]  /*2cd0*/  @!P4 IMAD.IADD R10, R10, 0x1, -R26 ;  /* 0x000000010a0ac824 */ /* 0x000fe400078e0a1a */
[----:B------:R-:W-:Y:S01]  /*2ce0*/  @!P5 IMAD.MOV R6, RZ, RZ, -R6 ;  /* 0x000000ffff06d224 */ /* 0x000fe200078e0a06 */
[----:B------:R-:W-:Y:S01]  /*2cf0*/  ISETP.GE.AND P5, PT, R0, RZ, PT ;  /* 0x000000ff0000720c */ /* 0x000fe20003fa6270 */
[----:B------:R-:W-:Y:S01]  /*2d00*/  @!P3 IMAD.IADD R13, R13, 0x1, -R26 ;  /* 0x000000010d0db824 */ /* 0x000fe200078e0a1a */
[----:B------:R-:W-:Y:S01]  /*2d10*/  ISETP.GT.U32.AND P4, PT, R26, R10, PT ;  /* 0x0000000a1a00720c */ /* 0x000fe20003f84070 */
[----:B------:R-:W-:Y:S01]  /*2d20*/  IMAD.MOV R12, RZ, RZ, -R12 ;  /* 0x000000ffff0c7224 */ /* 0x000fe200078e0a0c */
[----:B------:R-:W-:Y:S01]  /*2d30*/  ISETP.GE.AND P3, PT, R16, RZ, PT ;  /* 0x000000ff1000720c */ /* 0x000fe20003f66270 */
[----:B------:R-:W-:Y:S01]  /*2d40*/  STL [R1+0xa0], R6 ;  /* 0x0000a00601007387 */ /* 0x000fe20000100800 */
[----:B------:R-:W-:Y:S01]  /*2d50*/  IABS R16, R16 ;  /* 0x0000001000107213 */ /* 0x000fe20000000000 */
[----:B------:R-:W-:Y:S01]  /*2d60*/  IMAD R9, R26, R12, R9 ;  /* 0x0000000c1a097224 */ /* 0x000fe200078e0209 */
[----:B------:R-:W-:Y:S01]  /*2d70*/  LOP3.LUT R0, R2, 0x4a, RZ, 0xfc, !PT ;  /* 0x0000004a02007812 */ /* 0x000fe200078efcff */
[----:B------:R-:W-:Y:S01]  /*2d80*/  @!P1 IMAD.IADD R11, R11, 0x1, -R26 ;  /* 0x000000010b0b9824 */ /* 0x000fe200078e0a1a */
[----:B------:R0:W-:Y:S01]  /*2d90*/  STL [R1+0xa8], R5 ;  /* 0x0000a80501007387 */ /* 0x0001e20000100800 */
[----:B------:R-:W-:Y:S01]  /*2da0*/  IMAD.HI.U32 R17, R3, R16, RZ ;  /* 0x0000001003117227 */ /* 0x000fe200078e00ff */
[----:B------:R-:W-:-:S02]  /*2db0*/  IABS R8, R0 ;  /* 0x0000000000087213 */ /* 0x000fc40000000000 */
[----:B------:R-:W-:Y:S01]  /*2dc0*/  ISETP.GT.U32.AND P1, PT, R26, R11, PT ;  /* 0x0000000b1a00720c */ /* 0x000fe20003f24070 */
[----:B------:R-:W-:Y:S01]  /*2dd0*/  IMAD.MOV R17, RZ, RZ, -R17 ;  /* 0x000000ffff117224 */ /* 0x000fe200078e0a11 */
[----:B------:R-:W-:Y:S01]  /*2de0*/  LOP3.LUT R12, R2, 0x48, RZ, 0xfc, !PT ;  /* 0x00000048020c7812 */ /* 0x000fe200078efcff */
[----:B------:R-:W-:Y:S01]  /*2df0*/  @!P4 IMAD.IADD R10, R10, 0x1, -R26 ;  /* 0x000000010a0ac824 */ /* 0x000fe200078e0a1a */
[----:B------:R-:W-:Y:S01]  /*2e00*/  ISETP.GE.AND P4, PT, R0, RZ, PT ;  /* 0x000000ff0000720c */ /* 0x000fe20003f86270 */
[----:B------:R-:W-:Y:S01]  /*2e10*/  IMAD R0, R26, R17, R16 ;  /* 0x000000111a007224 */ /* 0x000fe200078e0210 */
[----:B------:R-:W-:Y:S01]  /*2e20*/  IABS R14, R12 ;  /* 0x0000000c000e7213 */ /* 0x000fe20000000000 */
[----:B0-----:R-:W-:Y:S01]  /*2e30*/  IMAD.MOV.U32 R5, RZ, RZ, R13 ;  /* 0x000000ffff057224 */ /* 0x001fe200078e000d */
[----:B------:R-:W-:Y:S01]  /*2e40*/  IABS R13, R4 ;  /* 0x00000004000d7213 */ /* 0x000fe20000000000 */
[----:B------:R-:W-:-:S04]  /*2e50*/  IMAD.HI.U32 R15, R3, R8, RZ ;  /* 0x00000008030f7227 */ /* 0x000fc800078e00ff */
[----:B------:R-:W-:Y:S01]  /*2e60*/  @!P6 IMAD.MOV R5, RZ, RZ, -R5 ;  /* 0x000000ffff05e224 */ /* 0x000fe200078e0a05 */
[C---:B------:R-:W-:Y:S01]  /*2e70*/  ISETP.GT.U32.AND P6, PT, R26.reuse, R9, PT ;  /* 0x000000091a00720c */ /* 0x040fe20003fc4070 */
[----:B------:R-:W-:Y:S01]  /*2e80*/  @!P1 IMAD.IADD R11, R11, 0x1, -R26 ;  /* 0x000000010b0b9824 */ /* 0x000fe200078e0a1a */
[C---:B------:R-:W-:Y:S01]  /*2e90*/  ISETP.GT.U32.AND P1, PT, R26.reuse, R0, PT ;  /* 0x000000001a00720c */ /* 0x040fe20003f24070 */
[----:B------:R-:W-:Y:S01]  /*2ea0*/  IMAD.MOV R15, RZ, RZ, -R15 ;  /* 0x000000ffff0f7224 */ /* 0x000fe200078e0a0f */
[----:B------:R0:W-:Y:S01]  /*2eb0*/  STL [R1+0xa4], R5 ;  /* 0x0000a40501007387 */ /* 0x0001e20000100800 */
[----:B------:R-:W-:Y:S02]  /*2ec0*/  IMAD.MOV.U32 R6, RZ, RZ, R10 ;  /* 0x000000ffff067224 */ /* 0x000fe400078e000a */
[----:B------:R-:W-:Y:S02]  /*2ed0*/  IMAD R8, R26, R15, R8 ;  /* 0x0000000f1a087224 */ /* 0x000fe400078e0208 */
[----:B------:R-:W-:-:S04]  /*2ee0*/  IMAD.HI.U32 R15, R3, R14, RZ ;  /* 0x0000000e030f7227 */ /* 0x000fc800078e00ff */
[--C-:B------:R-:W-:Y:S02]  /*2ef0*/  @!P6 IMAD.IADD R9, R9, 0x1, -R26.reuse ;  /* 0x000000010909e824 */ /* 0x100fe400078e0a1a */
[----:B------:R-:W-:Y:S02]  /*2f00*/  IMAD.MOV R15, RZ, RZ, -R15 ;  /* 0x000000ffff0f7224 */ /* 0x000fe400078e0a0f */
[----:B------:R-:W-:Y:S01]  /*2f10*/  @!P1 IMAD.IADD R0, R0, 0x1, -R26 ;  /* 0x0000000100009824 */ /* 0x000fe200078e0a1a */
[C---:B------:R-:W-:Y:S01]  /*2f20*/  ISETP.GT.U32.AND P6, PT, R26.reuse, R9, PT ;  /* 0x000000091a00720c */ /* 0x040fe20003fc4070 */
[C---:B------:R-:W-:Y:S02]  /*2f30*/  IMAD R14, R26.reuse, R15, R14 ;  /* 0x0000000f1a0e7224 */ /* 0x040fe400078e020e */
[----:B------:R-:W-:Y:S01]  /*2f40*/  IMAD.HI.U32 R16, R3, R13, RZ ;  /* 0x0000000d03107227 */ /* 0x000fe200078e00ff */
[----:B------:R-:W-:-:S03]  /*2f50*/  ISETP.GT.U32.AND P1, PT, R26, R0, PT ;  /* 0x000000001a00720c */ /* 0x000fc60003f24070 */
[----:B------:R-:W-:Y:S01]  /*2f60*/  @!P2 IMAD.MOV R6, RZ, RZ, -R6 ;  /* 0x000000ffff06a224 */ /* 0x000fe200078e0a06 */
[C---:B------:R-:W-:Y:S01]  /*2f70*/  ISETP.GT.U32.AND P2, PT, R26.reuse, R8, PT ;  /* 0x000000081a00720c */ /* 0x040fe20003f44070 */
[----:B------:R-:W-:Y:S02]  /*2f80*/  IMAD.MOV R16, RZ, RZ, -R16 ;  /* 0x000000ffff107224 */ /* 0x000fe400078e0a10 */
[----:B0-----:R-:W-:Y:S01]  /*2f90*/  IMAD.MOV.U32 R5, RZ, RZ, R11 ;  /* 0x000000ffff057224 */ /* 0x001fe200078e000b */
[----:B------:R-:W-:Y:S01]  /*2fa0*/  STL [R1+0x9c], R6 ;  /* 0x00009c0601007387 */ /* 0x000fe20000100800 */
[--C-:B------:R-:W-:Y:S01]  /*2fb0*/  @!P6 IMAD.IADD R9, R9, 0x1, -R26.reuse ;  /* 0x000000010909e824 */ /* 0x100fe200078e0a1a */
[C---:B------:R-:W-:Y:S01]  /*2fc0*/  ISETP.GT.U32.AND P6, PT, R26.reuse, R14, PT ;  /* 0x0000000e1a00720c */ /* 0x040fe20003fc4070 */
[----:B------:R-:W-:Y:S01]  /*2fd0*/  IMAD R11, R26, R16, R13 ;  /* 0x000000101a0b7224 */ /* 0x000fe200078e020d */
[----:B------:R-:W-:Y:S01]  /*2fe0*/  LOP3.LUT R13, R2, 0x42, RZ, 0xfc, !PT ;  /* 0x00000042020d7812 */ /* 0x000fe200078efcff */
[----:B------:R-:W-:Y:S01]  /*2ff0*/  @!P0 IMAD.MOV R5, RZ, RZ, -R5 ;  /* 0x000000ffff058224 */ /* 0x000fe200078e0a05 */
[----:B------:R-:W-:Y:S01]  /*3000*/  ISETP.GE.AND P0, PT, R12, RZ, PT ;  /* 0x000000ff0c00720c */ /* 0x000fe20003f06270 */
[--C-:B------:R-:W-:Y:S01]  /*3010*/  @!P1 IMAD.IADD R0, R0, 0x1, -R26.reuse ;  /* 0x0000000100009824 */ /* 0x100fe200078e0a1a */
[----:B------:R-:W-:Y:S01]  /*3020*/  ISETP.GT.U32.AND P1, PT, R26, R11, PT ;  /* 0x0000000b1a00720c */ /* 0x000fe20003f24070 */
[----:B------:R-:W-:Y:S01]  /*3030*/  @!P2 IMAD.IADD R8, R8, 0x1, -R26 ;  /* 0x000000010808a824 */ /* 0x000fe200078e0a1a */
[----:B------:R0:W-:Y:S01]  /*3040*/  STL [R1+0x94], R5 ;  /* 0x0000940501007387 */ /* 0x0001e20000100800 */
[----:B------:R-:W-:-:S02]  /*3050*/  LOP3.LUT R12, R2, 0x44, RZ, 0xfc, !PT ;  /* 0x00000044020c7812 */ /* 0x000fc400078efcff */
[----:B------:R-:W-:Y:S02]  /*3060*/  IABS R10, R13 ;  /* 0x0000000d000a7213 */ /* 0x000fe40000000000 */
[--C-:B------:R-:W-:Y:S01]  /*3070*/  @!P6 IMAD.IADD R14, R14, 0x1, -R26.reuse ;  /* 0x000000010e0ee824 */ /* 0x100fe200078e0a1a */
[C---:B------:R-:W-:Y:S02]  /*3080*/  ISETP.GT.U32.AND P2, PT, R26.reuse, R8, PT ;  /* 0x000000081a00720c */ /* 0x040fe40003f44070 */
[----:B------:R-:W-:Y:S01]  /*3090*/  IABS R15, R12 ;  /* 0x0000000c000f7213 */ /* 0x000fe20000000000 */
[----:B0-----:R-:W-:Y:S01]  /*30a0*/  IMAD.MOV.U32 R5, RZ, RZ, R9 ;  /* 0x000000ffff057224 */ /* 0x001fe200078e0009 */
[----:B------:R-:W-:Y:S01]  /*30b0*/  ISETP.GT.U32.AND P6, PT, R26, R14, PT ;  /* 0x0000000e1a00720c */ /* 0x000fe20003fc4070 */
[--C-:B------:R-:W-:Y:S02]  /*30c0*/  @!P1 IMAD.IADD R11, R11, 0x1, -R26.reuse ;  /* 0x000000010b0b9824 */ /* 0x100fe400078e0a1a */
[----:B------:R-:W-:Y:S01]  /*30d0*/  @!P5 IMAD.MOV R5, RZ, RZ, -R5 ;  /* 0x000000ffff05d224 */ /* 0x000fe200078e0a05 */
[----:B------:R-:W-:Y:S01]  /*30e0*/  ISETP.GE.AND P5, PT, R4, RZ, PT ;  /* 0x000000ff0400720c */ /* 0x000fe20003fa6270 */
[----:B------:R-:W-:Y:S01]  /*30f0*/  IMAD.MOV.U32 R9, RZ, RZ, R15 ;  /* 0x000000ffff097224 */ /* 0x000fe200078e000f */
[----:B------:R-:W-:Y:S01]  /*3100*/  ISETP.GT.U32.AND P1, PT, R26, R11, PT ;  /* 0x0000000b1a00720c */ /* 0x000fe20003f24070 */
[----:B------:R-:W-:Y:S01]  /*3110*/  IMAD.HI.U32 R4, R3, R10, RZ ;  /* 0x0000000a03047227 */ /* 0x000fe200078e00ff */
[----:B------:R0:W-:Y:S03]  /*3120*/  STL [R1+0x8c], R5 ;  /* 0x00008c0501007387 */ /* 0x0001e60000100800 */
[----:B------:R-:W-:Y:S01]  /*3130*/  @!P2 IMAD.IADD R8, R8, 0x1, -R26 ;  /* 0x000000010808a824 */ /* 0x000fe200078e0a1a */
[----:B------:R-:W-:Y:S01]  /*3140*/  ISETP.GE.AND P2, PT, R13, RZ, PT ;  /* 0x000000ff0d00720c */ /* 0x000fe20003f46270 */
[----:B------:R-:W-:Y:S01]  /*3150*/  IMAD.HI.U32 R15, R3, R9, RZ ;  /* 0x00000009030f7227 */ /* 0x000fe200078e00ff */
[----:B------:R-:W-:-:S03]  /*3160*/  LOP3.LUT R13, R2, 0x3e, RZ, 0xfc, !PT ;  /* 0x0000003e020d7812 */ /* 0x000fc600078efcff */
[----:B------:R-:W-:Y:S01]  /*3170*/  @!P6 IMAD.IADD R14, R14, 0x1, -R26 ;  /* 0x000000010e0ee824 */ /* 0x000fe200078e0a1a */
[----:B------:R-:W-:Y:S01]  /*3180*/  IABS R19, R13 ;  /* 0x0000000d00137213 */ /* 0x000fe20000000000 */
[----:B0-----:R-:W-:Y:S01]  /*3190*/  IMAD.MOV.U32 R5, RZ, RZ, R0 ;  /* 0x000000ffff057224 */ /* 0x001fe200078e0000 */
[C---:B------:R-:W-:Y:S01]  /*31a0*/  LOP3.LUT R0, R2.reuse, 0x40, RZ, 0xfc, !PT ;  /* 0x0000004002007812 */ /* 0x040fe200078efcff */
[----:B------:R-:W-:Y:S01]  /*31b0*/  IMAD.MOV.U32 R6, RZ, RZ, R8 ;  /* 0x000000ffff067224 */ /* 0x000fe200078e0008 */
[----:B------:R-:W-:Y:S01]  /*31c0*/  LOP3.LUT R8, R2, 0x38, RZ, 0xfc, !PT ;  /* 0x0000003802087812 */ /* 0x000fe200078efcff */
[----:B------:R-:W-:Y:S01]  /*31d0*/  @!P3 IMAD.MOV R5, RZ, RZ, -R5 ;  /* 0x000000ffff05b224 */ /* 0x000fe200078e0a05 */
[----:B------:R-:W-:Y:S01]  /*31e0*/  ISETP.GE.AND P3, PT, R12, RZ, PT ;  /* 0x000000ff0c00720c */ /* 0x000fe20003f66270 */
[----:B------:R-:W-:Y:S01]  /*31f0*/  IMAD.MOV R15, RZ, RZ, -R15 ;  /* 0x000000ffff0f7224 */ /* 0x000fe200078e0a0f */
[----:B------:R-:W-:Y:S01]  /*3200*/  LOP3.LUT R12, R2, 0x3c, RZ, 0xfc, !PT ;  /* 0x0000003c020c7812 */ /* 0x000fe200078efcff */
[----:B------:R-:W-:Y:S01]  /*3210*/  @!P4 IMAD.MOV R6, RZ, RZ, -R6 ;  /* 0x000000ffff06c224 */ /* 0x000fe200078e0a06 */
[----:B------:R0:W-:Y:S01]  /*3220*/  STL [R1+0x74], R5 ;  /* 0x0000740501007387 */ /* 0x0001e20000100800 */
[----:B------:R-:W-:Y:S01]  /*3230*/  IMAD R9, R26, R15, R9 ;  /* 0x0000000f1a097224 */ /* 0x000fe200078e0209 */
[----:B------:R-:W-:Y:S01]  /*3240*/  ISETP.GE.AND P4, PT, R0, RZ, PT ;  /* 0x000000ff0000720c */ /* 0x000fe20003f86270 */
[----:B------:R-:W-:Y:S01]  /*3250*/  IMAD.MOV R4, RZ, RZ, -R4 ;  /* 0x000000ffff047224 */ /* 0x000fe200078e0a04 */
[----:B------:R-:W-:Y:S01]  /*3260*/  STL [R1+0x7c], R6 ;  /* 0x00007c0601007387 */ /* 0x000fe20000100800 */
[----:B------:R-:W-:Y:S01]  /*3270*/  @!P1 IMAD.IADD R11, R11, 0x1, -R26 ;  /* 0x000000010b0b9824 */ /* 0x000fe200078e0a1a */
[C---:B------:R-:W-:Y:S01]  /*3280*/  ISETP.GT.U32.AND P6, PT, R26.reuse, R9, PT ;  /* 0x000000091a00720c */ /* 0x040fe20003fc4070 */
[----:B------:R-:W-:Y:S01]  /*3290*/  IMAD R4, R26, R4, R10 ;  /* 0x000000041a047224 */ /* 0x000fe200078e020a */
[----:B------:R-:W-:Y:S01]  /*32a0*/  IABS R0, R0 ;  /* 0x0000000000007213 */ /* 0x000fe20000000000 */
[----:B0-----:R-:W-:Y:S01]  /*32b0*/  IMAD.MOV.U32 R5, RZ, RZ, R14 ;  /* 0x000000ffff057224 */ /* 0x001fe200078e000e */
[----:B------:R-:W-:-:S02]  /*32c0*/  ISETP.GE.AND P1, PT, R12, RZ, PT ;  /* 0x000000ff0c00720c */ /* 0x000fc40003f26270 */
[----:B------:R-:W-:Y:S01]  /*32d0*/  IABS R18, R12 ;  /* 0x0000000c00127213 */ /* 0x000fe20000000000 */
[----:B------:R-:W-:Y:S01]  /*32e0*/  @!P0 IMAD.MOV R5, RZ, RZ, -R5 ;  /* 0x000000ffff058224 */ /* 0x000fe200078e0a05 */
[----:B------:R-:W-:Y:S01]  /*32f0*/  ISETP.GE.AND P0, PT, R13, RZ, PT ;  /* 0x000000ff0d00720c */ /* 0x000fe20003f06270 */
[----:B------:R-:W-:Y:S01]  /*3300*/  IMAD.HI.U32 R13, R3, R0, RZ ;  /* 0x00000000030d7227 */ /* 0x000fe200078e00ff */
[----:B------:R-:W-:Y:S02]  /*3310*/  LOP3.LUT R10, R2, 0x3a, RZ, 0xfc, !PT ;  /* 0x0000003a020a7812 */ /* 0x000fe400078efcff */
[----:B------:R0:W-:Y:S01]  /*3320*/  STL [R1+0x84], R5 ;  /* 0x0000840501007387 */ /* 0x0001e20000100800 */
[----:B------:R-:W-:Y:S01]  /*3330*/  @!P6 IMAD.IADD R9, R9, 0x1, -R26 ;  /* 0x000000010909e824 */ /* 0x000fe200078e0a1a */
[----:B------:R-:W-:Y:S01]  /*3340*/  IABS R17, R10 ;  /* 0x0000000a00117213 */ /* 0x000fe20000000000 */
[----:B------:R-:W-:Y:S01]  /*3350*/  IMAD.MOV R13, RZ, RZ, -R13 ;  /* 0x000000ffff0d7224 */ /* 0x000fe200078e0a0d */
[----:B------:R-:W-:Y:S01]  /*3360*/  IABS R16, R8 ;  /* 0x0000000800107213 */ /* 0x000fe20000000000 */
[----:B------:R-:W-:Y:S01]  /*3370*/  IMAD.HI.U32 R12, R3, R19, RZ ;  /* 0x00000013030c7227 */ /* 0x000fe200078e00ff */
[----:B------:R-:W-:-:S02]  /*3380*/  ISETP.GT.U32.AND P6, PT, R26, R9, PT ;  /* 0x000000091a00720c */ /* 0x000fc40003fc4070 */
[----:B------:R-:W-:Y:S01]  /*3390*/  LOP3.LUT R15, R2, 0x36, RZ, 0xfc, !PT ;  /* 0x00000036020f7812 */ /* 0x000fe200078efcff */
[C---:B------:R-:W-:Y:S02]  /*33a0*/  IMAD R0, R26.reuse, R13, R0 ;  /* 0x0000000d1a007224 */ /* 0x040fe400078e0200 */
[----:B0-----:R-:W-:Y:S01]  /*33b0*/  IMAD.MOV.U32 R5, RZ, RZ, R11 ;  /* 0x000000ffff057224 */ /* 0x001fe200078e000b */
[----:B------:R-:W-:Y:S01]  /*33c0*/  IABS R13, R15 ;  /* 0x0000000f000d7213 */ /* 0x000fe20000000000 */
[----:B------:R-:W-:Y:S02]  /*33d0*/  IMAD.MOV R12, RZ, RZ, -R12 ;  /* 0x000000ffff0c7224 */ /* 0x000fe400078e0a0c */
[----:B------:R-:W-:Y:S01]  /*33e0*/  @!P5 IMAD.MOV R5, RZ, RZ, -R5 ;  /* 0x000000ffff05d224 */ /* 0x000fe200078e0a05 */
[----:B------:R-:W-:Y:S01]  /*33f0*/  ISETP.GT.U32.AND P5, PT, R26, R4, PT ;  /* 0x000000041a00720c */ /* 0x000fe20003fa4070 */
[----:B------:R-:W-:-:S03]  /*3400*/  IMAD.HI.U32 R11, R3, R18, RZ ;  /* 0x00000012030b7227 */ /* 0x000fc600078e00ff */
[----:B------:R0:W-:Y:S01]  /*3410*/  STL [R1+0x88], R5 ;  /* 0x0000880501007387 */ /* 0x0001e20000100800 */
[----:B------:R-:W-:Y:S01]  /*3420*/  @!P6 IMAD.IADD R9, R9, 0x1, -R26 ;  /* 0x000000010909e824 */ /* 0x000fe200078e0a1a */
[C---:B------:R-:W-:Y:S01]  /*3430*/  ISETP.GT.U32.AND P6, PT, R26.reuse, R0, PT ;  /* 0x000000001a00720c */ /* 0x040fe20003fc4070 */
[----:B------:R-:W-:Y:S02]  /*3440*/  IMAD R19, R26, R12, R19 ;  /* 0x0000000c1a137224 */ /* 0x000fe400078e0213 */
[----:B------:R-:W-:Y:S02]  /*3450*/  IMAD.MOV R11, RZ, RZ, -R11 ;  /* 0x000000ffff0b7224 */ /* 0x000fe400078e0a0b */
[----:B------:R-:W-:-:S04]  /*3460*/  IMAD.HI.U32 R20, R3, R17, RZ ;  /* 0x0000001103147227 */ /* 0x000fc800078e00ff */
[----:B------:R-:W-:Y:S02]  /*3470*/  @!P5 IMAD.IADD R4, R4, 0x1, -R26 ;  /* 0x000000010404d824 */ /* 0x000fe400078e0a1a */
[----:B------:R-:W-:Y:S01]  /*3480*/  IMAD R18, R26, R11, R18 ;  /* 0x0000000b1a127224 */ /* 0x000fe200078e0212 */
[----:B------:R-:W-:Y:S01]  /*3490*/  LOP3.LUT R11, R2, 0x34, RZ, 0xfc, !PT ;  /* 0x00000034020b7812 */ /* 0x000fe200078efcff */
[----:B------:R-:W-:Y:S01]  /*34a0*/  IMAD.MOV.U32 R6, RZ, RZ, R9 ;  /* 0x000000ffff067224 */ /* 0x000fe200078e0009 */
[C---:B------:R-:W-:Y:S01]  /*34b0*/  ISETP.GT.U32.AND P5, PT, R26.reuse, R4, PT ;  /* 0x000000041a00720c */ /* 0x040fe20003fa4070 */
[----:B------:R-:W-:Y:S01]  /*34c0*/  IMAD.MOV R20, RZ, RZ, -R20 ;  /* 0x000000ffff147224 */ /* 0x000fe200078e0a14 */
[----:B------:R-:W-:Y:S01]  /*34d0*/  IABS R12, R11 ;  /* 0x0000000b000c7213 */ /* 0x000fe20000000000 */
[----:B------:R-:W-:Y:S01]  /*34e0*/  @!P3 IMAD.MOV R6, RZ, RZ, -R6 ;  /* 0x000000ffff06b224 */ /* 0x000fe200078e0a06 */
[----:B------:R-:W-:Y:S01]  /*34f0*/  ISETP.GT.U32.AND P3, PT, R26, R18, PT ;  /* 0x000000121a00720c */ /* 0x000fe20003f64070 */
[----:B------:R-:W-:-:S02]  /*3500*/  @!P6 IMAD.IADD R0, R0, 0x1, -R26 ;  /* 0x000000010000e824 */ /* 0x000fc400078e0a1a */
[C---:B------:R-:W-:Y:S01]  /*3510*/  IMAD R17, R26.reuse, R20, R17 ;  /* 0x000000141a117224 */ /* 0x040fe200078e0211 */
[----:B------:R-:W-:Y:S01]  /*3520*/  STL [R1+0x6c], R6 ;  /* 0x00006c0601007387 */ /* 0x000fe20000100800 */
[----:B------:R-:W-:Y:S01]  /*3530*/  IMAD.HI.U32 R14, R3, R16, RZ ;  /* 0x00000010030e7227 */ /* 0x000fe200078e00ff */
[----:B------:R-:W-:-:S03]  /*3540*/  ISETP.GT.U32.AND P6, PT, R26, R0, PT ;  /* 0x000000001a00720c */ /* 0x000fc60003fc4070 */
[----:B------:R-:W-:Y:S01]  /*3550*/  @!P5 IMAD.IADD R4, R4, 0x1, -R26 ;  /* 0x000000010404d824 */ /* 0x000fe200078e0a1a */
[C---:B------:R-:W-:Y:S01]  /*3560*/  ISETP.GT.U32.AND P5, PT, R26.reuse, R19, PT ;  /* 0x000000131a00720c */ /* 0x040fe20003fa4070 */
[----:B------:R-:W-:Y:S02]  /*3570*/  IMAD.MOV R14, RZ, RZ, -R14 ;  /* 0x000000ffff0e7224 */ /* 0x000fe400078e0a0e */
[----:B0-----:R-:W-:Y:S02]  /*3580*/  IMAD.MOV.U32 R5, RZ, RZ, R4 ;  /* 0x000000ffff057224 */ /* 0x001fe400078e0004 */
[C---:B------:R-:W-:Y:S02]  /*3590*/  IMAD R16, R26.reuse, R14, R16 ;  /* 0x0000000e1a107224 */ /* 0x040fe400078e0210 */
[----:B------:R-:W-:Y:S01]  /*35a0*/  @!P2 IMAD.MOV R5, RZ, RZ, -R5 ;  /* 0x000000ffff05a224 */ /* 0x000fe200078e0a05 */
[----:B------:R-:W-:Y:S01]  /*35b0*/  ISETP.GT.U32.AND P2, PT, R26, R17, PT ;  /* 0x000000111a00720c */ /* 0x000fe20003f44070 */
[----:B------:R-:W-:-:S02]  /*35c0*/  @!P3 IMAD.IADD R18, R18, 0x1, -R26 ;  /* 0x000000011212b824 */ /* 0x000fc400078e0a1a */
[----:B------:R-:W-:Y:S01]  /*35d0*/  IMAD.HI.U32 R14, R3, R13, RZ ;  /* 0x0000000d030e7227 */ /* 0x000fe200078e00ff */
[----:B------:R0:W-:Y:S03]  /*35e0*/  STL [R1+0x64], R5 ;  /* 0x0000640501007387 */ /* 0x0001e60000100800 */
[----:B------:R-:W-:Y:S01]  /*35f0*/  @!P5 IMAD.IADD R19, R19, 0x1, -R26 ;  /* 0x000000011313d824 */ /* 0x000fe200078e0a1a */
[----:B------:R-:W-:Y:S01]  /*3600*/  ISETP.GT.U32.AND P5, PT, R26, R16, PT ;  /* 0x000000101a00720c */ /* 0x000fe20003fa4070 */
[----:B------:R-:W-:-:S03]  /*3610*/  IMAD.HI.U32 R9, R3, R12, RZ ;  /* 0x0000000c03097227 */ /* 0x000fc600078e00ff */
[----:B------:R-:W-:Y:S01]  /*3620*/  ISETP.GT.U32.AND P3, PT, R26, R19, PT ;  /* 0x000000131a00720c */ /* 0x000fe20003f64070 */
[----:B------:R-:W-:Y:S02]  /*3630*/  IMAD.MOV R14, RZ, RZ, -R14 ;  /* 0x000000ffff0e7224 */ /* 0x000fe400078e0a0e */
[--C-:B------:R-:W-:Y:S01]  /*3640*/  @!P6 IMAD.IADD R0, R0, 0x1, -R26.reuse ;  /* 0x000000010000e824 */ /* 0x100fe200078e0a1a */
[----:B------:R-:W-:Y:S01]  /*3650*/  ISETP.GE.AND P6, PT, R10, RZ, PT ;  /* 0x000000ff0a00720c */ /* 0x000fe20003fc6270 */
[----:B------:R-:W-:Y:S01]  /*3660*/  @!P2 IMAD.IADD R17, R17, 0x1, -R26 ;  /* 0x000000011111a824 */ /* 0x000fe200078e0a1a */
[C---:B------:R-:W-:Y:S01]  /*3670*/  ISETP.GT.U32.AND P2, PT, R26.reuse, R18, PT ;  /* 0x000000121a00720c */ /* 0x040fe20003f44070 */
[----:B------:R-:W-:Y:S02]  /*3680*/  IMAD.MOV R9, RZ, RZ, -R9 ;  /* 0x000000ffff097224 */ /* 0x000fe400078e0a09 */
[----:B------:R-:W-:Y:S01]  /*3690*/  IMAD R10, R26, R14, R13 ;  /* 0x0000000e1a0a7224 */ /* 0x000fe200078e020d */
[----:B------:R-:W-:Y:S01]  /*36a0*/  LOP3.LUT R13, R2, 0x30, RZ, 0xfc, !PT ;  /* 0x00000030020d7812 */ /* 0x000fe200078efcff */
[----:B------:R-:W-:Y:S01]  /*36b0*/  IMAD R9, R26, R9, R12 ;  /* 0x000000091a097224 */ /* 0x000fe200078e020c */
[C---:B------:R-:W-:Y:S01]  /*36c0*/  LOP3.LUT R12, R2.reuse, 0x32, RZ, 0xfc, !PT ;  /* 0x00000032020c7812 */ /* 0x040fe200078efcff */
[----:B0-----:R-:W-:Y:S01]  /*36d0*/  IMAD.MOV.U32 R5, RZ, RZ, R0 ;  /* 0x000000ffff057224 */ /* 0x001fe200078e0000 */
[----:B------:R-:W-:Y:S01]  /*36e0*/  LOP3.LUT R14, R2, 0x2e, RZ, 0xfc, !PT ;  /* 0x0000002e020e7812 */ /* 0x000fe200078efcff */
[--C-:B------:R-:W-:Y:S01]  /*36f0*/  @!P3 IMAD.IADD R19, R19, 0x1, -R26.reuse ;  /* 0x000000011313b824 */ /* 0x100fe200078e0a1a */
[----:B------:R-:W-:Y:S01]  /*3700*/  ISETP.GT.U32.AND P3, PT, R26, R10, PT ;  /* 0x0000000a1a00720c */ /* 0x000fe20003f64070 */
[--C-:B------:R-:W-:Y:S01]  /*3710*/  @!P5 IMAD.IADD R16, R16, 0x1, -R26.reuse ;  /* 0x000000011010d824 */ /* 0x100fe200078e0a1a */
[----:B------:R-:W-:Y:S01]  /*3720*/  IABS R4, R12 ;  /* 0x0000000c00047213 */ /* 0x000fe20000000000 */
[----:B------:R-:W-:Y:S01]  /*3730*/  @!P4 IMAD.MOV R5, RZ, RZ, -R5 ;  /* 0x000000ffff05c224 */ /* 0x000fe200078e0a05 */
[----:B------:R-:W-:Y:S01]  /*3740*/  ISETP.GT.U32.AND P4, PT, R26, R17, PT ;  /* 0x000000111a00720c */ /* 0x000fe20003f84070 */
[----:B------:R-:W-:Y:S01]  /*3750*/  @!P2 IMAD.IADD R18, R18, 0x1, -R26 ;  /* 0x000000011212a824 */ /* 0x000fe200078e0a1a */
[C---:B------:R-:W-:Y:S01]  /*3760*/  ISETP.GT.U32.AND P5, PT, R26.reuse, R16, PT ;  /* 0x000000101a00720c */ /* 0x040fe20003fa4070 */
[----:B------:R-:W-:Y:S01]  /*3770*/  IMAD.HI.U32 R22, R3, R4, RZ ;  /* 0x0000000403167227 */ /* 0x000fe200078e00ff */
[----:B------:R-:W-:Y:S01]  /*3780*/  ISETP.GT.U32.AND P2, PT, R26, R9, PT ;  /* 0x000000091a00720c */ /* 0x000fe20003f44070 */
[----:B------:R-:W-:Y:S01]  /*3790*/  STL [R1+0x54], R5 ;  /* 0x0000540501007387 */ /* 0x000fe20000100800 */
[----:B------:R-:W-:Y:S01]  /*37a0*/  IABS R20, R13 ;  /* 0x0000000d00147213 */ /* 0x000fe20000000000 */
[----:B------:R-:W-:Y:S01]  /*37b0*/  IMAD.MOV R22, RZ, RZ, -R22 ;  /* 0x000000ffff167224 */ /* 0x000fe200078e0a16 */
[----:B------:R-:W-:Y:S01]  /*37c0*/  IABS R0, R14 ;  /* 0x0000000e00007213 */ /* 0x000fe20000000000 */
[----:B------:R-:W-:Y:S01]  /*37d0*/  @!P3 IMAD.IADD R10, R10, 0x1, -R26 ;  /* 0x000000010a0ab824 */ /* 0x000fe200078e0a1a */
[----:B------:R-:W-:Y:S01]  /*37e0*/  ISETP.GE.AND P3, PT, R15, RZ, PT ;  /* 0x000000ff0f00720c */ /* 0x000fe20003f66270 */
[----:B------:R-:W-:Y:S01]  /*37f0*/  IMAD.MOV.U32 R6, RZ, RZ, R19 ;  /* 0x000000ffff067224 */ /* 0x000fe200078e0013 */
[----:B------:R-:W-:Y:S01]  /*3800*/  LOP3.LUT R15, R2, 0x2c, RZ, 0xfc, !PT ;  /* 0x0000002c020f7812 */ /* 0x000fe200078efcff */
[----:B------:R-:W-:-:S03]  /*3810*/  IMAD.HI.U32 R21, R3, R20, RZ ;  /* 0x0000001403157227 */ /* 0x000fc600078e00ff */
[----:B------:R-:W-:Y:S01]  /*3820*/  IABS R19, R15 ;  /* 0x0000000f00137213 */ /* 0x000fe20000000000 */
[----:B------:R-:W-:Y:S02]  /*3830*/  IMAD R4, R26, R22, R4 ;  /* 0x000000161a047224 */ /* 0x000fe400078e0204 */
[----:B------:R-:W-:Y:S01]  /*3840*/  @!P4 IMAD.IADD R17, R17, 0x1, -R26 ;  /* 0x000000011111c824 */ /* 0x000fe200078e0a1a */
[----:B------:R-:W-:Y:S01]  /*3850*/  ISETP.GE.AND P4, PT, R8, RZ, PT ;  /* 0x000000ff0800720c */ /* 0x000fe20003f86270 */
[----:B------:R-:W-:Y:S01]  /*3860*/  @!P0 IMAD.MOV R6, RZ, RZ, -R6 ;  /* 0x000000ffff068224 */ /* 0x000fe200078e0a06 */
[----:B------:R-:W-:Y:S01]  /*3870*/  ISETP.GT.U32.AND P0, PT, R26, R10, PT ;  /* 0x0000000a1a00720c */ /* 0x000fe20003f04070 */
[----:B------:R-:W-:-:S03]  /*3880*/  IMAD.HI.U32 R8, R3, R0, RZ ;  /* 0x0000000003087227 */ /* 0x000fc600078e00ff */
[----:B------:R0:W-:Y:S01]  /*3890*/  STL [R1+0x44], R6 ;  /* 0x0000440601007387 */ /* 0x0001e20000100800 */
[----:B------:R-:W-:Y:S02]  /*38a0*/  IMAD.MOV R21, RZ, RZ, -R21 ;  /* 0x000000ffff157224 */ /* 0x000fe400078e0a15 */
[--C-:B------:R-:W-:Y:S01]  /*38b0*/  @!P5 IMAD.IADD R16, R16, 0x1, -R26.reuse ;  /* 0x000000011010d824 */ /* 0x100fe200078e0a1a */
[C---:B------:R-:W-:Y:S01]  /*38c0*/  ISETP.GT.U32.AND P5, PT, R26.reuse, R4, PT ;  /* 0x000000041a00720c */ /* 0x040fe20003fa4070 */
[----:B------:R-:W-:Y:S01]  /*38d0*/  @!P2 IMAD.IADD R9, R9, 0x1, -R26 ;  /* 0x000000010909a824 */ /* 0x000fe200078e0a1a */
[----:B------:R-:W-:Y:S01]  /*38e0*/  ISETP.GE.AND P2, PT, R11, RZ, PT ;  /* 0x000000ff0b00720c */ /* 0x000fe20003f46270 */
[----:B------:R-:W-:Y:S02]  /*38f0*/  IMAD.MOV R8, RZ, RZ, -R8 ;  /* 0x000000ffff087224 */ /* 0x000fe400078e0a08 */
[----:B------:R-:W-:Y:S01]  /*3900*/  IMAD R11, R26, R21, R20 ;  /* 0x000000151a0b7224 */ /* 0x000fe200078e0214 */
[----:B------:R-:W-:Y:S01]  /*3910*/  LOP3.LUT R20, R2, 0x14, RZ, 0xfc, !PT ;  /* 0x0000001402147812 */ /* 0x000fe200078efcff */
[----:B0-----:R-:W-:Y:S01]  /*3920*/  IMAD.MOV.U32 R6, RZ, RZ, R17 ;  /* 0x000000ffff067224 */ /* 0x001fe200078e0011 */
[----:B------:R-:W-:Y:S01]  /*3930*/  IABS R21, R7 ;  /* 0x0000000700157213 */ /* 0x000fe20000000000 */
[----:B------:R-:W-:Y:S01]  /*3940*/  IMAD R0, R26, R8, R0 ;  /* 0x000000081a007224 */ /* 0x000fe200078e0200 */
[----:B------:R-:W-:Y:S01]  /*3950*/  LOP3.LUT R8, R2, 0x2a, RZ, 0xfc, !PT ;  /* 0x0000002a02087812 */ /* 0x000fe200078efcff */
[----:B------:R-:W-:Y:S01]  /*3960*/  @!P6 IMAD.MOV R6, RZ, RZ, -R6 ;  /* 0x000000ffff06e224 */ /* 0x000fe200078e0a06 */
[----:B------:R-:W-:Y:S01]  /*3970*/  ISETP.GT.U32.AND P6, PT, R26, R11, PT ;  /* 0x0000000b1a00720c */ /* 0x000fe20003fc4070 */
[----:B------:R-:W-:-:S02]  /*3980*/  IMAD.MOV.U32 R5, RZ, RZ, R18 ;  /* 0x000000ffff057224 */ /* 0x000fc400078e0012 */
[--C-:B------:R-:W-:Y:S01]  /*3990*/  @!P0 IMAD.IADD R10, R10, 0x1, -R26.reuse ;  /* 0x000000010a0a8824 */ /* 0x100fe200078e0a1a */
[----:B------:R-:W-:Y:S01]  /*39a0*/  ISETP.GT.U32.AND P0, PT, R26, R0, PT ;  /* 0x000000001a00720c */ /* 0x000fe20003f04070 */
[--C-:B------:R-:W-:Y:S02]  /*39b0*/  @!P5 IMAD.IADD R4, R4, 0x1, -R26.reuse ;  /* 0x000000010404d824 */ /* 0x100fe400078e0a1a */
[----:B------:R-:W-:Y:S01]  /*39c0*/  @!P1 IMAD.MOV R5, RZ, RZ, -R5 ;  /* 0x000000ffff059224 */ /* 0x000fe200078e0a05 */
[C---:B------:R-:W-:Y:S02]  /*39d0*/  ISETP.GT.U32.AND P1, PT, R26.reuse, R9, PT ;  /* 0x000000091a00720c */ /* 0x040fe40003f24070 */
[----:B------:R-:W-:Y:S02]  /*39e0*/  ISETP.GT.U32.AND P5, PT, R26, R4, PT ;  /* 0x000000041a00720c */ /* 0x000fe40003fa4070 */
[----:B------:R0:W-:Y:S01]  /*39f0*/  STL [R1+0x3c], R5 ;  /* 0x00003c0501007387 */ /* 0x0001e20000100800 */
[----:B------:R-:W-:Y:S01]  /*3a00*/  @!P6 IMAD.IADD R11, R11, 0x1, -R26 ;  /* 0x000000010b0be824 */ /* 0x000fe200078e0a1a */
[----:B------:R-:W-:-:S02]  /*3a10*/  ISETP.GE.AND P6, PT, R15, RZ, PT ;  /* 0x000000ff0f00720c */ /* 0x000fc40003fc6270 */
[----:B------:R1:W-:Y:S01]  /*3a20*/  STL [R1+0x34], R6 ;  /* 0x0000340601007387 */ /* 0x0003e20000100800 */
[----:B------:R-:W-:Y:S01]  /*3a30*/  @!P0 IMAD.IADD R0, R0, 0x1, -R26 ;  /* 0x0000000100008824 */ /* 0x000fe200078e0a1a */
[----:B------:R-:W-:-:S03]  /*3a40*/  ISETP.GT.U32.AND P0, PT, R26, R11, PT ;  /* 0x0000000b1a00720c */ /* 0x000fc60003f04070 */
[----:B------:R-:W-:Y:S01]  /*3a50*/  @!P1 IMAD.IADD R9, R9, 0x1, -R26 ;  /* 0x0000000109099824 */ /* 0x000fe200078e0a1a */
[----:B------:R-:W-:Y:S01]  /*3a60*/  ISETP.GE.AND P1, PT, R13, RZ, PT ;  /* 0x000000ff0d00720c */ /* 0x000fe20003f26270 */
[----:B0-----:R-:W-:Y:S01]  /*3a70*/  IMAD.MOV.U32 R5, RZ, RZ, R16 ;  /* 0x000000ffff057224 */ /* 0x001fe200078e0010 */
[----:B------:R-:W-:Y:S01]  /*3a80*/  IABS R16, R8 ;  /* 0x0000000800107213 */ /* 0x000fe20000000000 */
[----:B------:R-:W-:Y:S01]  /*3a90*/  @!P5 IMAD.IADD R4, R4, 0x1, -R26 ;  /* 0x000000010404d824 */ /* 0x000fe200078e0a1a */
[----:B------:R-:W-:Y:S01]  /*3aa0*/  ISETP.GE.AND P5, PT, R14, RZ, PT ;  /* 0x000000ff0e00720c */ /* 0x000fe20003fa6270 */
[----:B------:R-:W-:Y:S01]  /*3ab0*/  @!P4 IMAD.MOV R5, RZ, RZ, -R5 ;  /* 0x000000ffff05c224 */ /* 0x000fe200078e0a05 */
[----:B------:R-:W-:Y:S01]  /*3ac0*/  ISETP.GE.AND P4, PT, R12, RZ, PT ;  /* 0x000000ff0c00720c */ /* 0x000fe20003f86270 */
[----:B------:R-:W-:Y:S01]  /*3ad0*/  IMAD.MOV.U32 R12, RZ, RZ, R16 ;  /* 0x000000ffff0c7224 */ /* 0x000fe200078e0010 */
[----:B------:R-:W-:Y:S01]  /*3ae0*/  LOP3.LUT R16, R2, 0x22, RZ, 0xfc, !PT ;  /* 0x0000002202107812 */ /* 0x000fe200078efcff */
[----:B-1----:R-:W-:Y:S01]  /*3af0*/  IMAD.MOV.U32 R6, RZ, RZ, R10 ;  /* 0x000000ffff067224 */ /* 0x002fe200078e000a */
[----:B------:R0:W-:Y:S01]  /*3b00*/  STL [R1+0x2c], R5 ;  /* 0x00002c0501007387 */ /* 0x0001e20000100800 */
[----:B------:R-:W-:-:S04]  /*3b10*/  IMAD.HI.U32 R14, R3, R12, RZ ;  /* 0x0000000c030e7227 */ /* 0x000fc800078e00ff */
[----:B------:R-:W-:Y:S01]  /*3b20*/  @!P3 IMAD.MOV R6, RZ, RZ, -R6 ;  /* 0x000000ffff06b224 */ /* 0x000fe200078e0a06 */
[----:B------:R-:W-:Y:S01]  /*3b30*/  ISETP.GE.AND P3, PT, R8, RZ, PT ;  /* 0x000000ff0800720c */ /* 0x000fe20003f66270 */
[----:B------:R-:W-:Y:S01]  /*3b40*/  IMAD.MOV R10, RZ, RZ, -R14 ;  /* 0x000000ffff0a7224 */ /* 0x000fe200078e0a0e */
[----:B------:R-:W-:Y:S01]  /*3b50*/  LOP3.LUT R14, R2, 0x26, RZ, 0xfc, !PT ;  /* 0x00000026020e7812 */ /* 0x000fe200078efcff */
[----:B------:R-:W-:Y:S01]  /*3b60*/  @!P0 IMAD.IADD R11, R11, 0x1, -R26 ;  /* 0x000000010b0b8824 */ /* 0x000fe200078e0a1a */
[----:B------:R1:W-:Y:S01]  /*3b70*/  STL [R1+0x24], R6 ;  /* 0x0000240601007387 */ /* 0x0003e20000100800 */
[----:B0-----:R-:W-:Y:S02]  /*3b80*/  IMAD.MOV.U32 R5, RZ, RZ, R9 ;  /* 0x000000ffff057224 */ /* 0x001fe400078e0009 */
[----:B------:R-:W-:Y:S01]  /*3b90*/  IMAD R9, R26, R10, R12 ;  /* 0x0000000a1a097224 */ /* 0x000fe200078e020c */
[----:B------:R-:W-:Y:S01]  /*3ba0*/  LOP3.LUT R10, R2, 0x28, RZ, 0xfc, !PT ;  /* 0x00000028020a7812 */ /* 0x000fe200078efcff */
[----:B------:R-:W-:Y:S01]  /*3bb0*/  @!P2 IMAD.MOV R5, RZ, RZ, -R5 ;  /* 0x000000ffff05a224 */ /* 0x000fe200078e0a05 */
[----:B------:R-:W-:Y:S01]  /*3bc0*/  ISETP.GT.U32.AND P2, PT, R26, R0, PT ;  /* 0x000000001a00720c */ /* 0x000fe20003f44070 */
[----:B------:R-:W-:Y:S01]  /*3bd0*/  IMAD.HI.U32 R13, R3, R19, RZ ;  /* 0x00000013030d7227 */ /* 0x000fe200078e00ff */
[----:B------:R-:W-:-:S02]  /*3be0*/  ISETP.GE.AND P0, PT, R10, RZ, PT ;  /* 0x000000ff0a00720c */ /* 0x000fc40003f06270 */
[----:B------:R0:W-:Y:S01]  /*3bf0*/  STL [R1+0x1c], R5 ;  /* 0x00001c0501007387 */ /* 0x0001e20000100800 */
[----:B------:R-:W-:Y:S01]  /*3c00*/  IABS R10, R10 ;  /* 0x0000000a000a7213 */ /* 0x000fe20000000000 */
[----:B------:R-:W-:Y:S01]  /*3c10*/  IMAD.MOV R13, RZ, RZ, -R13 ;  /* 0x000000ffff0d7224 */ /* 0x000fe200078e0a0d */
[----:B-1----:R-:W-:Y:S01]  /*3c20*/  LOP3.LUT R6, R2, 0x10, RZ, 0xfc, !PT ;  /* 0x0000001002067812 */ /* 0x002fe200078efcff */
[----:B------:R-:W-:Y:S02]  /*3c30*/  @!P4 IMAD.MOV R4, RZ, RZ, -R4 ;  /* 0x000000ffff04c224 */ /* 0x000fe400078e0a04 */
[----:B------:R-:W-:Y:S01]  /*3c40*/  IMAD R8, R26, R13, R19 ;  /* 0x0000000d1a087224 */ /* 0x000fe200078e0213 */
[----:B------:R-:W-:Y:S02]  /*3c50*/  IABS R13, R16 ;  /* 0x00000010000d7213 */ /* 0x000fe40000000000 */
[----:B------:R-:W-:Y:S01]  /*3c60*/  @!P2 IMAD.IADD R0, R0, 0x1, -R26 ;  /* 0x000000010000a824 */ /* 0x000fe200078e0a1a */
[----:B------:R-:W-:Y:S01]  /*3c70*/  ISETP.GE.AND P2, PT, R14, RZ, PT ;  /* 0x000000ff0e00720c */ /* 0x000fe20003f46270 */
[----:B0-----:R-:W-:Y:S01]  /*3c80*/  IMAD.MOV.U32 R5, RZ, RZ, R11 ;  /* 0x000000ffff057224 */ /* 0x001fe200078e000b */
[----:B------:R-:W-:Y:S01]  /*3c90*/  IABS R14, R14 ;  /* 0x0000000e000e7213 */ /* 0x000fe20000000000 */
[----:B------:R-:W-:Y:S01]  /*3ca0*/  IMAD.MOV.U32 R28, RZ, RZ, R0 ;  /* 0x000000ffff1c7224 */ /* 0x000fe200078e0000 */
[C---:B------:R-:W-:Y:S01]  /*3cb0*/  ISETP.GT.U32.AND P4, PT, R26.reuse, R8, PT ;  /* 0x000000081a00720c */ /* 0x040fe20003f84070 */
[----:B------:R-:W-:Y:S01]  /*3cc0*/  @!P1 IMAD.MOV R5, RZ, RZ, -R5 ;  /* 0x000000ffff059224 */ /* 0x000fe200078e0a05 */
[----:B------:R-:W-:Y:S01]  /*3cd0*/  ISETP.GT.U32.AND P1, PT, R26, R9, PT ;  /* 0x000000091a00720c */ /* 0x000fe20003f24070 */
[----:B------:R-:W-:Y:S01]  /*3ce0*/  IMAD.MOV.U32 R11, RZ, RZ, R14 ;  /* 0x000000ffff0b7224 */ /* 0x000fe200078e000e */
[----:B------:R-:W-:Y:S01]  /*3cf0*/  LOP3.LUT R19, R2, 0x20, RZ, 0xfc, !PT ;  /* 0x0000002002137812 */ /* 0x000fe200078efcff */
[----:B------:R-:W-:Y:S01]  /*3d00*/  IMAD.HI.U32 R14, R3, R10, RZ ;  /* 0x0000000a030e7227 */ /* 0x000fe200078e00ff */
[----:B------:R0:W-:Y:S01]  /*3d10*/  STL [R1+0xc], R4 ;  /* 0x00000c0401007387 */ /* 0x0001e20000100800 */
[----:B------:R-:W-:-:S02]  /*3d20*/  IABS R29, R6 ;  /* 0x00000006001d7213 */ /* 0x000fc40000000000 */
[----:B------:R-:W-:Y:S01]  /*3d30*/  IMAD.MOV R14, RZ, RZ, -R14 ;  /* 0x000000ffff0e7224 */ /* 0x000fe200078e0a0e */
[----:B------:R1:W-:Y:S01]  /*3d40*/  STL [R1+0x8], R5 ;  /* 0x0000080501007387 */ /* 0x0003e20000100800 */
[----:B------:R-:W-:-:S04]  /*3d50*/  IMAD.HI.U32 R0, R3, R11, RZ ;  /* 0x0000000b03007227 */ /* 0x000fc800078e00ff */
[----:B------:R-:W-:Y:S01]  /*3d60*/  @!P1 IMAD.IADD R9, R9, 0x1, -R26 ;  /* 0x0000000109099824 */ /* 0x000fe200078e0a1a */
[----:B0-----:R-:W-:Y:S01]  /*3d70*/  LOP3.LUT R4, R2, 0x24, RZ, 0xfc, !PT ;  /* 0x0000002402047812 */ /* 0x001fe200078efcff */
[C---:B------:R-:W-:Y:S02]  /*3d80*/  IMAD R10, R26.reuse, R14, R10 ;  /* 0x0000000e1a0a7224 */ /* 0x040fe400078e020a */
[----:B------:R-:W-:Y:S01]  /*3d90*/  IMAD.MOV R14, RZ, RZ, -R0 ;  /* 0x000000ffff0e7224 */ /* 0x000fe200078e0a00 */
[----:B------:R-:W-:Y:S01]  /*3da0*/  ISETP.GT.U32.AND P1, PT, R26, R9, PT ;  /* 0x000000091a00720c */ /* 0x000fe20003f24070 */
[----:B------:R-:W-:Y:S01]  /*3db0*/  IMAD.HI.U32 R0, R3, R13, RZ ;  /* 0x0000000d03007227 */ /* 0x000fe200078e00ff */
[----:B------:R-:W-:Y:S02]  /*3dc0*/  IABS R12, R4 ;  /* 0x00000004000c7213 */ /* 0x000fe40000000000 */
[----:B-1----:R-:W-:Y:S01]  /*3dd0*/  LOP3.LUT R5, R2, 0xe, RZ, 0xfc, !PT ;  /* 0x0000000e02057812 */ /* 0x002fe200078efcff */
[----:B------:R-:W-:-:S02]  /*3de0*/  IMAD.MOV R0, RZ, RZ, -R0 ;  /* 0x000000ffff007224 */ /* 0x000fc400078e0a00 */
[--C-:B------:R-:W-:Y:S01]  /*3df0*/  @!P4 IMAD.IADD R8, R8, 0x1, -R26.reuse ;  /* 0x000000010808c824 */ /* 0x100fe200078e0a1a */
[----:B------:R-:W-:Y:S01]  /*3e00*/  IABS R23, R5 ;  /* 0x0000000500177213 */ /* 0x000fe20000000000 */
[----:B------:R-:W-:Y:S01]  /*3e10*/  IMAD R13, R26, R0, R13 ;  /* 0x000000001a0d7224 */ /* 0x000fe200078e020d */
[----:B------:R-:W-:Y:S01]  /*3e20*/  LOP3.LUT R0, R2, 0x1e, RZ, 0xfc, !PT ;  /* 0x0000001e02007812 */ /* 0x000fe200078efcff */
[C---:B------:R-:W-:Y:S01]  /*3e30*/  IMAD R11, R26.reuse, R14, R11 ;  /* 0x0000000e1a0b7224 */ /* 0x040fe200078e020b */
[----:B------:R-:W-:Y:S01]  /*3e40*/  ISETP.GT.U32.AND P4, PT, R26, R8, PT ;  /* 0x000000081a00720c */ /* 0x000fe20003f84070 */
[----:B------:R-:W-:Y:S01]  /*3e50*/  @!P1 IMAD.IADD R9, R9, 0x1, -R26 ;  /* 0x0000000109099824 */ /* 0x000fe200078e0a1a */
[----:B------:R-:W-:Y:S01]  /*3e60*/  IABS R14, R19 ;  /* 0x00000013000e7213 */ /* 0x000fe20000000000 */
[----:B------:R-:W-:Y:S01]  /*3e70*/  @!P5 IMAD.MOV R28, RZ, RZ, -R28 ;  /* 0x000000ffff1cd224 */ /* 0x000fe200078e0a1c */
[----:B------:R-:W-:Y:S01]  /*3e80*/  ISETP.GE.AND P5, PT, R4, RZ, PT ;  /* 0x000000ff0400720c */ /* 0x000fe20003fa6270 */
[----:B------:R-:W-:Y:S01]  /*3e90*/  @!P3 IMAD.MOV R9, RZ, RZ, -R9 ;  /* 0x000000ffff09b224 */ /* 0x000fe200078e0a09 */
[----:B------:R-:W-:Y:S01]  /*3ea0*/  ISETP.GT.U32.AND P3, PT, R26, R13, PT ;  /* 0x0000000d1a00720c */ /* 0x000fe20003f64070 */
[----:B------:R-:W-:Y:S01]  /*3eb0*/  IMAD.HI.U32 R17, R3, R14, RZ ;  /* 0x0000000e03117227 */ /* 0x000fe200078e00ff */
[----:B------:R-:W-:Y:S01]  /*3ec0*/  IABS R15, R0 ;  /* 0x00000000000f7213 */ /* 0x000fe20000000000 */
[----:B------:R-:W-:Y:S02]  /*3ed0*/  STL [R1+0x1a8c], R28 ;  /* 0x001a8c1c01007387 */ /* 0x000fe40000100800 */
[----:B------:R-:W-:-:S02]  /*3ee0*/  IMAD.MOV R17, RZ, RZ, -R17 ;  /* 0x000000ffff117224 */ /* 0x000fc400078e0a11 */
[----:B------:R-:W-:Y:S01]  /*3ef0*/  @!P4 IMAD.IADD R8, R8, 0x1, -R26 ;  /* 0x000000010808c824 */ /* 0x000fe200078e0a1a */
[----:B------:R-:W-:Y:S01]  /*3f00*/  ISETP.GT.U32.AND P4, PT, R26, R10, PT ;  /* 0x0000000a1a00720c */ /* 0x000fe20003f84070 */
[----:B------:R-:W-:-:S04]  /*3f10*/  IMAD.HI.U32 R4, R3, R12, RZ ;  /* 0x0000000c03047227 */ /* 0x000fc800078e00ff */
[----:B------:R-:W-:Y:S02]  /*3f20*/  @!P3 IMAD.IADD R13, R13, 0x1, -R26 ;  /* 0x000000010d0db824 */ /* 0x000fe400078e0a1a */
[C---:B------:R-:W-:Y:S02]  /*3f30*/  IMAD R14, R26.reuse, R17, R14 ;  /* 0x000000111a0e7224 */ /* 0x040fe400078e020e */
[----:B------:R-:W-:Y:S01]  /*3f40*/  IMAD.MOV R4, RZ, RZ, -R4 ;  /* 0x000000ffff047224 */ /* 0x000fe200078e0a04 */
[C---:B------:R-:W-:Y:S01]  /*3f50*/  ISETP.GT.U32.AND P3, PT, R26.reuse, R13, PT ;  /* 0x0000000d1a00720c */ /* 0x040fe20003f64070 */
[----:B------:R-:W-:Y:S01]  /*3f60*/  @!P6 IMAD.MOV R8, RZ, RZ, -R8 ;  /* 0x000000ffff08e224 */ /* 0x000fe200078e0a08 */
[----:B------:R-:W-:Y:S01]  /*3f70*/  ISETP.GT.U32.AND P6, PT, R26, R11, PT ;  /* 0x0000000b1a00720c */ /* 0x000fe20003fc4070 */
[----:B------:R-:W-:-:S03]  /*3f80*/  IMAD.HI.U32 R17, R3, R15, RZ ;  /* 0x0000000f03117227 */ /* 0x000fc600078e00ff */
[----:B------:R0:W-:Y:S01]  /*3f90*/  STL [R1+0x1a90], R8 ;  /* 0x001a900801007387 */ /* 0x0001e20000100800 */
[----:B------:R-:W-:Y:S01]  /*3fa0*/  IMAD R12, R26, R4, R12 ;  /* 0x000000041a0c7224 */ /* 0x000fe200078e020c */
[----:B------:R-:W-:Y:S01]  /*3fb0*/  LOP3.LUT R4, R2, 0x1c, RZ, 0xfc, !PT ;  /* 0x0000001c02047812 */ /* 0x000fe200078efcff */
[----:B------:R-:W-:Y:S01]  /*3fc0*/  IMAD.MOV R17, RZ, RZ, -R17 ;  /* 0x000000ffff117224 */ /* 0x000fe200078e0a11 */
[----:B------:R1:W-:Y:S01]  /*3fd0*/  STL [R1+0x1a94], R9 ;  /* 0x001a940901007387 */ /* 0x0003e20000100800 */
[--C-:B------:R-:W-:Y:S01]  /*3fe0*/  @!P4 IMAD.IADD R10, R10, 0x1, -R26.reuse ;  /* 0x000000010a0ac824 */ /* 0x100fe200078e0a1a */
[C---:B------:R-:W-:Y:S01]  /*3ff0*/  ISETP.GT.U32.AND P1, PT, R26.reuse, R12, PT ;  /* 0x0000000c1a00720c */ /* 0x040fe20003f24070 */
[C---:B------:R-:W-:Y:S01]  /*4000*/  IMAD R15, R26.reuse, R17, R15 ;  /* 0x000000111a0f7224 */ /* 0x040fe200078e020f */
[----:B------:R-:W-:Y:S01]  /*4010*/  IABS R18, R4 ;  /* 0x0000000400127213 */ /* 0x000fe20000000000 */
[--C-:B------:R-:W-:Y:S01]  /*4020*/  @!P3 IMAD.IADD R13, R13, 0x1, -R26.reuse ;  /* 0x000000010d0db824 */ /* 0x100fe200078e0a1a */
[C---:B------:R-:W-:Y:S01]  /*4030*/  ISETP.GT.U32.AND P4, PT, R26.reuse, R10, PT ;  /* 0x0000000a1a00720c */ /* 0x040fe20003f84070 */
[----:B------:R-:W-:Y:S01]  /*4040*/  @!P6 IMAD.IADD R11, R11, 0x1, -R26 ;  /* 0x000000010b0be824 */ /* 0x000fe200078e0a1a */
[----:B------:R-:W-:-:S02]  /*4050*/  ISETP.GT.U32.AND P3, PT, R26, R15, PT ;  /* 0x0000000f1a00720c */ /* 0x000fc40003f64070 */
[----:B0-----:R-:W-:Y:S02]  /*4060*/  LOP3.LUT R8, R2, 0x8, RZ, 0xfc, !PT ;  /* 0x0000000802087812 */ /* 0x001fe400078efcff */
[----:B------:R-:W-:Y:S02]  /*4070*/  ISETP.GT.U32.AND P6, PT, R26, R11, PT ;  /* 0x0000000b1a00720c */ /* 0x000fe40003fc4070 */
[----:B------:R-:W-:Y:S01]  /*4080*/  IABS R27, R8 ;  /* 0x00000008001b7213 */ /* 0x000fe20000000000 */
[----:B------:R-:W-:Y:S01]  /*4090*/  @!P1 IMAD.IADD R12, R12, 0x1, -R26 ;  /* 0x000000010c0c9824 */ /* 0x000fe200078e0a1a */
[----:B-1----:R-:W-:-:S03]  /*40a0*/  LOP3.LUT R9, R2, 0x2, RZ, 0xfc, !PT ;  /* 0x0000000202097812 */ /* 0x002fc600078efcff */
[--C-:B------:R-:W-:Y:S01]  /*40b0*/  @!P4 IMAD.IADD R10, R10, 0x1, -R26.reuse ;  /* 0x000000010a0ac824 */ /* 0x100fe200078e0a1a */
[----:B------:R-:W-:Y:S01]  /*40c0*/  ISETP.GE.AND P4, PT, R16, RZ, PT ;  /* 0x000000ff1000720c */ /* 0x000fe20003f86270 */
[----:B------:R-:W-:Y:S01]  /*40d0*/  @!P3 IMAD.IADD R15, R15, 0x1, -R26 ;  /* 0x000000010f0fb824 */ /* 0x000fe200078e0a1a */
[C---:B------:R-:W-:Y:S01]  /*40e0*/  ISETP.GT.U32.AND P1, PT, R26.reuse, R12, PT ;  /* 0x0000000c1a00720c */ /* 0x040fe20003f24070 */
[----:B------:R-:W-:Y:S02]  /*40f0*/  IMAD.MOV.U32 R16, RZ, RZ, R18 ;  /* 0x000000ffff107224 */ /* 0x000fe400078e0012 */
[----:B------:R-:W-:Y:S01]  /*4100*/  @!P6 IMAD.IADD R11, R11, 0x1, -R26 ;  /* 0x000000010b0be824 */ /* 0x000fe200078e0a1a */
[C---:B------:R-:W-:Y:S01]  /*4110*/  ISETP.GT.U32.AND P3, PT, R26.reuse, R15, PT ;  /* 0x0000000f1a00720c */ /* 0x040fe20003f64070 */
[----:B------:R-:W-:Y:S01]  /*4120*/  IMAD.HI.U32 R18, R3, R16, RZ ;  /* 0x0000001003127227 */ /* 0x000fe200078e00ff */
[----:B------:R-:W-:-:S03]  /*4130*/  ISETP.GT.U32.AND P6, PT, R26, R14, PT ;  /* 0x0000000e1a00720c */ /* 0x000fc60003fc4070 */
[----:B------:R-:W-:Y:S02]  /*4140*/  IMAD.MOV R18, RZ, RZ, -R18 ;  /* 0x000000ffff127224 */ /* 0x000fe400078e0a12 */
[----:B------:R-:W-:Y:S01]  /*4150*/  @!P2 IMAD.MOV R11, RZ, RZ, -R11 ;  /* 0x000000ffff0ba224 */ /* 0x000fe200078e0a0b */
[----:B------:R-:W-:Y:S01]  /*4160*/  ISETP.GE.AND P2, PT, R0, RZ, PT ;  /* 0x000000ff0000720c */ /* 0x000fe20003f46270 */
[----:B------:R-:W-:Y:S01]  /*4170*/  @!P1 IMAD.IADD R12, R12, 0x1, -R26 ;  /* 0x000000010c0c9824 */ /* 0x000fe200078e0a1a */
[----:B------:R-:W-:Y:S01]  /*4180*/  LOP3.LUT R0, R2, 0x1a, RZ, 0xfc, !PT ;  /* 0x0000001a02007812 */ /* 0x000fe200078efcff */
[----:B------:R-:W-:Y:S01]  /*4190*/  IMAD R16, R26, R18, R16 ;  /* 0x000000121a107224 */ /* 0x000fe200078e0210 */
[----:B------:R-:W-:Y:S01]  /*41a0*/  ISETP.GE.AND P1, PT, R4, RZ, PT ;  /* 0x000000ff0400720c */ /* 0x000fe20003f26270 */
[--C-:B------:R-:W-:Y:S01]  /*41b0*/  @!P3 IMAD.IADD R15, R15, 0x1, -R26.reuse ;  /* 0x000000010f0fb824 */ /* 0x100fe200078e0a1a */
[----:B------:R-:W-:Y:S01]  /*41c0*/  LOP3.LUT R4, R2, 0x18, RZ, 0xfc, !PT ;  /* 0x0000001802047812 */ /* 0x000fe200078efcff */
[----:B------:R-:W-:Y:S01]  /*41d0*/  @!P4 IMAD.MOV R13, RZ, RZ, -R13 ;  /* 0x000000ffff0dc224 */ /* 0x000fe200078e0a0d */
[----:B------:R-:W-:Y:S01]  /*41e0*/  IABS R17, R0 ;  /* 0x0000000000117213 */ /* 0x000fe20000000000 */
[----:B------:R-:W-:Y:S01]  /*41f0*/  @!P6 IMAD.IADD R14, R14, 0x1, -R26 ;  /* 0x000000010e0ee824 */ /* 0x000fe200078e0a1a */
[----:B------:R-:W-:Y:S01]  /*4200*/  ISETP.GT.U32.AND P3, PT, R26, R16, PT ;  /* 0x000000101a00720c */ /* 0x000fe20003f64070 */
[----:B------:R-:W-:Y:S01]  /*4210*/  @!P0 IMAD.MOV R10, RZ, RZ, -R10 ;  /* 0x000000ffff0a8224 */ /* 0x000fe200078e0a0a */
[----:B------:R-:W-:Y:S01]  /*4220*/  ISETP.GE.AND P4, PT, R4, RZ, PT ;  /* 0x000000ff0400720c */ /* 0x000fe20003f86270 */
[----:B------:R-:W-:Y:S01]  /*4230*/  @!P2 IMAD.MOV R15, RZ, RZ, -R15 ;  /* 0x000000ffff0fa224 */ /* 0x000fe200078e0a0f */
[----:B------:R-:W-:Y:S01]  /*4240*/  IABS R18, R4 ;  /* 0x0000000400127213 */ /* 0x000fe20000000000 */
[----:B------:R-:W-:Y:S01]  /*4250*/  IMAD.HI.U32 R4, R3, R17, RZ ;  /* 0x0000001103047227 */ /* 0x000fe200078e00ff */
[----:B------:R-:W-:Y:S01]  /*4260*/  ISETP.GT.U32.AND P6, PT, R26, R14, PT ;  /* 0x0000000e1a00720c */ /* 0x000fe20003fc4070 */
[----:B------:R-:W-:Y:S01]  /*4270*/  STL [R1+0x1a98], R10 ;  /* 0x001a980a01007387 */ /* 0x000fe20000100800 */
[----:B------:R-:W-:Y:S01]  /*4280*/  ISETP.GE.AND P0, PT, R19, RZ, PT ;  /* 0x000000ff1300720c */ /* 0x000fe20003f06270 */
[----:B------:R-:W-:Y:S01]  /*4290*/  IMAD.MOV R4, RZ, RZ, -R4 ;  /* 0x000000ffff047224 */ /* 0x000fe200078e0a04 */
[----:B------:R-:W-:Y:S01]  /*42a0*/  LOP3.LUT R19, R2, 0x16, RZ, 0xfc, !PT ;  /* 0x0000001602137812 */ /* 0x000fe200078efcff */
[----:B------:R-:W-:Y:S01]  /*42b0*/  @!P5 IMAD.MOV R12, RZ, RZ, -R12 ;  /* 0x000000ffff0cd224 */ /* 0x000fe200078e0a0c */
[----:B------:R-:W-:Y:S01]  /*42c0*/  ISETP.GE.AND P5, PT, R0, RZ, PT ;  /* 0x000000ff0000720c */ /* 0x000fe20003fa6270 */
[----:B------:R-:W-:Y:S01]  /*42d0*/  IMAD R17, R26, R4, R17 ;  /* 0x000000041a117224 */ /* 0x000fe200078e0211 */
[----:B------:R-:W-:Y:S01]  /*42e0*/  STL [R1+0x1a9c], R11 ;  /* 0x001a9c0b01007387 */ /* 0x000fe20000100800 */
[----:B------:R-:W-:-:S02]  /*42f0*/  @!P3 IMAD.IADD R16, R16, 0x1, -R26 ;  /* 0x000000011010b824 */ /* 0x000fc400078e0a1a */
[----:B------:R-:W-:Y:S01]  /*4300*/  IMAD.HI.U32 R0, R3, R18, RZ ;  /* 0x0000001203007227 */ /* 0x000fe200078e00ff */
[C---:B------:R-:W-:Y:S01]  /*4310*/  ISETP.GT.U32.AND P2, PT, R26.reuse, R17, PT ;  /* 0x000000111a00720c */ /* 0x040fe20003f44070 */
[----:B------:R0:W-:Y:S01]  /*4320*/  STL [R1+0x1aa0], R12 ;  /* 0x001aa00c01007387 */ /* 0x0001e20000100800 */
[----:B------:R-:W-:Y:S01]  /*4330*/  ISETP.GT.U32.AND P3, PT, R26, R16, PT ;  /* 0x000000101a00720c */ /* 0x000fe20003f64070 */
[----:B------:R-:W-:Y:S01]  /*4340*/  @!P6 IMAD.IADD R14, R14, 0x1, -R26 ;  /* 0x000000010e0ee824 */ /* 0x000fe200078e0a1a */
[----:B------:R-:W-:Y:S01]  /*4350*/  ISETP.GE.AND P6, PT, R19, RZ, PT ;  /* 0x000000ff1300720c */ /* 0x000fe20003fc6270 */
[----:B------:R-:W-:Y:S01]  /*4360*/  IMAD.MOV R0, RZ, RZ, -R0 ;  /* 0x000000ffff007224 */ /* 0x000fe200078e0a00 */
[----:B------:R-:W-:Y:S01]  /*4370*/  IABS R19, R19 ;  /* 0x0000001300137213 */ /* 0x000fe20000000000 */
[----:B------:R-:W-:Y:S01]  /*4380*/  @!P0 IMAD.MOV R14, RZ, RZ, -R14 ;  /* 0x000000ffff0e8224 */ /* 0x000fe200078e0a0e */
[----:B------:R-:W-:Y:S01]  /*4390*/  ISETP.GE.AND P0, PT, R20, RZ, PT ;  /* 0x000000ff1400720c */ /* 0x000fe20003f06270 */
[----:B------:R-:W-:Y:S01]  /*43a0*/  IMAD R18, R26, R0, R18 ;  /* 0x000000001a127224 */ /* 0x000fe200078e0212 */
[----:B------:R-:W-:Y:S01]  /*43b0*/  IABS R20, R20 ;  /* 0x0000001400147213 */ /* 0x000fe20000000000 */
[----:B------:R-:W-:Y:S01]  /*43c0*/  IMAD.HI.U32 R22, R3, R19, RZ ;  /* 0x0000001303167227 */ /* 0x000fe200078e00ff */
[----:B------:R-:W-:Y:S01]  /*43d0*/  STL [R1+0x1aa4], R13 ;  /* 0x001aa40d01007387 */ /* 0x000fe20000100800 */
[----:B0-----:R-:W-:-:S02]  /*43e0*/  LOP3.LUT R12, R2, 0xa, RZ, 0xfc, !PT ;  /* 0x0000000a020c7812 */ /* 0x001fc400078efcff */
[--C-:B------:R-:W-:Y:S01]  /*43f0*/  @!P2 IMAD.IADD R17, R17, 0x1, -R26.reuse ;  /* 0x000000011111a824 */ /* 0x100fe200078e0a1a */
[----:B------:R0:W-:Y:S01]  /*4400*/  STL [R1+0x1aa8], R14 ;  /* 0x001aa80e01007387 */ /* 0x0001e20000100800 */
[----:B------:R-:W-:Y:S01]  /*4410*/  @!P3 IMAD.IADD R16, R16, 0x1, -R26 ;  /* 0x000000011010b824 */ /* 0x000fe200078e0a1a */
[C---:B------:R-:W-:Y:S01]  /*4420*/  ISETP.GT.U32.AND P3, PT, R26.reuse, R18, PT ;  /* 0x000000121a00720c */ /* 0x040fe20003f64070 */
[----:B------:R-:W-:Y:S01]  /*4430*/  IMAD.HI.U32 R4, R3, R20, RZ ;  /* 0x0000001403047227 */ /* 0x000fe200078e00ff */
[----:B------:R-:W-:Y:S01]  /*4440*/  ISETP.GT.U32.AND P2, PT, R26, R17, PT ;  /* 0x000000111a00720c */ /* 0x000fe20003f44070 */
[----:B------:R1:W-:Y:S01]  /*4450*/  STL [R1+0x1aac], R15 ;  /* 0x001aac0f01007387 */ /* 0x0003e20000100800 */
[----:B------:R-:W-:Y:S01]  /*4460*/  IABS R25, R12 ;  /* 0x0000000c00197213 */ /* 0x000fe20000000000 */
[----:B------:R-:W-:Y:S01]  /*4470*/  IMAD.MOV R4, RZ, RZ, -R4 ;  /* 0x000000ffff047224 */ /* 0x000fe200078e0a04 */
[C---:B------:R-:W-:Y:S01]  /*4480*/  LOP3.LUT R11, R2.reuse, 0x6, RZ, 0xfc, !PT ;  /* 0x00000006020b7812 */ /* 0x040fe200078efcff */
[----:B------:R-:W-:Y:S01]  /*4490*/  IMAD.MOV R22, RZ, RZ, -R22 ;  /* 0x000000ffff167224 */ /* 0x000fe200078e0a16 */
[----:B0-----:R-:W-:Y:S01]  /*44a0*/  LOP3.LUT R14, R2, 0xc, RZ, 0xfc, !PT ;  /* 0x0000000c020e7812 */ /* 0x001fe200078efcff */
[----:B------:R-:W-:Y:S01]  /*44b0*/  IMAD R20, R26, R4, R20 ;  /* 0x000000041a147224 */ /* 0x000fe200078e0214 */
[----:B------:R-:W-:Y:S01]  /*44c0*/  LOP3.LUT R10, R2, 0x4, RZ, 0xfc, !PT ;  /* 0x00000004020a7812 */ /* 0x000fe200078efcff */
[----:B------:R-:W-:Y:S01]  /*44d0*/  IMAD R19, R26, R22, R19 ;  /* 0x000000161a137224 */ /* 0x000fe200078e0213 */
[----:B------:R-:W-:Y:S01]  /*44e0*/  IABS R24, R14 ;  /* 0x0000000e00187213 */ /* 0x000fe20000000000 */
[--C-:B------:R-:W-:Y:S01]  /*44f0*/  @!P3 IMAD.IADD R18, R18, 0x1, -R26.reuse ;  /* 0x000000011212b824 */ /* 0x100fe200078e0a1a */
[C---:B------:R-:W-:Y:S01]  /*4500*/  ISETP.GT.U32.AND P3, PT, R26.reuse, R20, PT ;  /* 0x000000141a00720c */ /* 0x040fe20003f64070 */
[----:B------:R-:W-:Y:S01]  /*4510*/  @!P2 IMAD.IADD R17, R17, 0x1, -R26 ;  /* 0x000000011111a824 */ /* 0x000fe200078e0a1a */
[----:B------:R-:W-:Y:S01]  /*4520*/  ISETP.GT.U32.AND P2, PT, R26, R19, PT ;  /* 0x000000131a00720c */ /* 0x000fe20003f44070 */
[----:B------:R-:W-:Y:S01]  /*4530*/  IMAD.HI.U32 R0, R3, R21, RZ ;  /* 0x0000001503007227 */ /* 0x000fe200078e00ff */
[----:B------:R-:W-:-:S03]  /*4540*/  IABS R13, R2 ;  /* 0x00000002000d7213 */ /* 0x000fc60000000000 */
[----:B------:R-:W-:Y:S02]  /*4550*/  IMAD.MOV R0, RZ, RZ, -R0 ;  /* 0x000000ffff007224 */ /* 0x000fe400078e0a00 */
[----:B------:R-:W-:-:S04]  /*4560*/  IMAD.HI.U32 R4, R3, R23, RZ ;  /* 0x0000001703047227 */ /* 0x000fc800078e00ff */
[--C-:B------:R-:W-:Y:S02]  /*4570*/  @!P3 IMAD.IADD R20, R20, 0x1, -R26.reuse ;  /* 0x000000011414b824 */ /* 0x100fe400078e0a1a */
[----:B------:R-:W-:Y:S02]  /*4580*/  @!P2 IMAD.IADD R19, R19, 0x1, -R26 ;  /* 0x000000011313a824 */ /* 0x000fe400078e0a1a */
[----:B------:R-:W-:Y:S01]  /*4590*/  IMAD.HI.U32 R22, R3, R29, RZ ;  /* 0x0000001d03167227 */ /* 0x000fe200078e00ff */
[C---:B------:R-:W-:Y:S02]  /*45a0*/  ISETP.GT.U32.AND P3, PT, R26.reuse, R20, PT ;  /* 0x000000141a00720c */ /* 0x040fe40003f64070 */
[C---:B------:R-:W-:Y:S01]  /*45b0*/  ISETP.GT.U32.AND P2, PT, R26.reuse, R19, PT ;  /* 0x000000131a00720c */ /* 0x040fe20003f44070 */
[----:B------:R-:W-:Y:S02]  /*45c0*/  IMAD R21, R26, R0, R21 ;  /* 0x000000001a157224 */ /* 0x000fe400078e0215 */
[----:B------:R-:W-:-:S02]  /*45d0*/  IMAD.MOV R4, RZ, RZ, -R4 ;  /* 0x000000ffff047224 */ /* 0x000fc400078e0a04 */
[----:B------:R-:W-:Y:S02]  /*45e0*/  IMAD.MOV R22, RZ, RZ, -R22 ;  /* 0x000000ffff167224 */ /* 0x000fe400078e0a16 */
[----:B------:R-:W-:-:S04]  /*45f0*/  IMAD.HI.U32 R0, R3, R24, RZ ;  /* 0x0000001803007227 */ /* 0x000fc800078e00ff */
[C---:B------:R-:W-:Y:S02]  /*4600*/  IMAD R23, R26.reuse, R4, R23 ;  /* 0x000000041a177224 */ /* 0x040fe400078e0217 */
[----:B------:R-:W-:Y:S01]  /*4610*/  @!P5 IMAD.MOV R17, RZ, RZ, -R17 ;  /* 0x000000ffff11d224 */ /* 0x000fe200078e0a11 */
[C---:B------:R-:W-:Y:S01]  /*4620*/  ISETP.GT.U32.AND P5, PT, R26.reuse, R21, PT ;  /* 0x000000151a00720c */ /* 0x040fe20003fa4070 */
[C---:B------:R-:W-:Y:S02]  /*4630*/  IMAD R22, R26.reuse, R22, R29 ;  /* 0x000000161a167224 */ /* 0x040fe400078e021d */
[----:B------:R-:W-:Y:S01]  /*4640*/  @!P1 IMAD.MOV R16, RZ, RZ, -R16 ;  /* 0x000000ffff109224 */ /* 0x000fe200078e0a10 */
[----:B------:R-:W-:Y:S01]  /*4650*/  ISETP.GT.U32.AND P1, PT, R26, R18, PT ;  /* 0x000000121a00720c */ /* 0x000fe20003f24070 */
[----:B------:R-:W-:Y:S02]  /*4660*/  IMAD.MOV R29, RZ, RZ, -R0 ;  /* 0x000000ffff1d7224 */ /* 0x000fe400078e0a00 */
[C---:B------:R-:W-:Y:S01]  /*4670*/  IMAD.HI.U32 R28, R3.reuse, R25, RZ ;  /* 0x00000019031c7227 */ /* 0x040fe200078e00ff */
[----:B------:R-:W-:Y:S03]  /*4680*/  STL [R1+0x1ab0], R16 ;  /* 0x001ab01001007387 */ /* 0x000fe60000100800 */
[----:B------:R-:W-:Y:S01]  /*4690*/  IMAD.HI.U32 R0, R3, R27, RZ ;  /* 0x0000001b03007227 */ /* 0x000fe200078e00ff */
[----:B------:R-:W-:Y:S03]  /*46a0*/  STL [R1+0x1ab4], R17 ;  /* 0x001ab41101007387 */ /* 0x000fe60000100800 */
[--C-:B------:R-:W-:Y:S01]  /*46b0*/  @!P3 IMAD.IADD R20, R20, 0x1, -R26.reuse ;  /* 0x000000011414b824 */ /* 0x100fe200078e0a1a */
[C---:B------:R-:W-:Y:S01]  /*46c0*/  ISETP.GT.U32.AND P3, PT, R26.reuse, R23, PT ;  /* 0x000000171a00720c */ /* 0x040fe20003f64070 */
[----:B------:R-:W-:Y:S01]  /*46d0*/  @!P2 IMAD.IADD R19, R19, 0x1, -R26 ;  /* 0x000000011313a824 */ /* 0x000fe200078e0a1a */
[C---:B------:R-:W-:Y:S01]  /*46e0*/  ISETP.GT.U32.AND P2, PT, R26.reuse, R22, PT ;  /* 0x000000161a00720c */ /* 0x040fe20003f44070 */
[----:B------:R-:W-:Y:S01]  /*46f0*/  IMAD R24, R26, R29, R24 ;  /* 0x0000001d1a187224 */ /* 0x000fe200078e0218 */
[----:B------:R-:W-:Y:S01]  /*4700*/  IABS R29, R11 ;  /* 0x0000000b001d7213 */ /* 0x000fe20000000000 */
[----:B------:R-:W-:-:S02]  /*4710*/  IMAD.MOV R4, RZ, RZ, -R28 ;  /* 0x000000ffff047224 */ /* 0x000fc400078e0a1c */
[----:B------:R-:W-:Y:S01]  /*4720*/  IMAD.MOV R0, RZ, RZ, -R0 ;  /* 0x000000ffff007224 */ /* 0x000fe200078e0a00 */
[----:B------:R-:W0:Y:S01]  /*4730*/  S2R R28, SR_TID.X ;  /* 0x00000000001c7919 */ /* 0x000e220000002100 */
[C---:B------:R-:W-:Y:S02]  /*4740*/  IMAD R25, R26.reuse, R4, R25 ;  /* 0x000000041a197224 */ /* 0x040fe400078e0219 */
[----:B------:R-:W-:Y:S01]  /*4750*/  IMAD R27, R26, R0, R27 ;  /* 0x000000001a1b7224 */ /* 0x000fe200078e021b */
[----:B------:R-:W-:Y:S01]  /*4760*/  IABS R0, R10 ;  /* 0x0000000a00007213 */ /* 0x000fe20000000000 */
[----:B------:R-:W-:-:S04]  /*4770*/  IMAD.HI.U32 R4, R3, R29, RZ ;  /* 0x0000001d03047227 */ /* 0x000fc800078e00ff */
[--C-:B------:R-:W-:Y:S01]  /*4780*/  @!P5 IMAD.IADD R21, R21, 0x1, -R26.reuse ;  /* 0x000000011515d824 */ /* 0x100fe200078e0a1a */
[----:B------:R-:W-:Y:S01]  /*4790*/  ISETP.GT.U32.AND P5, PT, R26, R24, PT ;  /* 0x000000181a00720c */ /* 0x000fe20003fa4070 */
[----:B------:R-:W-:Y:S01]  /*47a0*/  @!P1 IMAD.IADD R18, R18, 0x1, -R26 ;  /* 0x0000000112129824 */ /* 0x000fe200078e0a1a */
[----:B------:R-:W-:Y:S01]  /*47b0*/  ISETP.GE.AND P1, PT, R2, RZ, PT ;  /* 0x000000ff0200720c */ /* 0x000fe20003f26270 */
[----:B------:R-:W-:Y:S02]  /*47c0*/  IMAD.MOV R4, RZ, RZ, -R4 ;  /* 0x000000ffff047224 */ /* 0x000fe400078e0a04 */
[----:B------:R-:W-:-:S04]  /*47d0*/  IMAD.HI.U32 R2, R3, R0, RZ ;  /* 0x0000000003027227 */ /* 0x000fc800078e00ff */
[--C-:B------:R-:W-:Y:S01]  /*47e0*/  @!P3 IMAD.IADD R23, R23, 0x1, -R26.reuse ;  /* 0x000000011717b824 */ /* 0x100fe200078e0a1a */
[----:B------:R-:W-:Y:S01]  /*47f0*/  ISETP.GT.U32.AND P3, PT, R26, R21, PT ;  /* 0x000000151a00720c */ /* 0x000fe20003f64070 */
[----:B------:R-:W-:Y:S01]  /*4800*/  @!P2 IMAD.IADD R22, R22, 0x1, -R26 ;  /* 0x000000011616a824 */ /* 0x000fe200078e0a1a */
[C---:B------:R-:W-:Y:S01]  /*4810*/  ISETP.GT.U32.AND P2, PT, R26.reuse, R25, PT ;  /* 0x000000191a00720c */ /* 0x040fe20003f44070 */
[C---:B------:R-:W-:Y:S02]  /*4820*/  IMAD R29, R26.reuse, R4, R29 ;  /* 0x000000041a1d7224 */ /* 0x040fe400078e021d */
[----:B------:R-:W-:Y:S02]  /*4830*/  IMAD.MOV R4, RZ, RZ, -R2 ;  /* 0x000000ffff047224 */ /* 0x000fe400078e0a02 */
[----:B------:R-:W-:Y:S01]  /*4840*/  IMAD.MOV.U32 R2, RZ, RZ, R13 ;  /* 0x000000ffff027224 */ /* 0x000fe200078e000d */
[----:B------:R-:W-:Y:S01]  /*4850*/  IABS R13, R9 ;  /* 0x00000009000d7213 */ /* 0x000fe20000000000 */
[----:B------:R-:W-:Y:S01]  /*4860*/  @!P4 IMAD.MOV R18, RZ, RZ, -R18 ;  /* 0x000000ffff12c224 */ /* 0x000fe200078e0a12 */
[C---:B------:R-:W-:Y:S01]  /*4870*/  ISETP.GT.U32.AND P4, PT, R26.reuse, R22, PT ;  /* 0x000000161a00720c */ /* 0x040fe20003f84070 */
[----:B------:R-:W-:-:S02]  /*4880*/  IMAD R0, R26, R4, R0 ;  /* 0x000000041a007224 */ /* 0x000fc400078e0200 */
[----:B------:R-:W-:Y:S01]  /*4890*/  @!P5 IMAD.IADD R24, R24, 0x1, -R26 ;  /* 0x000000011818d824 */ /* 0x000fe200078e0a1a */
[----:B------:R-:W-:Y:S01]  /*48a0*/  ISETP.GT.U32.AND P5, PT, R26, R23, PT ;  /* 0x000000171a00720c */ /* 0x000fe20003fa4070 */
[----:B------:R-:W-:Y:S01]  /*48b0*/  IMAD.MOV.U32 R4, RZ, RZ, R13 ;  /* 0x000000ffff047224 */ /* 0x000fe200078e000d */
[----:B------:R-:W-:Y:S01]  /*48c0*/  STL [R1+0x1ab8], R18 ;  /* 0x001ab81201007387 */ /* 0x000fe20000100800 */
[----:B------:R-:W-:-:S04]  /*48d0*/  IMAD.HI.U32 R13, R3, R2, RZ ;  /* 0x00000002030d7227 */ /* 0x000fc800078e00ff */
[--C-:B------:R-:W-:Y:S01]  /*48e0*/  @!P3 IMAD.IADD R21, R21, 0x1, -R26.reuse ;  /* 0x000000011515b824 */ /* 0x100fe200078e0a1a */
[C---:B------:R-:W-:Y:S01]  /*48f0*/  ISETP.GT.U32.AND P3, PT, R26.reuse, R27, PT ;  /* 0x0000001b1a00720c */ /* 0x040fe20003f64070 */
[--C-:B------:R-:W-:Y:S01]  /*4900*/  @!P2 IMAD.IADD R25, R25, 0x1, -R26.reuse ;  /* 0x000000011919a824 */ /* 0x100fe200078e0a1a */
[----:B------:R-:W-:Y:S01]  /*4910*/  ISETP.GT.U32.AND P2, PT, R26, R24, PT ;  /* 0x000000181a00720c */ /* 0x000fe20003f44070 */
[----:B------:R-:W-:Y:S02]  /*4920*/  IMAD.MOV R13, RZ, RZ, -R13 ;  /* 0x000000ffff0d7224 */ /* 0x000fe400078e0a0d */
[----:B------:R-:W-:Y:S01]  /*4930*/  @!P4 IMAD.IADD R22, R22, 0x1, -R26 ;  /* 0x000000011616c824 */ /* 0x000fe200078e0a1a */
[C---:B------:R-:W-:Y:S01]  /*4940*/  ISETP.GT.U32.AND P4, PT, R26.reuse, R29, PT ;  /* 0x0000001d1a00720c */ /* 0x040fe20003f84070 */
[----:B------:R-:W-:Y:S01]  /*4950*/  IMAD R2, R26, R13, R2 ;  /* 0x0000000d1a027224 */ /* 0x000fe200078e0202 */
[----:B0-----:R-:W-:Y:S01]  /*4960*/  LOP3.LUT R13, R28, 0x7, RZ, 0xc0, !PT ;  /* 0x000000071c0d7812 */ /* 0x001fe200078ec0ff */
[----:B------:R-:W-:-:S04]  /*4970*/  IMAD.HI.U32 R3, R3, R4, RZ ;  /* 0x0000000403037227 */ /* 0x000fc800078e00ff */
[--C-:B------:R-:W-:Y:S01]  /*4980*/  @!P5 IMAD.IADD R23, R23, 0x1, -R26.reuse ;  /* 0x000000011717d824 */ /* 0x100fe200078e0a1a */
[C---:B------:R-:W-:Y:S01]  /*4990*/  ISETP.GT.U32.AND P5, PT, R26.reuse, R2, PT ;  /* 0x000000021a00720c */ /* 0x040fe20003fa4070 */
[----:B------:R-:W-:Y:S01]  /*49a0*/  @!P6 IMAD.MOV R19, RZ, RZ, -R19 ;  /* 0x000000ffff13e224 */ /* 0x000fe200078e0a13 */
[----:B------:R-:W-:Y:S01]  /*49b0*/  ISETP.GT.U32.AND P6, PT, R26, R25, PT ;  /* 0x000000191a00720c */ /* 0x000fe20003fc4070 */
[----:B------:R-:W-:Y:S02]  /*49c0*/  IMAD.MOV R3, RZ, RZ, -R3 ;  /* 0x000000ffff037224 */ /* 0x000fe400078e0a03 */
[--C-:B------:R-:W-:Y:S01]  /*49d0*/  @!P3 IMAD.IADD R27, R27, 0x1, -R26.reuse ;  /* 0x000000011b1bb824 */ /* 0x100fe200078e0a1a */
[----:B------:R-:W-:Y:S01]  /*49e0*/  STL [R1+0x1abc], R19 ;  /* 0x001abc1301007387 */ /* 0x000fe20000100800 */
[----:B------:R-:W-:Y:S01]  /*49f0*/  @!P2 IMAD.IADD R24, R24, 0x1, -R26 ;  /* 0x000000011818a824 */ /* 0x000fe200078e0a1a */
[C---:B------:R-:W-:Y:S01]  /*4a00*/  ISETP.GT.U32.AND P2, PT, R26.reuse, R0, PT ;  /* 0x000000001a00720c */ /* 0x040fe20003f44070 */
[----:B------:R-:W-:-:S02]  /*4a10*/  IMAD R4, R26, R3, R4 ;  /* 0x000000031a047224 */ /* 0x000fc400078e0204 */
[----:B------:R-:W-:Y:S01]  /*4a20*/  @!P0 IMAD.MOV R20, RZ, RZ, -R20 ;  /* 0x000000ffff148224 */ /* 0x000fe200078e0a14 */
[C---:B------:R-:W-:Y:S01]  /*4a30*/  ISETP.GT.U32.AND P0, PT, R26.reuse, R27, PT ;  /* 0x0000001b1a00720c */ /* 0x040fe20003f04070 */
[--C-:B------:R-:W-:Y:S01]  /*4a40*/  @!P4 IMAD.IADD R29, R29, 0x1, -R26.reuse ;  /* 0x000000011d1dc824 */ /* 0x100fe200078e0a1a */
[----:B------:R-:W-:Y:S01]  /*4a50*/  ISETP.GT.U32.AND P3, PT, R26, R4, PT ;  /* 0x000000041a00720c */ /* 0x000fe20003f64070 */
[--C-:B------:R-:W-:Y:S01]  /*4a60*/  @!P5 IMAD.IADD R2, R2, 0x1, -R26.reuse ;  /* 0x000000010202d824 */ /* 0x100fe200078e0a1a */
[----:B------:R-:W-:Y:S01]  /*4a70*/  ISETP.GE.AND P4, PT, R6, RZ, PT ;  /* 0x000000ff0600720c */ /* 0x000fe20003f86270 */
[----:B------:R-:W-:Y:S01]  /*4a80*/  IMAD.SHL.U32 R3, R28, 0x2, RZ ;  /* 0x000000021c037824 */ /* 0x000fe200078e00ff */
[----:B------:R-:W-:Y:S01]  /*4a90*/  ISETP.GE.AND P5, PT, R5, RZ, PT ;  /* 0x000000ff0500720c */ /* 0x000fe20003fa6270 */
[----:B-1----:R-:W-:Y:S02]  /*4aa0*/  IMAD R15, R13, 0x90, RZ ;  /* 0x000000900d0f7824 */ /* 0x002fe400078e02ff */
[--C-:B------:R-:W-:Y:S01]  /*4ab0*/  @!P6 IMAD.IADD R25, R25, 0x1, -R26.reuse ;  /* 0x000000011919e824 */ /* 0x100fe200078e0a1a */
[----:B------:R-:W-:Y:S01]  /*4ac0*/  ISETP.GE.AND P6, PT, R7, RZ, PT ;  /* 0x000000ff0700720c */ /* 0x000fe20003fc6270 */
[--C-:B------:R-:W-:Y:S01]  /*4ad0*/  @!P2 IMAD.IADD R0, R0, 0x1, -R26.reuse ;  /* 0x000000010000a824 */ /* 0x100fe200078e0a1a */
[----:B------:R-:W-:Y:S01]  /*4ae0*/  LOP3.LUT R15, R15, 0x30, R3, 0x78, !PT ;  /* 0x000000300f0f7812 */ /* 0x000fe200078e7803 */
[--C-:B------:R-:W-:Y:S01]  /*4af0*/  @!P0 IMAD.IADD R27, R27, 0x1, -R26.reuse ;  /* 0x000000011b1b8824 */ /* 0x100fe200078e0a1a */
[----:B------:R-:W-:Y:S01]  /*4b00*/  ISETP.GE.AND P2, PT, R14, RZ, PT ;  /* 0x000000ff0e00720c */ /* 0x000fe20003f46270 */
[----:B------:R-:W-:Y:S01]  /*4b10*/  IMAD R13, R13, 0x410, RZ ;  /* 0x000004100d0d7824 */ /* 0x000fe200078e02ff */
[----:B------:R-:W-:Y:S01]  /*4b20*/  LOP3.LUT R3, R3, 0x10, RZ, 0xc0, !PT ;  /* 0x0000001003037812 */ /* 0x000fe200078ec0ff */
[----:B------:R-:W-:Y:S01]  /*4b30*/  @!P3 IMAD.IADD R4, R4, 0x1, -R26 ;  /* 0x000000010404b824 */ /* 0x000fe200078e0a1a */
[----:B------:R-:W-:Y:S01]  /*4b40*/  ISETP.GE.AND P0, PT, R8, RZ, PT ;  /* 0x000000ff0800720c */ /* 0x000fe20003f06270 */
[----:B------:R-:W-:Y:S01]  /*4b50*/  IMAD.SHL.U32 R8, R28, 0x200, RZ ;  /* 0x000002001c087824 */ /* 0x000fe200078e00ff */
[----:B------:R-:W-:Y:S01]  /*4b60*/  LOP3.LUT R3, R3, 0x60, R28, 0xf8, !PT ;  /* 0x0000006003037812 */ /* 0x000fe200078ef81c */
[----:B------:R-:W-:Y:S01]  /*4b70*/  @!P4 IMAD.MOV R22, RZ, RZ, -R22 ;  /* 0x000000ffff16c224 */ /* 0x000fe200078e0a16 */
[C---:B------:R-:W-:Y:S01]  /*4b80*/  ISETP.GT.U32.AND P3, PT, R26.reuse, R29, PT ;  /* 0x0000001d1a00720c */ /* 0x040fe20003f64070 */
[----:B------:R-:W-:Y:S01]  /*4b90*/  @!P5 IMAD.MOV R23, RZ, RZ, -R23 ;  /* 0x000000ffff17d224 */ /* 0x000fe200078e0a17 */
[C---:B------:R-:W-:Y:S01]  /*4ba0*/  ISETP.GT.U32.AND P4, PT, R26.reuse, R2, PT ;  /* 0x000000021a00720c */ /* 0x040fe20003f84070 */
[----:B------:R-:W-:Y:S01]  /*4bb0*/  @!P6 IMAD.MOV R21, RZ, RZ, -R21 ;  /* 0x000000ffff15e224 */ /* 0x000fe200078e0a15 */
[----:B------:R-:W-:Y:S01]  /*4bc0*/  ISETP.GT.U32.AND P5, PT, R26, R0, PT ;  /* 0x000000001a00720c */ /* 0x000fe20003fa4070 */
[----:B------:R-:W2:Y:S01]  /*4bd0*/  LDL.LU R7, [R1+0x1b0c] ;  /* 0x001b0c0001077983 */ /* 0x000ea20000300800 */
[----:B------:R-:W-:-:S02]  /*4be0*/  LOP3.LUT R3, R13, R3, RZ, 0x3c, !PT ;  /* 0x000000030d037212 */ /* 0x000fc400078e3cff */
[----:B------:R-:W-:Y:S01]  /*4bf0*/  LOP3.LUT R8, R8, 0x2000, RZ, 0xc0, !PT ;  /* 0x0000200008087812 */ /* 0x000fe200078ec0ff */
[----:B------:R-:W3:Y:S01]  /*4c00*/  LDL.LU R6, [R1+0x1b08] ;  /* 0x001b080001067983 */ /* 0x000ee20000300800 */
[----:B------:R-:W-:-:S03]  /*4c10*/  @!P2 IMAD.MOV R24, RZ, RZ, -R24 ;  /* 0x000000ffff18a224 */ /* 0x000fc600078e0a18 */
[----:B------:R-:W4:Y:S01]  /*4c20*/  LDL.LU R5, [R1+0x1b04] ;  /* 0x001b040001057983 */ /* 0x000f220000300800 */
[----:B------:R-:W-:Y:S01]  /*4c30*/  IMAD.IADD R3, R8, 0x1, R3 ;  /* 0x0000000108037824 */ /* 0x000fe200078e0203 */
[----:B------:R-:W-:Y:S01]  /*4c40*/  ISETP.GE.AND P6, PT, R12, RZ, PT ;  /* 0x000000ff0c00720c */ /* 0x000fe20003fc6270 */
[--C-:B------:R-:W-:Y:S01]  /*4c50*/  @!P3 IMAD.IADD R29, R29, 0x1, -R26.reuse ;  /* 0x000000011d1db824 */ /* 0x100fe200078e0a1a */
[----:B------:R-:W-:Y:S01]  /*4c60*/  STL [R1+0x1ac0], R20 ;  /* 0x001ac01401007387 */ /* 0x000fe20000100800 */
[----:B------:R-:W-:Y:S01]  /*4c70*/  ISETP.GE.AND P3, PT, R11, RZ, PT ;  /* 0x000000ff0b00720c */ /* 0x000fe20003f66270 */
[--C-:B------:R-:W-:Y:S01]  /*4c80*/  @!P4 IMAD.IADD R2, R2, 0x1, -R26.reuse ;  /* 0x000000010202c824 */ /* 0x100fe200078e0a1a */
[----:B------:R-:W-:Y:S01]  /*4c90*/  ISETP.GE.AND P4, PT, R10, RZ, PT ;  /* 0x000000ff0a00720c */ /* 0x000fe20003f86270 */
[----:B------:R-:W-:Y:S01]  /*4ca0*/  STL [R1+0x1ac4], R21 ;  /* 0x001ac41501007387 */ /* 0x000fe20000100800 */
[----:B------:R-:W-:Y:S01]  /*4cb0*/  @!P5 IMAD.IADD R0, R0, 0x1, -R26 ;  /* 0x000000010000d824 */ /* 0x000fe200078e0a1a */
[----:B------:R-:W-:-:S02]  /*4cc0*/  ISETP.GE.AND P5, PT, R9, RZ, PT ;  /* 0x000000ff0900720c */ /* 0x000fc40003fa6270 */
[----:B------:R-:W-:Y:S01]  /*4cd0*/  STL [R1+0x1ac8], R22 ;  /* 0x001ac81601007387 */ /* 0x000fe20000100800 */
[----:B------:R-:W-:Y:S02]  /*4ce0*/  ISETP.GT.U32.AND P2, PT, R26, R4, PT ;  /* 0x000000041a00720c */ /* 0x000fe40003f44070 */
[----:B------:R-:W-:Y:S01]  /*4cf0*/  LOP3.LUT R28, R28, 0x3f, RZ, 0xc0, !PT ;  /* 0x0000003f1c1c7812 */ /* 0x000fe200078ec0ff */
[----:B------:R-:W-:Y:S04]  /*4d00*/  STL [R1+0x1acc], R23 ;  /* 0x001acc1701007387 */ /* 0x000fe80000100800 */
[----:B------:R-:W-:Y:S01]  /*4d10*/  STL [R1+0x1ad0], R24 ;  /* 0x001ad01801007387 */ /* 0x000fe20000100800 */
[----:B------:R-:W-:-:S03]  /*4d20*/  IMAD R13, R28, c[0x0][0x18c], RZ ;  /* 0x000063001c0d7a24 */ /* 0x000fc600078e02ff */
[----:B------:R0:W-:Y:S01]  /*4d30*/  STL [R1+0x1a10], R3 ;  /* 0x001a100301007387 */ /* 0x0001e20000100800 */
[----:B------:R-:W-:Y:S02]  /*4d40*/  @!P6 IMAD.MOV R25, RZ, RZ, -R25 ;  /* 0x000000ffff19e224 */ /* 0x000fe400078e0a19 */
[----:B------:R-:W-:Y:S01]  /*4d50*/  @!P2 IMAD.IADD R4, R4, 0x1, -R26 ;  /* 0x000000010404a824 */ /* 0x000fe200078e0a1a */
[----:B------:R-:W4:Y:S04]  /*4d60*/  LDL.LU R12, [R1+0x30] ;  /* 0x00003000010c7983 */ /* 0x000f280000300800 */
[----:B------:R-:W4:Y:S04]  /*4d70*/  LDL.LU R11, [R1+0x40] ;  /* 0x00004000010b7983 */ /* 0x000f280000300800 */
[----:B------:R-:W4:Y:S04]  /*4d80*/  LDL.LU R10, [R1+0x50] ;  /* 0x00005000010a7983 */ /* 0x000f280000300800 */
[----:B------:R-:W4:Y:S01]  /*4d90*/  LDL.LU R9, [R1+0x58] ;  /* 0x0000580001097983 */ /* 0x000f220000300800 */
[----:B------:R-:W-:Y:S01]  /*4da0*/  LEA R26, P6, R13, c[0x0][0x168], 0x1 ;  /* 0x00005a000d1a7a11 */ /* 0x000fe200078c08ff */
[----:B------:R-:W-:-:S02]  /*4db0*/  @!P0 IMAD.MOV R27, RZ, RZ, -R27 ;  /* 0x000000ffff1b8224 */ /* 0x000fc400078e0a1b */
[----:B------:R-:W4:Y:S01]  /*4dc0*/  LDL.LU R8, [R1+0xbc] ;  /* 0x0000bc0001087983 */ /* 0x000f220000300800 */
[----:B------:R-:W-:Y:S02]  /*4dd0*/  @!P3 IMAD.MOV R29, RZ, RZ, -R29 ;  /* 0x000000ffff1db224 */ /* 0x000fe400078e0a1d */
[----:B------:R-:W-:Y:S01]  /*4de0*/  @!P1 IMAD.MOV R2, RZ, RZ, -R2 ;  /* 0x000000ffff029224 */ /* 0x000fe200078e0a02 */
[----:B------:R-:W4:Y:S01]  /*4df0*/  LDL.LU R28, [R1+0x5c] ;  /* 0x00005c00011c7983 */ /* 0x000f220000300800 */
[----:B------:R-:W-:Y:S01]  /*4e00*/  @!P4 IMAD.MOV R0, RZ, RZ, -R0 ;  /* 0x000000ffff00c224 */ /* 0x000fe200078e0a00 */
[----:B------:R-:W-:Y:S01]  /*4e10*/  ISETP.NE.AND P2, PT, RZ, c[0x0][0x17c], PT ;  /* 0x00005f00ff007a0c */ /* 0x000fe20003f45270 */
[----:B------:R-:W-:Y:S01]  /*4e20*/  @!P5 IMAD.MOV R4, RZ, RZ, -R4 ;  /* 0x000000ffff04d224 */ /* 0x000fe200078e0a04 */
[----:B------:R-:W-:Y:S01]  /*4e30*/  STL [R1+0x1ad4], R25 ;  /* 0x001ad41901007387 */ /* 0x000fe20000100800 */
[----:B0-----:R-:W-:-:S03]  /*4e40*/  LOP3.LUT R3, RZ, c[0x0][0x17c], RZ, 0x33, !PT ;  /* 0x00005f00ff037a12 */ /* 0x001fc600078e33ff */
[----:B------:R-:W-:Y:S04]  /*4e50*/  STL [R1+0x1a38], R26 ;  /* 0x001a381a01007387 */ /* 0x000fe80000100800 */
[----:B------:R-:W-:Y:S04]  /*4e60*/  STL [R1+0x1ad8], R27 ;  /* 0x001ad81b01007387 */ /* 0x000fe80000100800 */
[----:B------:R-:W-:Y:S04]  /*4e70*/  STL [R1+0x1adc], R29 ;  /* 0x001adc1d01007387 */ /* 0x000fe80000100800 */
[----:B------:R-:W-:Y:S04]  /*4e80*/  STL [R1+0x1ae0], R2 ;  /* 0x001ae00201007387 */ /* 0x000fe80000100800 */
[----:B------:R2:W-:Y:S04]  /*4e90*/  STL [R1+0x1ae4], R0 ;  /* 0x001ae40001007387 */ /* 0x0005e80000100800 */
[----:B------:R4:W-:Y:S01]  /*4ea0*/  STL [R1+0x1ae8], R4 ;  /* 0x001ae80401007387 */ /* 0x0009e20000100800 */
[----:B--2---:R-:W-:-:S02]  /*4eb0*/  SEL R0, R3, R7, !P2 ;  /* 0x0000000703007207 */ /* 0x004fc40005000000 */
[C---:B---3--:R-:W-:Y:S02]  /*4ec0*/  SEL R2, R3.reuse, R6, !P2 ;  /* 0x0000000603027207 */ /* 0x048fe40005000000 */
[----:B----4-:R-:W-:-:S05]  /*4ed0*/  SEL R4, R3, R5, !P2 ;  /* 0x0000000503047207 */ /* 0x010fca0005000000 */
[----:B------:R0:W-:Y:S04]  /*4ee0*/  STL [R1+0x14], R4 ;  /* 0x0000140401007387 */ /* 0x0001e80000100800 */
[----:B------:R1:W-:Y:S01]  /*4ef0*/  STL [R1+0x10], R2 ;  /* 0x0000100201007387 */ /* 0x0003e20000100800 */
[C---:B------:R-:W-:Y:S02]  /*4f00*/  SEL R7, R3.reuse, R12, !P2 ;  /* 0x0000000c03077207 */ /* 0x040fe40005000000 */
[----:B------:R-:W-:-:S03]  /*4f10*/  SEL R5, R3, R11, !P2 ;  /* 0x0000000b03057207 */ /* 0x000fc60005000000 */
[----:B------:R-:W-:Y:S01]  /*4f20*/  STL [R1+0x1aec], R7 ;  /* 0x001aec0701007387 */ /* 0x000fe20000100800 */
[----:B------:R-:W-:-:S03]  /*4f30*/  SEL R6, R3, R10, !P2 ;  /* 0x0000000a03067207 */ /* 0x000fc60005000000 */
[----:B------:R2:W-:Y:S01]  /*4f40*/  STL [R1], R0 ;  /* 0x0000000001007387 */ /* 0x0005e20000100800 */
[----:B0-----:R-:W-:-:S03]  /*4f50*/  SEL R4, R3, R9, !P2 ;  /* 0x0000000903047207 */ /* 0x001fc60005000000 */
[----:B------:R-:W-:Y:S01]  /*4f60*/  STL [R1+0x1af0], R5 ;  /* 0x001af00501007387 */ /* 0x000fe20000100800 */
[----:B-1----:R-:W-:-:S03]  /*4f70*/  SEL R2, R3, R8, !P2 ;  /* 0x0000000803027207 */ /* 0x002fc60005000000 */
[----:B------:R0:W-:Y:S01]  /*4f80*/  STL [R1+0x1af4], R6 ;  /* 0x001af40601007387 */ /* 0x0001e20000100800 */
[----:B--2---:R-:W-:-:S03]  /*4f90*/  SEL R0, R3, R28, !P2 ;  /* 0x0000001c03007207 */ /* 0x004fc60005000000 */
[----:B------:R-:W-:Y:S04]  /*4fa0*/  STL [R1+0x20], R4 ;  /* 0x0000200401007387 */ /* 0x000fe80000100800 */
[----:B0-----:R-:W2:Y:S04]  /*4fb0*/  LDL.LU R6, [R1+0x70] ;  /* 0x0000700001067983 */ /* 0x001ea80000300800 */
[----:B------:R-:W-:Y:S04]  /*4fc0*/  STL [R1+0x28], R2 ;  /* 0x0000280201007387 */ /* 0x000fe80000100800 */
[----:B--2---:R0:W-:Y:S04]  /*4fd0*/  STL [R1+0x1af8], R6 ;  /* 0x001af80601007387 */ /* 0x0041e80000100800 */
[----:B------:R-:W-:Y:S04]  /*4fe0*/  STL [R1+0x30], R0 ;  /* 0x0000300001007387 */ /* 0x000fe80000100800 */
[----:B0-----:R-:W2:Y:S04]  /*4ff0*/  LDL.LU R6, [R1+0xb8] ;  /* 0x0000b80001067983 */ /* 0x001ea80000300800 */
[----:B--2---:R0:W-:Y:S04]  /*5000*/  STL [R1+0x1afc], R6 ;  /* 0x001afc0601007387 */ /* 0x0041e80000100800 */
[----:B0-----:R-:W2:Y:S04]  /*5010*/  LDL.LU R6, [R1+0xb4] ;  /* 0x0000b40001067983 */ /* 0x001ea80000300800 */
[----:B--2---:R0:W-:Y:S04]  /*5020*/  STL [R1+0x1b00], R6 ;  /* 0x001b000601007387 */ /* 0x0041e80000100800 */
[----:B0-----:R-:W2:Y:S04]  /*5030*/  LDL.LU R6, [R1+0x60] ;  /* 0x0000600001067983 */ /* 0x001ea80000300800 */
[----:B------:R-:W3:Y:S04]  /*5040*/  LDL.LU R5, [R1+0x78] ;  /* 0x0000780001057983 */ /* 0x000ee80000300800 */
[----:B------:R-:W4:Y:S04]  /*5050*/  LDL.LU R7, [R1+0xb0] ;  /* 0x0000b00001077983 */ /* 0x000f280000300800 */
[----:B------:R-:W3:Y:S04]  /*5060*/  LDL.LU R4, [R1+0xac] ;  /* 0x0000ac0001047983 */ /* 0x000ee80000300800 */
        /* <DEDUP_REMOVED lines=23> */
[----:B------:R-:W3:Y:S01]  /*51e0*/  LDL.LU R26, [R1+0x8] ;  /* 0x00000800011a7983 */ /* 0x000ee20000300800 */
[----:B--2---:R-:W-:-:S05]  /*51f0*/  SEL R6, R3, R6, !P2 ;  /* 0x0000000603067207 */ /* 0x004fca0005000000 */
[----:B------:R0:W-:Y:S04]  /*5200*/  STL [R1+0x38], R6 ;  /* 0x0000380601007387 */ /* 0x0001e80000100800 */
[----:B0-----:R-:W2:Y:S02]  /*5210*/  LDL.LU R6, [R1+0x1b00] ;  /* 0x001b000001067983 */ /* 0x001ea40000300800 */
[----:B--2---:R-:W-:-:S05]  /*5220*/  SEL R6, R3, R6, !P2 ;  /* 0x0000000603067207 */ /* 0x004fca0005000000 */
[----:B------:R0:W-:Y:S04]  /*5230*/  STL [R1+0x40], R6 ;  /* 0x0000400601007387 */ /* 0x0001e80000100800 */
[----:B0-----:R-:W2:Y:S02]  /*5240*/  LDL.LU R6, [R1+0x1afc] ;  /* 0x001afc0001067983 */ /* 0x001ea40000300800 */
[----:B--2---:R-:W-:-:S05]  /*5250*/  SEL R6, R3, R6, !P2 ;  /* 0x0000000603067207 */ /* 0x004fca0005000000 */
[----:B------:R0:W-:Y:S04]  /*5260*/  STL [R1+0x58], R6 ;  /* 0x0000580601007387 */ /* 0x0001e80000100800 */
[----:B0-----:R-:W2:Y:S01]  /*5270*/  LDL.LU R6, [R1+0x1af8] ;  /* 0x001af80001067983 */ /* 0x001ea20000300800 */
[C---:B---3--:R-:W-:Y:S02]  /*5280*/  SEL R5, R3.reuse, R5, !P2 ;  /* 0x0000000503057207 */ /* 0x048fe40005000000 */
[C---:B----4-:R-:W-:Y:S02]  /*5290*/  SEL R7, R3.reuse, R7, !P2 ;  /* 0x0000000703077207 */ /* 0x050fe40005000000 */
[C---:B------:R-:W-:Y:S02]  /*52a0*/  SEL R4, R3.reuse, R4, !P2 ;  /* 0x0000000403047207 */ /* 0x040fe40005000000 */
[----:B------:R-:W-:-:S02]  /*52b0*/  SEL R0, R3, R0, !P2 ;  /* 0x0000000003007207 */ /* 0x000fc40005000000 */
[C---:B------:R-:W-:Y:S02]  /*52c0*/  SEL R2, R3.reuse, R2, !P2 ;  /* 0x0000000203027207 */ /* 0x040fe40005000000 */
[C---:B------:R-:W-:Y:S02]  /*52d0*/  SEL R29, R3.reuse, R29, !P2 ;  /* 0x0000001d031d7207 */ /* 0x040fe40005000000 */
[C---:B------:R-:W-:Y:S02]  /*52e0*/  SEL R27, R3.reuse, R27, !P2 ;  /* 0x0000001b031b7207 */ /* 0x040fe40005000000 */
[C---:B------:R-:W-:Y:S02]  /*52f0*/  SEL R25, R3.reuse, R25, !P2 ;  /* 0x0000001903197207 */ /* 0x040fe40005000000 */
        /* <DEDUP_REMOVED lines=18> */
[----:B--2---:R-:W-:-:S05]  /*5420*/  SEL R6, R3, R6, !P2 ;  /* 0x0000000603067207 */ /* 0x004fca0005000000 */
[----:B------:R0:W-:Y:S04]  /*5430*/  STL [R1+0x60], R6 ;  /* 0x0000600601007387 */ /* 0x0001e80000100800 */
[----:B0-----:R-:W2:Y:S04]  /*5440*/  LDL.LU R6, [R1+0x1af4] ;  /* 0x001af40001067983 */ /* 0x001ea80000300800 */
[----:B------:R0:W-:Y:S04]  /*5450*/  STL [R1+0x68], R5 ;  /* 0x0000680501007387 */ /* 0x0001e80000100800 */
[----:B0-----:R-:W3:Y:S04]  /*5460*/  LDL.LU R5, [R1+0x1af0] ;  /* 0x001af00001057983 */ /* 0x001ee80000300800 */
[----:B------:R0:W-:Y:S04]  /*5470*/  STL [R1+0x70], R7 ;  /* 0x0000700701007387 */ /* 0x0001e80000100800 */
[----:B0-----:R-:W4:Y:S04]  /*5480*/  LDL.LU R7, [R1+0x1aec] ;  /* 0x001aec0001077983 */ /* 0x001f280000300800 */
[----:B------:R0:W-:Y:S04]  /*5490*/  STL [R1+0x78], R4 ;  /* 0x0000780401007387 */ /* 0x0001e80000100800 */
[----:B0-----:R-:W2:Y:S04]  /*54a0*/  LDL.LU R4, [R1+0x1ae8] ;  /* 0x001ae80001047983 */ /* 0x001ea80000300800 */
        /* <DEDUP_REMOVED lines=41> */
[----:B0-----:R-:W3:Y:S04]  /*5740*/  LDL.LU R9, [R1+0x1a94] ;  /* 0x001a940001097983 */ /* 0x001ee80000300800 */
[----:B------:R0:W-:Y:S04]  /*5750*/  STL [R1+0x94], R8 ;  /* 0x0000940801007387 */ /* 0x0001e80000100800 */
[----:B0-----:R-:W3:Y:S04]  /*5760*/  LDL.LU R8, [R1+0x1a90] ;  /* 0x001a900001087983 */ /* 0x001ee80000300800 */
[----:B------:R0:W-:Y:S04]  /*5770*/  STL [R1+0x8c], R28 ;  /* 0x00008c1c01007387 */ /* 0x0001e80000100800 */
[----:B0-----:R-:W3:Y:S01]  /*5780*/  LDL.LU R28, [R1+0x1a8c] ;  /* 0x001a8c00011c7983 */ /* 0x001ee20000300800 */
[----:B------:R-:W-:-:S05]  /*5790*/  SEL R26, R3, R26, !P2 ;  /* 0x0000001a031a7207 */ /* 0x000fca0005000000 */
[----:B------:R3:W-:Y:S01]  /*57a0*/  STL [R1+0x88], R26 ;  /* 0x0000881a01007387 */ /* 0x0007e20000100800 */
[C---:B--2---:R-:W-:Y:S02]  /*57b0*/  SEL R10, R3.reuse, R10, !P2 ;  /* 0x0000000a030a7207 */ /* 0x044fe40005000000 */
[C---:B---3--:R-:W-:Y:S02]  /*57c0*/  SEL R26, R3.reuse, R28, !P2 ;  /* 0x0000001c031a7207 */ /* 0x048fe40005000000 */
[----:B------:R-:W2:Y:S04]  /*57d0*/  LDL.LU R28, [R1+0x1a88] ;  /* 0x001a8800011c7983 */ /* 0x000ea80000300800 */
[----:B------:R0:W-:Y:S02]  /*57e0*/  STL [R1+0x84], R26 ;  /* 0x0000841a01007387 */ /* 0x0001e40000100800 */
[----:B0-----:R-:W-:-:S02]  /*57f0*/  SEL R26, R3, R8, !P2 ;  /* 0x00000008031a7207 */ /* 0x001fc40005000000 */
[C---:B------:R-:W-:Y:S02]  /*5800*/  SEL R8, R3.reuse, R9, !P2 ;  /* 0x0000000903087207 */ /* 0x040fe40005000000 */
[C---:B------:R-:W-:Y:S01]  /*5810*/  SEL R9, R3.reuse, R11, !P2 ;  /* 0x0000000b03097207 */ /* 0x040fe20005000000 */
[----:B------:R-:W-:Y:S04]  /*5820*/  STL [R1+0x7c], R26 ;  /* 0x00007c1a01007387 */ /* 0x000fe80000100800 */
[----:B------:R0:W-:Y:S04]  /*5830*/  STL [R1+0x74], R8 ;  /* 0x0000740801007387 */ /* 0x0001e80000100800 */
[----:B------:R1:W-:Y:S04]  /*5840*/  STL [R1+0x6c], R10 ;  /* 0x00006c0a01007387 */ /* 0x0003e80000100800 */
[----:B------:R3:W-:Y:S01]  /*5850*/  STL [R1+0x64], R9 ;  /* 0x0000640901007387 */ /* 0x0007e20000100800 */
[----:B0-----:R-:W-:-:S02]  /*5860*/  SEL R8, R3, R12, !P2 ;  /* 0x0000000c03087207 */ /* 0x001fc40005000000 */
[----:B-1----:R-:W-:-:S03]  /*5870*/  SEL R10, R3, R13, !P2 ;  /* 0x0000000d030a7207 */ /* 0x002fc60005000000 */
[----:B------:R0:W-:Y:S01]  /*5880*/  STL [R1+0x5c], R8 ;  /* 0x00005c0801007387 */ /* 0x0001e20000100800 */
[----:B---3--:R-:W-:-:S03]  /*5890*/  SEL R9, R3, R14, !P2 ;  /* 0x0000000e03097207 */ /* 0x008fc60005000000 */
[----:B------:R-:W-:Y:S04]  /*58a0*/  STL [R1+0x54], R10 ;  /* 0x0000540a01007387 */ /* 0x000fe80000100800 */
[----:B------:R1:W-:Y:S01]  /*58b0*/  STL [R1+0x50], R9 ;  /* 0x0000500901007387 */ /* 0x0003e20000100800 */
[C---:B0-----:R-:W-:Y:S02]  /*58c0*/  SEL R8, R3.reuse, R15, !P2 ;  /* 0x0000000f03087207 */ /* 0x041fe40005000000 */
[----:B------:R-:W-:Y:S02]  /*58d0*/  SEL R3, R3, R16, !P2 ;  /* 0x0000001003037207 */ /* 0x000fe40005000000 */
[----:B------:R-:W-:Y:S01]  /*58e0*/  LOP3.LUT R16, RZ, c[0x0][0x17c], RZ, 0x33, !PT ;  /* 0x00005f00ff107a12 */ /* 0x000fe200078e33ff */
[----:B------:R0:W-:Y:S03]  /*58f0*/  STL [R1+0x4c], R8 ;  /* 0x00004c0801007387 */ /* 0x0001e60000100800 */
[C---:B-1----:R-:W-:Y:S01]  /*5900*/  SEL R9, R16.reuse, R18, !P2 ;  /* 0x0000001210097207 */ /* 0x042fe20005000000 */
[----:B------:R1:W-:Y:S01]  /*5910*/  STL [R1+0x48], R3 ;  /* 0x0000480301007387 */ /* 0x0003e20000100800 */
[----:B0-----:R-:W-:-:S03]  /*5920*/  SEL R8, R16, R17, !P2 ;  /* 0x0000001110087207 */ /* 0x001fc60005000000 */
[----:B-1----:R-:W3:Y:S01]  /*5930*/  LDL.LU R3, [R1+0xe4] ;  /* 0x0000e40001037983 */ /* 0x002ee20000300800 */
[----:B------:R-:W-:-:S03]  /*5940*/  SEL R10, R16, R20, !P2 ;  /* 0x00000014100a7207 */ /* 0x000fc60005000000 */
[----:B------:R0:W-:Y:S04]  /*5950*/  STL [R1+0x44], R8 ;  /* 0x0000440801007387 */ /* 0x0001e80000100800 */
[----:B------:R1:W-:Y:S01]  /*5960*/  STL [R1+0x3c], R9 ;  /* 0x00003c0901007387 */ /* 0x0003e20000100800 */
[C---:B0-----:R-:W-:Y:S02]  /*5970*/  SEL R8, R16.reuse, R19, !P2 ;  /* 0x0000001310087207 */ /* 0x041fe40005000000 */
[----:B-1----:R-:W-:-:S03]  /*5980*/  SEL R9, R16, R21, !P2 ;  /* 0x0000001510097207 */ /* 0x002fc60005000000 */
[----:B------:R0:W-:Y:S01]  /*5990*/  STL [R1+0x34], R8 ;  /* 0x0000340801007387 */ /* 0x0001e20000100800 */
[----:B------:R-:W-:-:S03]  /*59a0*/  SEL R26, R16, R23, !P2 ;  /* 0x00000017101a7207 */ /* 0x000fc60005000000 */
[----:B------:R1:W-:Y:S04]  /*59b0*/  STL [R1+0x2c], R10 ;  /* 0x00002c0a01007387 */ /* 0x0003e80000100800 */
[----:B------:R-:W4:Y:S01]  /*59c0*/  LDL.LU R14, [R1+0xf4] ;  /* 0x0000f400010e7983 */ /* 0x000f220000300800 */
[----:B0-----:R-:W-:-:S03]  /*59d0*/  SEL R8, R16, R22, !P2 ;  /* 0x0000001610087207 */ /* 0x001fc60005000000 */
[----:B------:R-:W-:Y:S04]  /*59e0*/  STL [R1+0x24], R9 ;  /* 0x0000240901007387 */ /* 0x000fe80000100800 */
[----:B-1----:R-:W4:Y:S04]  /*59f0*/  LDL.LU R10, [R1+0xf8] ;  /* 0x0000f800010a7983 */ /* 0x002f280000300800 */
[----:B------:R0:W-:Y:S04]  /*5a00*/  STL [R1+0x1c], R8 ;  /* 0x00001c0801007387 */ /* 0x0001e80000100800 */
[----:B------:R-:W4:Y:S04]  /*5a10*/  LDL.LU R11, [R1+0x14] ;  /* 0x00001400010b7983 */ /* 0x000f280000300800 */
[----:B------:R-:W-:Y:S04]  /*5a20*/  STL [R1+0x1a3c], R26 ;  /* 0x001a3c1a01007387 */ /* 0x000fe80000100800 */
[----:B------:R-:W4:Y:S04]  /*5a30*/  LDL.LU R12, [R1+0x10] ;  /* 0x00001000010c7983 */ /* 0x000f280000300800 */
[----:B------:R-:W4:Y:S01]  /*5a40*/  LDL.LU R13, [R1] ;  /* 0x00000000010d7983 */ /* 0x000f220000300800 */
[----:B0-----:R-:W-:-:S02]  /*5a50*/  SEL R8, R16, R24, !P2 ;  /* 0x0000001810087207 */ /* 0x001fc40005000000 */
[C---:B------:R-:W-:Y:S02]  /*5a60*/  SEL R25, R16.reuse, R25, !P2 ;  /* 0x0000001910197207 */ /* 0x040fe40005000000 */
[C---:B------:R-:W-:Y:S01]  /*5a70*/  SEL R27, R16.reuse, R27, !P2 ;  /* 0x0000001b101b7207 */ /* 0x040fe20005000000 */
[----:B------:R0:W-:Y:S01]  /*5a80*/  STL [R1+0x4], R8 ;  /* 0x0000040801007387 */ /* 0x0001e20000100800 */
[C---:B------:R-:W-:Y:S02]  /*5a90*/  SEL R29, R16.reuse, R29, !P2 ;  /* 0x0000001d101d7207 */ /* 0x040fe40005000000 */
[C---:B------:R-:W-:Y:S01]  /*5aa0*/  SEL R4, R16.reuse, R4, !P2 ;  /* 0x0000000410047207 */ /* 0x040fe20005000000 */
[----:B------:R-:W4:Y:S01]  /*5ab0*/  LDL.LU R15, [R1+0x20] ;  /* 0x00002000010f7983 */ /* 0x000f220000300800 */
[----:B------:R-:W-:-:S03]  /*5ac0*/  SEL R2, R16, R2, !P2 ;  /* 0x0000000210027207 */ /* 0x000fc60005000000 */
[----:B------:R-:W4:Y:S01]  /*5ad0*/  LDL.LU R17, [R1+0x28] ;  /* 0x0000280001117983 */ /* 0x000f220000300800 */
[----:B0-----:R-:W-:-:S03]  /*5ae0*/  SEL R8, R16, R0, !P2 ;  /* 0x0000000010087207 */ /* 0x001fc60005000000 */
[----:B------:R-:W-:Y:S04]  /*5af0*/  STL [R1+0x1a40], R25 ;  /* 0x001a401901007387 */ /* 0x000fe80000100800 */
[----:B------:R-:W-:Y:S04]  /*5b00*/  STL [R1+0x1a44], R27 ;  /* 0x001a441b01007387 */ /* 0x000fe80000100800 */
[----:B------:R-:W-:Y:S04]  /*5b10*/  STL [R1+0x1a48], R29 ;  /* 0x001a481d01007387 */ /* 0x000fe80000100800 */
[----:B------:R-:W-:Y:S04]  /*5b20*/  STL [R1+0x1a4c], R8 ;  /* 0x001a4c0801007387 */ /* 0x000fe80000100800 */
[----:B------:R-:W-:Y:S04]  /*5b30*/  STL [R1+0x1a50], R4 ;  /* 0x001a500401007387 */ /* 0x000fe80000100800 */
[----:B------:R-:W-:Y:S04]  /*5b40*/  STL [R1+0x1a54], R2 ;  /* 0x001a540201007387 */ /* 0x000fe80000100800 */
[----:B------:R-:W4:Y:S04]  /*5b50*/  LDL.LU R19, [R1+0x30] ;  /* 0x0000300001137983 */ /* 0x000f280000300800 */
[----:B------:R-:W0:Y:S02]  /*5b60*/  S2R R9, SR_TID.X ;  /* 0x0000000000097919 */ /* 0x000e240000002100 */
[----:B0-----:R-:W-:-:S05]  /*5b70*/  LOP3.LUT R9, R9, 0x3f, RZ, 0xc0, !PT ;  /* 0x0000003f09097812 */ /* 0x001fca00078ec0ff */
[----:B------:R-:W-:-:S05]  /*5b80*/  IMAD R9, R9, c[0x0][0x18c], RZ ;  /* 0x0000630009097a24 */ /* 0x000fca00078e02ff */
[----:B------:R-:W-:-:S05]  /*5b90*/  LEA.HI.X.SX32 R0, R9, c[0x0][0x16c], 0x1, P6 ;  /* 0x00005b0009007a11 */ /* 0x000fca00030f0eff */
[----:B------:R4:W-:Y:S01]  /*5ba0*/  STL [R1+0x1a34], R0 ;  /* 0x001a340001007387 */ /* 0x0009e20000100800 */
[----:B------:R-:W-:Y:S02]  /*5bb0*/  IMAD R24, R6, c[0x0][0x190], RZ ;  /* 0x0000640006187a24 */ /* 0x000fe400078e02ff */
[----:B--2---:R-:W-:Y:S02]  /*5bc0*/  IMAD R28, R28, c[0x0][0x184], RZ ;  /* 0x000061001c1c7a24 */ /* 0x004fe400078e02ff */
[----:B---3--:R-:W-:-:S05]  /*5bd0*/  IMAD R3, R3, c[0x0][0x184], RZ ;  /* 0x0000610003037a24 */ /* 0x008fca00078e02ff */
[----:B------:R0:W-:Y:S04]  /*5be0*/  STL [R1+0x1a14], R3 ;  /* 0x001a140301007387 */ /* 0x0001e80000100800 */
[----:B------:R-:W2:Y:S04]  /*5bf0*/  LDL.LU R9, [R1+0x38] ;  /* 0x0000380001097983 */ /* 0x000ea80000300800 */
[----:B------:R-:W-:Y:S01]  /*5c00*/  STL [R1+0x1a18], R28 ;  /* 0x001a181c01007387 */ /* 0x000fe20000100800 */
[----:B----4-:R-:W-:Y:S02]  /*5c10*/  IMAD R0, R14, c[0x0][0x184], RZ ;  /* 0x000061000e007a24 */ /* 0x010fe400078e02ff */
[----:B0-----:R-:W-:-:S02]  /*5c20*/  IMAD R3, R10, c[0x0][0x184], RZ ;  /* 0x000061000a037a24 */ /* 0x001fc400078e02ff */
[----:B------:R-:W3:Y:S04]  /*5c30*/  LDL.LU R10, [R1+0x40] ;  /* 0x00004000010a7983 */ /* 0x000ee80000300800 */
[----:B------:R0:W-:Y:S04]  /*5c40*/  STL [R1+0xe8], R0 ;  /* 0x0000e80001007387 */ /* 0x0001e80000100800 */
[----:B------:R-:W-:Y:S01]  /*5c50*/  STL [R1+0x1a1c], R3 ;  /* 0x001a1c0301007387 */ /* 0x000fe20000100800 */
[----:B0-----:R-:W-:Y:S02]  /*5c60*/  IMAD R0, R11, c[0x0][0x190], RZ ;  /* 0x000064000b007a24 */ /* 0x001fe400078e02ff */
[----:B------:R-:W-:Y:S01]  /*5c70*/  IMAD R2, R12, c[0x0][0x190], RZ ;  /* 0x000064000c027a24 */ /* 0x000fe200078e02ff */
[----:B------:R-:W4:Y:S04]  /*5c80*/  LDL.LU R11, [R1+0x58] ;  /* 0x00005800010b7983 */ /* 0x000f280000300800 */
[----:B------:R0:W-:Y:S04]  /*5c90*/  STL [R1+0x18], R0 ;  /* 0x0000180001007387 */ /* 0x0001e80000100800 */
[----:B------:R-:W4:Y:S04]  /*5ca0*/  LDL.LU R12, [R1+0x60] ;  /* 0x00006000010c7983 */ /* 0x000f280000300800 */
[----:B------:R1:W-:Y:S01]  /*5cb0*/  STL [R1+0x14], R2 ;  /* 0x0000140201007387 */ /* 0x0003e20000100800 */
[----:B0-----:R-:W-:-:S03]  /*5cc0*/  IMAD R0, R13, c[0x0][0x190], RZ ;  /* 0x000064000d007a24 */ /* 0x001fc600078e02ff */
[----:B------:R-:W4:Y:S04]  /*5cd0*/  LDL.LU R13, [R1+0x68] ;  /* 0x00006800010d7983 */ /* 0x000f280000300800 */
[----:B------:R0:W-:Y:S01]  /*5ce0*/  STL [R1+0x10], R0 ;  /* 0x0000100001007387 */ /* 0x0001e20000100800 */
[----:B-1----:R-:W-:-:S03]  /*5cf0*/  IMAD R2, R7, c[0x0][0x190], RZ ;  /* 0x0000640007027a24 */ /* 0x002fc600078e02ff */
[----:B------:R-:W4:Y:S01]  /*5d00*/  LDL.LU R14, [R1+0x70] ;  /* 0x00007000010e7983 */ /* 0x000f220000300800 */
[----:B0-----:R-:W-:-:S03]  /*5d10*/  IMAD R0, R5, c[0x0][0x190], RZ ;  /* 0x0000640005007a24 */ /* 0x001fc600078e02ff */
[----:B------:R-:W-:Y:S01]  /*5d20*/  STL [R1+0xc], R2 ;  /* 0x00000c0201007387 */ /* 0x000fe20000100800 */
[----:B------:R-:W-:-:S03]  /*5d30*/  IMAD R5, R15, c[0x0][0x190], RZ ;  /* 0x000064000f057a24 */ /* 0x000fc600078e02ff */
[----:B------:R-:W-:Y:S01]  /*5d40*/  STL [R1+0x1a58], R24 ;  /* 0x001a581801007387 */ /* 0x000fe20000100800 */
[----:B------:R-:W-:-:S03]  /*5d50*/  IMAD R6, R17, c[0x0][0x190], RZ ;  /* 0x0000640011067a24 */ /* 0x000fc600078e02ff */
[----:B------:R0:W-:Y:S04]  /*5d60*/  STL [R1], R0 ;  /* 0x0000000001007387 */ /* 0x0001e80000100800 */
[----:B------:R-:W4:Y:S04]  /*5d70*/  LDL.LU R15, [R1+0x78] ;  /* 0x00007800010f7983 */ /* 0x000f280000300800 */
[----:B------:R-:W4:Y:S01]  /*5d80*/  LDL.LU R16, [R1+0x80] ;  /* 0x0000800001107983 */ /* 0x000f220000300800 */
[----:B------:R-:W-:-:S03]  /*5d90*/  IMAD R7, R19, c[0x0][0x190], RZ ;  /* 0x0000640013077a24 */ /* 0x000fc600078e02ff */
[----:B------:R-:W-:Y:S04]  /*5da0*/  STL [R1+0x1a5c], R5 ;  /* 0x001a5c0501007387 */ /* 0x000fe80000100800 */
[----:B------:R-:W4:Y:S04]  /*5db0*/  LDL.LU R17, [R1+0x90] ;  /* 0x0000900001117983 */ /* 0x000f280000300800 */
[----:B------:R-:W4:Y:S04]  /*5dc0*/  LDL.LU R18, [R1+0x98] ;  /* 0x0000980001127983 */ /* 0x000f280000300800 */
[----:B------:R-:W-:Y:S04]  /*5dd0*/  STL [R1+0x1a60], R6 ;  /* 0x001a600601007387 */ /* 0x000fe80000100800 */
[----:B------:R-:W4:Y:S04]  /*5de0*/  LDL.LU R19, [R1+0xa0] ;  /* 0x0000a00001137983 */ /* 0x000f280000300800 */
[----:B------:R-:W4:Y:S04]  /*5df0*/  LDL.LU R20, [R1+0xa8] ;  /* 0x0000a80001147983 */ /* 0x000f280000300800 */
[----:B------:R-:W4:Y:S04]  /*5e00*/  LDL.LU R21, [R1+0xb0] ;  /* 0x0000b00001157983 */ /* 0x000f280000300800 */
[----:B------:R-:W4:Y:S04]  /*5e10*/  LDL.LU R22, [R1+0xbc] ;  /* 0x0000bc0001167983 */ /* 0x000f280000300800 */
[----:B------:R-:W-:Y:S04]  /*5e20*/  STL [R1+0x1a30], R7 ;  /* 0x001a300701007387 */ /* 0x000fe80000100800 */
[----:B------:R-:W4:Y:S04]  /*5e30*/  LDL.LU R23, [R1+0xdc] ;  /* 0x0000dc0001177983 */ /* 0x000f280000300800 */
[----:B------:R-:W4:Y:S01]  /*5e40*/  LDL.LU R4, [R1+0xe0] ;  /* 0x0000e00001047983 */ /* 0x000f220000300800 */
[----:B--2---:R-:W-:-:S05]  /*5e50*/  IMAD R9, R9, c[0x0][0x190], RZ ;  /* 0x0000640009097a24 */ /* 0x004fca00078e02ff */
[----:B------:R-:W-:Y:S04]  /*5e60*/  STL [R1+0x1a2c], R9 ;  /* 0x001a2c0901007387 */ /* 0x000fe80000100800 */
[----:B------:R-:W2:Y:S01]  /*5e70*/  LDL.LU R8, [R1+0xd8] ;  /* 0x0000d80001087983 */ /* 0x000ea20000300800 */
[----:B---3--:R-:W-:-:S05]  /*5e80*/  IMAD R10, R10, c[0x0][0x190], RZ ;  /* 0x000064000a0a7a24 */ /* 0x008fca00078e02ff */
[----:B------:R-:W-:Y:S01]  /*5e90*/  STL [R1+0x1a28], R10 ;  /* 0x001a280a01007387 */ /* 0x000fe20000100800 */
[----:B----4-:R-:W-:Y:S02]  /*5ea0*/  IMAD R11, R11, c[0x0][0x190], RZ ;  /* 0x000064000b0b7a24 */ /* 0x010fe400078e02ff */
[----:B------:R-:W-:-:S03]  /*5eb0*/  IMAD R12, R12, c[0x0][0x190], RZ ;  /* 0x000064000c0c7a24 */ /* 0x000fc600078e02ff */
[----:B------:R-:W-:Y:S01]  /*5ec0*/  STL [R1+0x1a64], R11 ;  /* 0x001a640b01007387 */ /* 0x000fe20000100800 */
[----:B------:R-:W-:-:S03]  /*5ed0*/  IMAD R13, R13, c[0x0][0x190], RZ ;  /* 0x000064000d0d7a24 */ /* 0x000fc600078e02ff */
[----:B------:R-:W-:Y:S04]  /*5ee0*/  STL [R1+0x1a68], R12 ;  /* 0x001a680c01007387 */ /* 0x000fe80000100800 */
[----:B------:R-:W-:Y:S04]  /*5ef0*/  STL [R1+0x1a6c], R13 ;  /* 0x001a6c0d01007387 */ /* 0x000fe80000100800 */
[----:B------:R-:W3:Y:S04]  /*5f00*/  LDL.LU R29, [R1+0xd4] ;  /* 0x0000d400011d7983 */ /* 0x000ee80000300800 */
[----:B------:R-:W4:Y:S04]  /*5f10*/  LDL.LU R27, [R1+0xd0] ;  /* 0x0000d000011b7983 */ /* 0x000f280000300800 */
[----:B------:R-:W4:Y:S01]  /*5f20*/  LDL.LU R25, [R1+0xcc] ;  /* 0x0000cc0001197983 */ /* 0x000f220000300800 */
[----:B------:R-:W-:-:S05]  /*5f30*/  IMAD R14, R14, c[0x0][0x190], RZ ;  /* 0x000064000e0e7a24 */ /* 0x000fca00078e02ff */
[----:B------:R-:W-:Y:S01]  /*5f40*/  STL [R1+0x1a70], R14 ;  /* 0x001a700e01007387 */ /* 0x000fe20000100800 */
[----:B------:R-:W-:Y:S02]  /*5f50*/  IMAD R15, R15, c[0x0][0x190], RZ ;  /* 0x000064000f0f7a24 */ /* 0x000fe400078e02ff */
[----:B------:R-:W-:-:S03]  /*5f60*/  IMAD R16, R16, c[0x0][0x190], RZ ;  /* 0x0000640010107a24 */ /* 0x000fc600078e02ff */
[----:B------:R-:W-:Y:S01]  /*5f70*/  STL [R1+0x1a74], R15 ;  /* 0x001a740f01007387 */ /* 0x000fe20000100800 */
[----:B------:R-:W-:-:S03]  /*5f80*/  IMAD R17, R17, c[0x0][0x190], RZ ;  /* 0x0000640011117a24 */ /* 0x000fc600078e02ff */
[----:B------:R-:W-:Y:S01]  /*5f90*/  STL [R1+0x1a78], R16 ;  /* 0x001a781001007387 */ /* 0x000fe20000100800 */
[----:B------:R-:W-:-:S03]  /*5fa0*/  IMAD R18, R18, c[0x0][0x190], RZ ;  /* 0x0000640012127a24 */ /* 0x000fc600078e02ff */
[----:B------:R-:W-:Y:S01]  /*5fb0*/  STL [R1+0x1a7c], R17 ;  /* 0x001a7c1101007387 */ /* 0x000fe20000100800 */
[----:B------:R-:W-:-:S03]  /*5fc0*/  IMAD R19, R19, c[0x0][0x190], RZ ;  /* 0x0000640013137a24 */ /* 0x000fc600078e02ff */
[----:B------:R-:W-:Y:S04]  /*5fd0*/  STL [R1+0x1a80], R18 ;  /* 0x001a801201007387 */ /* 0x000fe80000100800 */
[----:B------:R1:W-:Y:S04]  /*5fe0*/  STL [R1+0x1a84], R19 ;  /* 0x001a841301007387 */ /* 0x0003e80000100800 */
[----:B------:R-:W4:Y:S04]  /*5ff0*/  LDL.LU R28, [R1+0xc8] ;  /* 0x0000c800011c7983 */ /* 0x000f280000300800 */
[----:B------:R-:W4:Y:S04]  /*6000*/  LDL.LU R26, [R1+0xc4] ;  /* 0x0000c400011a7983 */ /* 0x000f280000300800 */
[----:B0-----:R-:W4:Y:S01]  /*6010*/  LDL.LU R0, [R1+0xc0] ;  /* 0x0000c00001007983 */ /* 0x001f220000300800 */
[----:B------:R-:W-:-:S05]  /*6020*/  IMAD R3, R4, c[0x0][0x190], RZ ;  /* 0x0000640004037a24 */ /* 0x000fca00078e02ff */
[----:B------:R4:W-:Y:S04]  /*6030*/  STL [R1+0x20], R3 ;  /* 0x0000200301007387 */ /* 0x0009e80000100800 */
[----:B-1----:R-:W4:Y:S04]  /*6040*/  LDL.LU R19, [R1+0xb8] ;  /* 0x0000b80001137983 */ /* 0x002f280000300800 */
[----:B------:R-:W4:Y:S01]  /*6050*/  LDL.LU R18, [R1+0xb4] ;  /* 0x0000b40001127983 */ /* 0x000f220000300800 */
[----:B--2---:R-:W-:-:S05]  /*6060*/  IMAD R2, R8, c[0x0][0x190], RZ ;  /* 0x0000640008027a24 */ /* 0x004fca00078e02ff */
[----:B------:R0:W-:Y:S04]  /*6070*/  STL [R1+0x28], R2 ;  /* 0x0000280201007387 */ /* 0x0001e80000100800 */
[----:B------:R-:W2:Y:S04]  /*6080*/  LDL.LU R17, [R1+0xac] ;  /* 0x0000ac0001117983 */ /* 0x000ea80000300800 */
[----:B------:R-:W2:Y:S04]  /*6090*/  LDL.LU R16, [R1+0xa4] ;  /* 0x0000a40001107983 */ /* 0x000ea80000300800 */
[----:B------:R-:W2:Y:S04]  /*60a0*/  LDL.LU R15, [R1+0x9c] ;  /* 0x00009c00010f7983 */ /* 0x000ea80000300800 */
[----:B------:R-:W2:Y:S04]  /*60b0*/  LDL.LU R10, [R1+0x94] ;  /* 0x00009400010a7983 */ /* 0x000ea80000300800 */
[----:B------:R-:W2:Y:S04]  /*60c0*/  LDL.LU R9, [R1+0x8c] ;  /* 0x00008c0001097983 */ /* 0x000ea80000300800 */
[----:B------:R-:W2:Y:S01]  /*60d0*/  LDL.LU R7, [R1+0x88] ;  /* 0x0000880001077983 */ /* 0x000ea20000300800 */
[----:B---3--:R-:W-:-:S02]  /*60e0*/  IMAD R4, R29, c[0x0][0x190], RZ ;  /* 0x000064001d047a24 */ /* 0x008fc400078e02ff */
[----:B----4-:R-:W-:-:S03]  /*60f0*/  IMAD R3, R27, c[0x0][0x190], RZ ;  /* 0x000064001b037a24 */ /* 0x010fc600078e02ff */
[----:B------:R-:W-:Y:S01]  /*6100*/  STL [R1+0x30], R4 ;  /* 0x0000300401007387 */ /* 0x000fe20000100800 */
[----:B0-----:R-:W-:-:S03]  /*6110*/  IMAD R2, R25, c[0x0][0x190], RZ ;  /* 0x0000640019027a24 */ /* 0x001fc600078e02ff */
[----:B------:R-:W3:Y:S04]  /*6120*/  LDL.LU R14, [R1+0x84] ;  /* 0x00008400010e7983 */ /* 0x000ee80000300800 */
[----:B------:R-:W-:Y:S04]  /*6130*/  STL [R1+0x38], R3 ;  /* 0x0000380301007387 */ /* 0x000fe80000100800 */
[----:B------:R-:W4:Y:S04]  /*6140*/  LDL.LU R13, [R1+0x7c] ;  /* 0x00007c00010d7983 */ /* 0x000f280000300800 */
[----:B------:R0:W-:Y:S04]  /*6150*/  STL [R1+0x40], R2 ;  /* 0x0000400201007387 */ /* 0x0001e80000100800 */
[----:B------:R-:W4:Y:S04]  /*6160*/  LDL.LU R12, [R1+0x74] ;  /* 0x00007400010c7983 */ /* 0x000f280000300800 */
[----:B------:R-:W4:Y:S04]  /*6170*/  LDL.LU R11, [R1+0x6c] ;  /* 0x00006c00010b7983 */ /* 0x000f280000300800 */
[----:B------:R-:W4:Y:S04]  /*6180*/  LDL.LU R6, [R1+0x64] ;  /* 0x0000640001067983 */ /* 0x000f280000300800 */
[----:B------:R-:W4:Y:S04]  /*6190*/  LDL.LU R5, [R1+0x5c] ;  /* 0x00005c0001057983 */ /* 0x000f280000300800 */
[----:B------:R-:W4:Y:S04]  /*61a0*/  LDL.LU R24, [R1+0x54] ;  /* 0x0000540001187983 */ /* 0x000f280000300800 */
[----:B0-----:R-:W4:Y:S04]  /*61b0*/  LDL.LU R2, [R1+0x50] ;  /* 0x0000500001027983 */ /* 0x001f280000300800 */
[----:B------:R-:W4:Y:S04]  /*61c0*/  LDL.LU R4, [R1+0x4c] ;  /* 0x00004c0001047983 */ /* 0x000f280000300800 */
[----:B------:R-:W4:Y:S01]  /*61d0*/  LDL.LU R8, [R1+0x48] ;  /* 0x0000480001087983 */ /* 0x000f220000300800 */
[----:B------:R-:W-:-:S03]  /*61e0*/  IMAD R28, R28, c[0x0][0x190], RZ ;  /* 0x000064001c1c7a24 */ /* 0x000fc600078e02ff */
[----:B------:R-:W4:Y:S04]  /*61f0*/  LDL.LU R29, [R1+0x44] ;  /* 0x00004400011d7983 */ /* 0x000f280000300800 */
[----:B------:R-:W4:Y:S04]  /*6200*/  LDL.LU R27, [R1+0x3c] ;  /* 0x00003c00011b7983 */ /* 0x000f280000300800 */
[----:B------:R-:W4:Y:S04]  /*6210*/  LDL.LU R25, [R1+0x34] ;  /* 0x0000340001197983 */ /* 0x000f280000300800 */
[----:B------:R-:W4:Y:S04]  /*6220*/  LDL.LU R3, [R1+0x2c] ;  /* 0x00002c0001037983 */ /* 0x000f280000300800 */
[----:B------:R0:W-:Y:S02]  /*6230*/  STL [R1+0x58], R28 ;  /* 0x0000581c01007387 */ /* 0x0001e40000100800 */
[----:B0-----:R-:W-:-:S02]  /*6240*/  IMAD R28, R26, c[0x0][0x190], RZ ;  /* 0x000064001a1c7a24 */ /* 0x001fc400078e02ff */
[----:B------:R-:W4:Y:S01]  /*6250*/  LDL.LU R26, [R1+0x24] ;  /* 0x00002400011a7983 */ /* 0x000f220000300800 */
[----:B------:R-:W-:Y:S02]  /*6260*/  IMAD R0, R0, c[0x0][0x190], RZ ;  /* 0x0000640000007a24 */ /* 0x000fe400078e02ff */
[----:B------:R-:W-:Y:S01]  /*6270*/  IMAD R19, R19, c[0x0][0x190], RZ ;  /* 0x0000640013137a24 */ /* 0x000fe200078e02ff */
[----:B------:R0:W-:Y:S01]  /*6280*/  STL [R1+0x60], R28 ;  /* 0x0000601c01007387 */ /* 0x0001e20000100800 */
[----:B------:R-:W-:-:S03]  /*6290*/  IMAD R18, R18, c[0x0][0x190], RZ ;  /* 0x0000640012127a24 */ /* 0x000fc600078e02ff */
[----:B0-----:R-:W4:Y:S04]  /*62a0*/  LDL.LU R28, [R1+0x1c] ;  /* 0x00001c00011c7983 */ /* 0x001f280000300800 */
[----:B------:R0:W-:Y:S04]  /*62b0*/  STL [R1+0x68], R0 ;  /* 0x0000680001007387 */ /* 0x0001e80000100800 */
[----:B0-----:R-:W4:Y:S04]  /*62c0*/  LDL.LU R0, [R1+0x4] ;  /* 0x0000040001007983 */ /* 0x001f280000300800 */
[----:B------:R0:W-:Y:S04]  /*62d0*/  STL [R1+0x70], R19 ;  /* 0x0000701301007387 */ /* 0x0001e80000100800 */
[----:B0-----:R-:W4:Y:S04]  /*62e0*/  LDL.LU R19, [R1+0x1a84] ;  /* 0x001a840001137983 */ /* 0x001f280000300800 */
[----:B------:R0:W-:Y:S04]  /*62f0*/  STL [R1+0x78], R18 ;  /* 0x0000781201007387 */ /* 0x0001e80000100800 */
[----:B0-----:R-:W4:Y:S01]  /*6300*/  LDL.LU R18, [R1+0x1a80] ;  /* 0x001a800001127983 */ /* 0x001f220000300800 */
[----:B--2---:R-:W-:-:S02]  /*6310*/  IMAD R17, R17, c[0x0][0x190], RZ ;  /* 0x0000640011117a24 */ /* 0x004fc400078e02ff */
[----:B------:R-:W-:-:S03]  /*6320*/  IMAD R16, R16, c[0x0][0x190], RZ ;  /* 0x0000640010107a24 */ /* 0x000fc600078e02ff */
[----:B------:R0:W-:Y:S01]  /*6330*/  STL [R1+0x80], R17 ;  /* 0x0000801101007387 */ /* 0x0001e20000100800 */
[----:B------:R-:W-:Y:S02]  /*6340*/  IMAD R15, R15, c[0x0][0x190], RZ ;  /* 0x000064000f0f7a24 */ /* 0x000fe400078e02ff */
[----:B------:R-:W-:Y:S01]  /*6350*/  IMAD R10, R10, c[0x0][0x190], RZ ;  /* 0x000064000a0a7a24 */ /* 0x000fe200078e02ff */
[----:B0-----:R-:W2:Y:S01]  /*6360*/  LDL.LU R17, [R1+0x1a7c] ;  /* 0x001a7c0001117983 */ /* 0x001ea20000300800 */
[----:B------:R-:W-:-:S03]  /*6370*/  IMAD R9, R9, c[0x0][0x190], RZ ;  /* 0x0000640009097a24 */ /* 0x000fc600078e02ff */
[----:B------:R0:W-:Y:S04]  /*6380*/  STL [R1+0x90], R16 ;  /* 0x0000901001007387 */ /* 0x0001e80000100800 */
[----:B0-----:R-:W2:Y:S04]  /*6390*/  LDL.LU R16, [R1+0x1a78] ;  /* 0x001a780001107983 */ /* 0x001ea80000300800 */
[----:B------:R0:W-:Y:S04]  /*63a0*/  STL [R1+0x98], R15 ;  /* 0x0000980f01007387 */ /* 0x0001e80000100800 */
[----:B0-----:R-:W2:Y:S04]  /*63b0*/  LDL.LU R15, [R1+0x1a74] ;  /* 0x001a7400010f7983 */ /* 0x001ea80000300800 */
[----:B------:R0:W-:Y:S02]  /*63c0*/  STL [R1+0x94], R10 ;  /* 0x0000940a01007387 */ /* 0x0001e40000100800 */
[----:B0-----:R-:W-:-:S02]  /*63d0*/  IMAD R10, R7, c[0x0][0x190], RZ ;  /* 0x00006400070a7a24 */ /* 0x001fc400078e02ff */
[----:B------:R-:W2:Y:S01]  /*63e0*/  LDL.LU R7, [R1+0x18] ;  /* 0x0000180001077983 */ /* 0x000ea20000300800 */
[----:B---3--:R-:W-:-:S03]  /*63f0*/  IMAD R14, R14, c[0x0][0x190], RZ ;  /* 0x000064000e0e7a24 */ /* 0x008fc600078e02ff */
[----:B------:R0:W-:Y:S01]  /*6400*/  STL [R1+0x8c], R9 ;  /* 0x00008c0901007387 */ /* 0x0001e20000100800 */
[----:B----4-:R-:W-:-:S03]  /*6410*/  IMAD R13, R13, c[0x0][0x190], RZ ;  /* 0x000064000d0d7a24 */ /* 0x010fc600078e02ff */
[----:B0-----:R-:W3:Y:S04]  /*6420*/  LDL.LU R9, [R1+0x14] ;  /* 0x0000140001097983 */ /* 0x001ee80000300800 */
[----:B------:R0:W-:Y:S01]  /*6430*/  STL [R1+0x88], R10 ;  /* 0x0000880a01007387 */ /* 0x0001e20000100800 */
[----:B------:R-:W-:Y:S02]  /*6440*/  IMAD R12, R12, c[0x0][0x190], RZ ;  /* 0x000064000c0c7a24 */ /* 0x000fe400078e02ff */
[----:B------:R-:W-:Y:S01]  /*6450*/  IMAD R11, R11, c[0x0][0x190], RZ ;  /* 0x000064000b0b7a24 */ /* 0x000fe200078e02ff */
[----:B0-----:R-:W4:Y:S01]  /*6460*/  LDL.LU R10, [R1+0x10] ;  /* 0x00001000010a7983 */ /* 0x001f220000300800 */
[----:B------:R-:W-:-:S03]  /*6470*/  IMAD R6, R6, c[0x0][0x190], RZ ;  /* 0x0000640006067a24 */ /* 0x000fc600078e02ff */
[----:B------:R0:W-:Y:S01]  /*6480*/  STL [R1+0x84], R14 ;  /* 0x0000840e01007387 */ /* 0x0001e20000100800 */
[----:B------:R-:W-:Y:S02]  /*6490*/  IMAD R5, R5, c[0x0][0x190], RZ ;  /* 0x0000640005057a24 */ /* 0x000fe400078e02ff */
[----:B------:R-:W-:Y:S01]  /*64a0*/  IMAD R24, R24, c[0x0][0x190], RZ ;  /* 0x0000640018187a24 */ /* 0x000fe200078e02ff */
[----:B0-----:R-:W2:Y:S04]  /*64b0*/  LDL.LU R14, [R1+0x1a70] ;  /* 0x001a7000010e7983 */ /* 0x001ea80000300800 */
[----:B------:R0:W-:Y:S01]  /*64c0*/  STL [R1+0x7c], R13 ;  /* 0x00007c0d01007387 */ /* 0x0001e20000100800 */
[----:B------:R-:W-:-:S03]  /*64d0*/  IMAD R2, R2, c[0x0][0x190], RZ ;  /* 0x0000640002027a24 */ /* 0x000fc600078e02ff */
        /* <DEDUP_REMOVED lines=31> */
[----:B0-----:R-:W2:Y:S04]  /*66d0*/  LDL.LU R3, [R1] ;  /* 0x0000000001037983 */ /* 0x001ea80000300800 */
[----:B------:R0:W-:Y:S04]  /*66e0*/  STL [R1+0x24], R26 ;  /* 0x0000241a01007387 */ /* 0x0001e80000100800 */
[----:B0-----:R-:W2:Y:S01]  /*66f0*/  LDL.LU R26, [R1+0x1a3c] ;  /* 0x001a3c00011a7983 */ /* 0x001ea20000300800 */
[----:B------:R-:W-:-:S05]  /*6700*/  IMAD R28, R28, c[0x0][0x190], RZ ;  /* 0x000064001c1c7a24 */ /* 0x000fca00078e02ff */
[----:B------:R2:W-:Y:S02]  /*6710*/  STL [R1+0x1c], R28 ;  /* 0x00001c1c01007387 */ /* 0x0005e40000100800 */
[----:B--2---:R-:W-:Y:S02]  /*6720*/  IMAD R28, R26, c[0x0][0x190], RZ ;  /* 0x000064001a1c7a24 */ /* 0x004fe400078e02ff */
[----:B------:R-:W2:Y:S04]  /*6730*/  LDL.LU R26, [R1+0x1a38] ;  /* 0x001a3800011a7983 */ /* 0x000ea80000300800 */
[----:B------:R0:W-:Y:S02]  /*6740*/  STL [R1+0x8], R28 ;  /* 0x0000081c01007387 */ /* 0x0001e40000100800 */
[----:B0-----:R-:W-:-:S05]  /*6750*/  IMAD R28, R0, c[0x0][0x190], RZ ;  /* 0x00006400001c7a24 */ /* 0x001fca00078e02ff */
[----:B------:R0:W-:Y:S04]  /*6760*/  STL [R1+0x1a24], R28 ;  /* 0x001a241c01007387 */ /* 0x0001e80000100800 */
[----:B0-----:R-:W4:Y:S01]  /*6770*/  LDL.LU R28, [R1+0xc] ;  /* 0x00000c00011c7983 */ /* 0x001f220000300800 */
[----:B--2---:R-:W-:-:S05]  /*6780*/  LEA R0, P4, R7, R26, 0x1 ;  /* 0x0000001a07007211 */ /* 0x004fca00078808ff */
[----:B------:R3:W-:Y:S02]  /*6790*/  STL [R1+0x19c0], R0 ;  /* 0x0019c00001007387 */ /* 0x0007e40000100800 */
[----:B---3--:R-:W-:-:S05]  /*67a0*/  LEA R0, P3, R9, R26, 0x1 ;  /* 0x0000001a09007211 */ /* 0x008fca00078608ff */
[----:B------:R4:W-:Y:S02]  /*67b0*/  STL [R1+0x19c4], R0 ;  /* 0x0019c40001007387 */ /* 0x0009e40000100800 */
[----:B----4-:R-:W-:-:S05]  /*67c0*/  LEA R0, P6, R10, R26, 0x1 ;  /* 0x0000001a0a007211 */ /* 0x010fca00078c08ff */
[----:B------:R0:W-:Y:S02]  /*67d0*/  STL [R1+0x19c8], R0 ;  /* 0x0019c80001007387 */ /* 0x0001e40000100800 */
[----:B0-----:R-:W-:-:S05]  /*67e0*/  LEA R0, P5, R28, R26, 0x1 ;  /* 0x0000001a1c007211 */ /* 0x001fca00078a08ff */
[----:B------:R0:W-:Y:S02]  /*67f0*/  STL [R1+0x19cc], R0 ;  /* 0x0019cc0001007387 */ /* 0x0001e40000100800 */
[----:B0-----:R-:W-:-:S05]  /*6800*/  LEA R0, P2, R3, R26, 0x1 ;  /* 0x0000001a03007211 */ /* 0x001fca00078408ff */
[----:B------:R0:W-:Y:S02]  /*6810*/  STL [R1+0x19d0], R0 ;  /* 0x0019d00001007387 */ /* 0x0001e40000100800 */
[----:B0-----:R-:W-:-:S05]  /*6820*/  LEA R0, P0, R24, R26, 0x1 ;  /* 0x0000001a18007211 */ /* 0x001fca00078008ff */
[----:B------:R0:W-:Y:S02]  /*6830*/  STL [R1+0x19d4], R0 ;  /* 0x0019d40001007387 */ /* 0x0001e40000100800 */
[----:B0-----:R-:W-:-:S05]  /*6840*/  LEA R0, P1, R5, R26, 0x1 ;  /* 0x0000001a05007211 */ /* 0x001fca00078208ff */
[----:B------:R0:W-:Y:S04]  /*6850*/  STL [R1+0x19d8], R0 ;  /* 0x0019d80001007387 */ /* 0x0001e80000100800 */
[----:B0-----:R-:W2:Y:S02]  /*6860*/  LDL.LU R0, [R1+0x1a34] ;  /* 0x001a340001007983 */ /* 0x001ea40000300800 */
[----:B--2---:R-:W-:-:S05]  /*6870*/  LEA.HI.X.SX32 R7, R7, R0, 0x1, P4 ;  /* 0x0000000007077211 */ /* 0x004fca00020f0eff */
[----:B------:R0:W-:Y:S02]  /*6880*/  STL [R1+0x19b8], R7 ;  /* 0x0019b80701007387 */ /* 0x0001e40000100800 */
[----:B0-----:R-:W-:-:S05]  /*6890*/  LEA R7, P4, R6, R26, 0x1 ;  /* 0x0000001a06077211 */ /* 0x001fca00078808ff */
[----:B------:R0:W-:Y:S04]  /*68a0*/  STL [R1+0x19bc], R7 ;  /* 0x0019bc0701007387 */ /* 0x0001e80000100800 */
[----:B0-----:R-:W2:Y:S01]  /*68b0*/  LDL.LU R7, [R1+0x1a30] ;  /* 0x001a300001077983 */ /* 0x001ea20000300800 */
[----:B------:R-:W-:-:S05]  /*68c0*/  LEA.HI.X.SX32 R9, R9, R0, 0x1, P3 ;  /* 0x0000000009097211 */ /* 0x000fca00018f0eff */
[----:B------:R2:W-:Y:S02]  /*68d0*/  STL [R1+0x19b0], R9 ;  /* 0x0019b00901007387 */ /* 0x0005e40000100800 */
[----:B--2---:R-:W-:-:S05]  /*68e0*/  LEA R9, P3, R7, R26, 0x1 ;  /* 0x0000001a07097211 */ /* 0x004fca00078608ff */
[----:B------:R0:W-:Y:S04]  /*68f0*/  STL [R1+0x19b4], R9 ;  /* 0x0019b40901007387 */ /* 0x0001e80000100800 */
[----:B0-----:R-:W2:Y:S01]  /*6900*/  LDL.LU R9, [R1+0x1a2c] ;  /* 0x001a2c0001097983 */ /* 0x001ea20000300800 */
[----:B------:R-:W-:-:S05]  /*6910*/  LEA.HI.X.SX32 R10, R10, R0, 0x1, P6 ;  /* 0x000000000a0a7211 */ /* 0x000fca00030f0eff */
[----:B------:R2:W-:Y:S02]  /*6920*/  STL [R1+0x19a8], R10 ;  /* 0x0019a80a01007387 */ /* 0x0005e40000100800 */
[----:B--2---:R-:W-:-:S05]  /*6930*/  LEA R10, P6, R9, R26, 0x1 ;  /* 0x0000001a090a7211 */ /* 0x004fca00078c08ff */
[----:B------:R0:W-:Y:S04]  /*6940*/  STL [R1+0x19ac], R10 ;  /* 0x0019ac0a01007387 */ /* 0x0001e80000100800 */
[----:B0-----:R-:W2:Y:S01]  /*6950*/  LDL.LU R10, [R1+0x1a28] ;  /* 0x001a2800010a7983 */ /* 0x001ea20000300800 */
[-C--:B------:R-:W-:Y:S02]  /*6960*/  LEA.HI.X.SX32 R28, R28, R0.reuse, 0x1, P5 ;  /* 0x000000001c1c7211 */ /* 0x080fe400028f0eff */
[----:B------:R-:W-:-:S03]  /*6970*/  LEA.HI.X.SX32 R3, R3, R0, 0x1, P2 ;  /* 0x0000000003037211 */ /* 0x000fc600010f0eff */
[----:B------:R2:W-:Y:S01]  /*6980*/  STL [R1+0x19a0], R28 ;  /* 0x0019a01c01007387 */ /* 0x0005e20000100800 */
[-C--:B------:R-:W-:Y:S02]  /*6990*/  LEA.HI.X.SX32 R5, R5, R0.reuse, 0x1, P1 ;  /* 0x0000000005057211 */ /* 0x080fe400008f0eff */
[----:B------:R-:W-:Y:S01]  /*69a0*/  LEA.HI.X.SX32 R6, R6, R0, 0x1, P4 ;  /* 0x0000000006067211 */ /* 0x000fe200020f0eff */
[----:B------:R-:W-:Y:S02]  /*69b0*/  IMAD R20, R20, c[0x0][0x190], RZ ;  /* 0x0000640014147a24 */ /* 0x000fe400078e02ff */
[----:B------:R-:W-:Y:S01]  /*69c0*/  IMAD R21, R21, c[0x0][0x190], RZ ;  /* 0x0000640015157a24 */ /* 0x000fe200078e02ff */
[----:B--2---:R-:W-:-:S05]  /*69d0*/  LEA R28, P5, R10, R26, 0x1 ;  /* 0x0000001a0a1c7211 */ /* 0x004fca00078a08ff */
[----:B------:R0:W-:Y:S04]  /*69e0*/  STL [R1+0x19a4], R28 ;  /* 0x0019a41c01007387 */ /* 0x0001e80000100800 */
[----:B------:R1:W-:Y:S01]  /*69f0*/  STL [R1+0x1998], R3 ;  /* 0x0019980301007387 */ /* 0x0003e20000100800 */
[----:B0-----:R-:W-:Y:S02]  /*6a00*/  LEA R28, P2, R11, R26, 0x1 ;  /* 0x0000001a0b1c7211 */ /* 0x001fe400078408ff */
[----:B-1----:R-:W-:Y:S02]  /*6a10*/  LEA.HI.X.SX32 R3, R24, R0, 0x1, P0 ;  /* 0x0000000018037211 */ /* 0x002fe400000f0eff */
[-C--:B------:R-:W-:Y:S01]  /*6a20*/  LEA R24, P0, R12, R26.reuse, 0x1 ;  /* 0x0000001a0c187211 */ /* 0x080fe200078008ff */
[----:B------:R-:W-:Y:S04]  /*6a30*/  STL [R1+0x199c], R28 ;  /* 0x00199c1c01007387 */ /* 0x000fe80000100800 */
[----:B------:R0:W-:Y:S04]  /*6a40*/  STL [R1+0x1990], R3 ;  /* 0x0019900301007387 */ /* 0x0001e80000100800 */
[----:B------:R-:W-:Y:S04]  /*6a50*/  STL [R1+0x1994], R24 ;  /* 0x0019941801007387 */ /* 0x000fe80000100800 */
[----:B------:R1:W-:Y:S01]  /*6a60*/  STL [R1+0x1988], R5 ;  /* 0x0019880501007387 */ /* 0x0003e20000100800 */
[----:B0-----:R-:W-:-:S05]  /*6a70*/  LEA R3, P1, R13, R26, 0x1 ;  /* 0x0000001a0d037211 */ /* 0x001fca00078208ff */
[----:B------:R0:W-:Y:S01]  /*6a80*/  STL [R1+0x198c], R3 ;  /* 0x00198c0301007387 */ /* 0x0001e20000100800 */
[----:B-1----:R-:W-:-:S03]  /*6a90*/  LEA R5, P4, R14, R26, 0x1 ;  /* 0x0000001a0e057211 */ /* 0x002fc600078808ff */
[----:B------:R1:W-:Y:S04]  /*6aa0*/  STL [R1+0x1980], R6 ;  /* 0x0019800601007387 */ /* 0x0003e80000100800 */
[----:B------:R2:W-:Y:S01]  /*6ab0*/  STL [R1+0x1984], R5 ;  /* 0x0019840501007387 */ /* 0x0005e20000100800 */
[----:B0-----:R-:W-:Y:S02]  /*6ac0*/  LEA.HI.X.SX32 R3, R7, R0, 0x1, P3 ;  /* 0x0000000007037211 */ /* 0x001fe400018f0eff */
[----:B-1----:R-:W-:-:S03]  /*6ad0*/  LEA R6, P3, R15, R26, 0x1 ;  /* 0x0000001a0f067211 */ /* 0x002fc600078608ff */
[----:B------:R0:W-:Y:S01]  /*6ae0*/  STL [R1+0x1978], R3 ;  /* 0x0019780301007387 */ /* 0x0001e20000100800 */
[----:B--2---:R-:W-:-:S03]  /*6af0*/  LEA.HI.X.SX32 R5, R9, R0, 0x1, P6 ;  /* 0x0000000009057211 */ /* 0x004fc600030f0eff */
[----:B------:R1:W-:Y:S01]  /*6b00*/  STL [R1+0x197c], R6 ;  /* 0x00197c0601007387 */ /* 0x0003e20000100800 */
[----:B------:R-:W-:Y:S02]  /*6b10*/  LEA.HI.X.SX32 R7, R10, R0, 0x1, P5 ;  /* 0x000000000a077211 */ /* 0x000fe400028f0eff */
[-C--:B0-----:R-:W-:Y:S01]  /*6b20*/  LEA R3, P6, R16, R26.reuse, 0x1 ;  /* 0x0000001a10037211 */ /* 0x081fe200078c08ff */
[----:B-1----:R-:W2:Y:S04]  /*6b30*/  LDL.LU R6, [R1+0x38] ;  /* 0x0000380001067983 */ /* 0x002ea80000300800 */
[----:B------:R0:W-:Y:S04]  /*6b40*/  STL [R1+0x1970], R5 ;  /* 0x0019700501007387 */ /* 0x0001e80000100800 */
[----:B------:R1:W-:Y:S01]  /*6b50*/  STL [R1+0x1974], R3 ;  /* 0x0019740301007387 */ /* 0x0003e20000100800 */
[----:B0-----:R-:W-:-:S03]  /*6b60*/  LEA R5, P5, R17, R26, 0x1 ;  /* 0x0000001a11057211 */ /* 0x001fc600078a08ff */
[----:B------:R-:W-:Y:S01]  /*6b70*/  STL [R1+0x1968], R7 ;  /* 0x0019680701007387 */ /* 0x000fe20000100800 */
[----:B-1----:R-:W-:-:S03]  /*6b80*/  LEA.HI.X.SX32 R3, R11, R0, 0x1, P2 ;  /* 0x000000000b037211 */ /* 0x002fc600010f0eff */
[----:B------:R-:W3:Y:S04]  /*6b90*/  LDL.LU R11, [R1+0x58] ;  /* 0x00005800010b7983 */ /* 0x000ee80000300800 */
[----:B------:R0:W-:Y:S04]  /*6ba0*/  STL [R1+0x196c], R5 ;  /* 0x00196c0501007387 */ /* 0x0001e80000100800 */
[----:B------:R1:W-:Y:S01]  /*6bb0*/  STL [R1+0x1960], R3 ;  /* 0x0019600301007387 */ /* 0x0003e20000100800 */
[----:B0-----:R-:W-:Y:S02]  /*6bc0*/  LEA R5, P2, R18, R26, 0x1 ;  /* 0x0000001a12057211 */ /* 0x001fe400078408ff */
[----:B-1----:R-:W-:-:S02]  /*6bd0*/  LEA.HI.X.SX32 R3, R12, R0, 0x1, P0 ;  /* 0x000000000c037211 */ /* 0x002fc400000f0eff */
[----:B------:R-:W4:Y:S04]  /*6be0*/  LDL.LU R12, [R1+0x40] ;  /* 0x00004000010c7983 */ /* 0x000f280000300800 */
[----:B------:R0:W-:Y:S04]  /*6bf0*/  STL [R1+0x1964], R5 ;  /* 0x0019640501007387 */ /* 0x0001e80000100800 */
[----:B------:R-:W2:Y:S04]  /*6c00*/  LDL.LU R10, [R1+0x60] ;  /* 0x00006000010a7983 */ /* 0x000ea80000300800 */
[----:B------:R1:W-:Y:S01]  /*6c10*/  STL [R1+0x1958], R3 ;  /* 0x0019580301007387 */ /* 0x0003e20000100800 */
[----:B0-----:R-:W-:-:S02]  /*6c20*/  LEA R5, P0, R19, R26, 0x1 ;  /* 0x0000001a13057211 */ /* 0x001fc400078008ff */
[----:B-1----:R-:W-:Y:S02]  /*6c30*/  LEA.HI.X.SX32 R3, R13, R0, 0x1, P1 ;  /* 0x000000000d037211 */ /* 0x002fe400008f0eff */
[----:B------:R-:W2:Y:S04]  /*6c40*/  LDL.LU R13, [R1+0x30] ;  /* 0x00003000010d7983 */ /* 0x000ea80000300800 */
[----:B------:R0:W-:Y:S04]  /*6c50*/  STL [R1+0x195c], R5 ;  /* 0x00195c0501007387 */ /* 0x0001e80000100800 */
[----:B------:R1:W-:Y:S04]  /*6c60*/  STL [R1+0x1950], R3 ;  /* 0x0019500301007387 */ /* 0x0003e80000100800 */
[----:B------:R-:W2:Y:S01]  /*6c70*/  LDL.LU R9, [R1+0x68] ;  /* 0x0000680001097983 */ /* 0x000ea20000300800 */
[----:B0-----:R-:W-:-:S02]  /*6c80*/  LEA R5, P1, R20, R26, 0x1 ;  /* 0x0000001a14057211 */ /* 0x001fc400078208ff */
[----:B-1----:R-:W-:-:S03]  /*6c90*/  LEA.HI.X.SX32 R3, R14, R0, 0x1, P4 ;  /* 0x000000000e037211 */ /* 0x002fc600020f0eff */
[----:B------:R-:W-:Y:S04]  /*6ca0*/  STL [R1+0x1954], R5 ;  /* 0x0019540501007387 */ /* 0x000fe80000100800 */
[----:B------:R-:W2:Y:S04]  /*6cb0*/  LDL.LU R14, [R1+0x28] ;  /* 0x00002800010e7983 */ /* 0x000ea80000300800 */
[----:B------:R-:W2:Y:S04]  /*6cc0*/  LDL.LU R7, [R1+0x70] ;  /* 0x0000700001077983 */ /* 0x000ea80000300800 */
[----:B------:R0:W-:Y:S02]  /*6cd0*/  STL [R1+0x1948], R3 ;  /* 0x0019480301007387 */ /* 0x0001e40000100800 */
[----:B0-----:R-:W-:-:S02]  /*6ce0*/  LEA.HI.X.SX32 R3, R15, R0, 0x1, P3 ;  /* 0x000000000f037211 */ /* 0x001fc400018f0eff */
[----:B------:R-:W2:Y:S01]  /*6cf0*/  LDL.LU R15, [R1+0x20] ;  /* 0x00002000010f7983 */ /* 0x000ea20000300800 */
[----:B------:R-:W-:-:S05]  /*6d00*/  LEA R5, P4, R21, R26, 0x1 ;  /* 0x0000001a15057211 */ /* 0x000fca00078808ff */
[----:B------:R0:W-:Y:S04]  /*6d10*/  STL [R1+0x194c], R5 ;  /* 0x00194c0501007387 */ /* 0x0001e80000100800 */
[----:B0-----:R-:W3:Y:S01]  /*6d20*/  LDL.LU R5, [R1+0x78] ;  /* 0x0000780001057983 */ /* 0x001ee20000300800 */
[----:B------:R-:W-:Y:S02]  /*6d30*/  IMAD R22, R22, c[0x0][0x190], RZ ;  /* 0x0000640016167a24 */ /* 0x000fe400078e02ff */
[----:B------:R-:W-:Y:S01]  /*6d40*/  IMAD R23, R23, c[0x0][0x190], RZ ;  /* 0x0000640017177a24 */ /* 0x000fe200078e02ff */
[----:B------:R0:W-:Y:S02]  /*6d50*/  STL [R1+0x1940], R3 ;  /* 0x0019400301007387 */ /* 0x0001e40000100800 */
[----:B------:R-:W-:-:S02]  /*6d60*/  LEA R24, P3, R22, R26, 0x1 ;  /* 0x0000001a16187211 */ /* 0x000fc400078608ff */
[----:B------:R-:W-:-:S03]  /*6d70*/  LEA.HI.X.SX32 R16, R16, R0, 0x1, P6 ;  /* 0x0000000010107211 */ /* 0x000fc600030f0eff */
[----:B------:R1:W-:Y:S01]  /*6d80*/  STL [R1+0x1944], R24 ;  /* 0x0019441801007387 */ /* 0x0003e20000100800 */
[----:B0-----:R-:W-:Y:S02]  /*6d90*/  LEA R3, P6, R23, R26, 0x1 ;  /* 0x0000001a17037211 */ /* 0x001fe400078c08ff */
[-C--:B------:R-:W-:Y:S01]  /*6da0*/  LEA.HI.X.SX32 R17, R17, R0.reuse, 0x1, P5 ;  /* 0x0000000011117211 */ /* 0x080fe200028f0eff */
[----:B-1----:R-:W3:Y:S04]  /*6db0*/  LDL.LU R24, [R1+0x80] ;  /* 0x0000800001187983 */ /* 0x002ee80000300800 */
[----:B------:R0:W-:Y:S04]  /*6dc0*/  STL [R1+0x1938], R16 ;  /* 0x0019381001007387 */ /* 0x0001e80000100800 */
[----:B------:R2:W-:Y:S04]  /*6dd0*/  STL [R1+0x193c], R3 ;  /* 0x00193c0301007387 */ /* 0x0005e80000100800 */
[----:B------:R-:W-:Y:S01]  /*6de0*/  STL [R1+0x1930], R17 ;  /* 0x0019301101007387 */ /* 0x000fe20000100800 */
[----:B0-----:R-:W-:-:S03]  /*6df0*/  LEA.HI.X.SX32 R16, R18, R0, 0x1, P2 ;  /* 0x0000000012107211 */ /* 0x001fc600010f0eff */
[----:B------:R-:W3:Y:S01]  /*6e00*/  LDL.LU R28, [R1+0x90] ;  /* 0x00009000011c7983 */ /* 0x000ee20000300800 */
[----:B------:R-:W-:Y:S02]  /*6e10*/  LEA.HI.X.SX32 R18, R21, R0, 0x1, P4 ;  /* 0x0000000015127211 */ /* 0x000fe400020f0eff */
[----:B--2---:R-:W-:-:S05]  /*6e20*/  LEA R3, P5, R15, R26, 0x1 ;  /* 0x0000001a0f037211 */ /* 0x004fca00078a08ff */
[----:B------:R0:W-:Y:S04]  /*6e30*/  STL [R1+0x1934], R3 ;  /* 0x0019340301007387 */ /* 0x0001e80000100800 */
[----:B------:R1:W-:Y:S01]  /*6e40*/  STL [R1+0x1928], R16 ;  /* 0x0019281001007387 */ /* 0x0003e20000100800 */
[----:B0-----:R-:W-:Y:S02]  /*6e50*/  LEA R3, P2, R14, R26, 0x1 ;  /* 0x0000001a0e037211 */ /* 0x001fe400078408ff */
[----:B-1----:R-:W-:Y:S02]  /*6e60*/  LEA.HI.X.SX32 R16, R19, R0, 0x1, P0 ;  /* 0x0000000013107211 */ /* 0x002fe400000f0eff */
[----:B------:R-:W-:Y:S01]  /*6e70*/  LEA R17, P0, R13, R26, 0x1 ;  /* 0x0000001a0d117211 */ /* 0x000fe200078008ff */
[----:B------:R0:W-:Y:S04]  /*6e80*/  STL [R1+0x192c], R3 ;  /* 0x00192c0301007387 */ /* 0x0001e80000100800 */
[----:B0-----:R-:W2:Y:S04]  /*6e90*/  LDL.LU R3, [R1+0x98] ;  /* 0x0000980001037983 */ /* 0x001ea80000300800 */
[----:B------:R0:W-:Y:S04]  /*6ea0*/  STL [R1+0x1920], R16 ;  /* 0x0019201001007387 */ /* 0x0001e80000100800 */
[----:B------:R1:W-:Y:S01]  /*6eb0*/  STL [R1+0x1924], R17 ;  /* 0x0019241101007387 */ /* 0x0003e20000100800 */
[----:B0-----:R-:W-:-:S02]  /*6ec0*/  LEA.HI.X.SX32 R16, R20, R0, 0x1, P1 ;  /* 0x0000000014107211 */ /* 0x001fc400008f0eff */
[----:B-1----:R-:W-:-:S03]  /*6ed0*/  LEA R17, P1, R6, R26, 0x1 ;  /* 0x0000001a06117211 */ /* 0x002fc600078208ff */
[----:B------:R4:W-:Y:S04]  /*6ee0*/  STL [R1+0x1918], R16 ;  /* 0x0019181001007387 */ /* 0x0009e80000100800 */
[----:B------:R0:W-:Y:S01]  /*6ef0*/  STL [R1+0x191c], R17 ;  /* 0x00191c1101007387 */ /* 0x0001e20000100800 */
[----:B----4-:R-:W-:-:S03]  /*6f00*/  LEA R16, P4, R12, R26, 0x1 ;  /* 0x0000001a0c107211 */ /* 0x010fc600078808ff */
[----:B------:R-:W-:Y:S01]  /*6f10*/  STL [R1+0x1910], R18 ;  /* 0x0019101201007387 */ /* 0x000fe20000100800 */
[----:B0-----:R-:W-:-:S03]  /*6f20*/  LEA.HI.X.SX32 R17, R22, R0, 0x1, P3 ;  /* 0x0000000016117211 */ /* 0x001fc600018f0eff */
[----:B------:R-:W4:Y:S04]  /*6f30*/  LDL.LU R22, [R1+0x8c] ;  /* 0x00008c0001167983 */ /* 0x000f280000300800 */
[----:B------:R-:W-:Y:S04]  /*6f40*/  STL [R1+0x1914], R16 ;  /* 0x0019141001007387 */ /* 0x000fe80000100800 */
[----:B------:R0:W-:Y:S02]  /*6f50*/  STL [R1+0x1908], R17 ;  /* 0x0019081101007387 */ /* 0x0001e40000100800 */
[----:B0-----:R-:W-:-:S02]  /*6f60*/  LEA.HI.X.SX32 R17, R23, R0, 0x1, P6 ;  /* 0x0000000017117211 */ /* 0x001fc400030f0eff */
[----:B------:R-:W4:Y:S01]  /*6f70*/  LDL.LU R23, [R1+0x94] ;  /* 0x0000940001177983 */ /* 0x000f220000300800 */
[----:B---3--:R-:W-:-:S05]  /*6f80*/  LEA R16, P3, R11, R26, 0x1 ;  /* 0x0000001a0b107211 */ /* 0x008fca00078608ff */
[----:B------:R0:W-:Y:S04]  /*6f90*/  STL [R1+0x190c], R16 ;  /* 0x00190c1001007387 */ /* 0x0001e80000100800 */
[----:B------:R-:W-:Y:S04]  /*6fa0*/  STL [R1+0x17f8], R17 ;  /* 0x0017f81101007387 */ /* 0x000fe80000100800 */
[----:B------:R-:W3:Y:S01]  /*6fb0*/  LDL.LU R21, [R1+0x88] ;  /* 0x0000880001157983 */ /* 0x000ee20000300800 */
[----:B0-----:R-:W-:Y:S02]  /*6fc0*/  LEA R16, P6, R10, R26, 0x1 ;  /* 0x0000001a0a107211 */ /* 0x001fe400078c08ff */
[----:B------:R-:W-:-:S03]  /*6fd0*/  LEA.HI.X.SX32 R15, R15, R0, 0x1, P5 ;  /* 0x000000000f0f7211 */ /* 0x000fc600028f0eff */
[----:B------:R0:W-:Y:S04]  /*6fe0*/  STL [R1+0x1818], R16 ;  /* 0x0018181001007387 */ /* 0x0001e80000100800 */
[----:B------:R-:W3:Y:S01]  /*6ff0*/  LDL.LU R20, [R1+0x84] ;  /* 0x0000840001147983 */ /* 0x000ee20000300800 */
[----:B0-----:R-:W-:-:S03]  /*7000*/  LEA R16, P5, R9, R26, 0x1 ;  /* 0x0000001a09107211 */ /* 0x001fc600078a08ff */
[----:B------:R0:W-:Y:S01]  /*7010*/  STL [R1+0x17fc], R15 ;  /* 0x0017fc0f01007387 */ /* 0x0001e20000100800 */
[----:B------:R-:W-:-:S03]  /*7020*/  LEA.HI.X.SX32 R14, R14, R0, 0x1, P2 ;  /* 0x000000000e0e7211 */ /* 0x000fc600010f0eff */
[----:B------:R-:W-:Y:S04]  /*7030*/  STL [R1+0x1820], R16 ;  /* 0x0018201001007387 */ /* 0x000fe80000100800 */
[----:B------:R-:W3:Y:S01]  /*7040*/  LDL.LU R19, [R1+0x7c] ;  /* 0x00007c0001137983 */ /* 0x000ee20000300800 */
[----:B0-----:R-:W-:-:S03]  /*7050*/  LEA R15, P2, R7, R26, 0x1 ;  /* 0x0000001a070f7211 */ /* 0x001fc600078408ff */
[----:B------:R0:W-:Y:S04]  /*7060*/  STL [R1+0x1800], R14 ;  /* 0x0018000e01007387 */ /* 0x0001e80000100800 */
[----:B------:R-:W-:Y:S04]  /*7070*/  STL [R1+0x1828], R15 ;  /* 0x0018280f01007387 */ /* 0x000fe80000100800 */
[----:B------:R-:W3:Y:S01]  /*7080*/  LDL.LU R18, [R1+0x74] ;  /* 0x0000740001127983 */ /* 0x000ee20000300800 */
[----:B0-----:R-:W-:Y:S02]  /*7090*/  LEA.HI.X.SX32 R14, R13, R0, 0x1, P0 ;  /* 0x000000000d0e7211 */ /* 0x001fe400000f0eff */
[----:B------:R-:W-:-:S03]  /*70a0*/  LEA R13, P0, R5, R26, 0x1 ;  /* 0x0000001a050d7211 */ /* 0x000fc600078008ff */
[----:B------:R0:W-:Y:S04]  /*70b0*/  STL [R1+0x1804], R14 ;  /* 0x0018040e01007387 */ /* 0x0001e80000100800 */
[----:B------:R1:W-:Y:S01]  /*70c0*/  STL [R1+0x1830], R13 ;  /* 0x0018300d01007387 */ /* 0x0003e20000100800 */
[----:B0-----:R-:W-:-:S03]  /*70d0*/  LEA.HI.X.SX32 R14, R6, R0, 0x1, P1 ;  /* 0x00000000060e7211 */ /* 0x001fc600008f0eff */
[----:B------:R-:W3:Y:S01]  /*70e0*/  LDL.LU R6, [R1+0x6c] ;  /* 0x00006c0001067983 */ /* 0x000ee20000300800 */
[----:B-1----:R-:W-:Y:S02]  /*70f0*/  LEA R13, P1, R24, R26, 0x1 ;  /* 0x0000001a180d7211 */ /* 0x002fe400078208ff */
[----:B------:R-:W-:Y:S01]  /*7100*/  LEA.HI.X.SX32 R12, R12, R0, 0x1, P4 ;  /* 0x000000000c0c7211 */ /* 0x000fe200020f0eff */
[----:B------:R-:W-:Y:S04]  /*7110*/  STL [R1+0x1808], R14 ;  /* 0x0018080e01007387 */ /* 0x000fe80000100800 */
[----:B------:R-:W3:Y:S04]  /*7120*/  LDL.LU R17, [R1+0x64] ;  /* 0x0000640001117983 */ /* 0x000ee80000300800 */
[----:B------:R0:W-:Y:S04]  /*7130*/  STL [R1+0x1838], R13 ;  /* 0x0018380d01007387 */ /* 0x0001e80000100800 */
[----:B------:R-:W3:Y:S04]  /*7140*/  LDL.LU R16, [R1+0x5c] ;  /* 0x00005c0001107983 */ /* 0x000ee80000300800 */
[----:B------:R1:W-:Y:S01]  /*7150*/  STL [R1+0x180c], R12 ;  /* 0x00180c0c01007387 */ /* 0x0003e20000100800 */
[----:B0-----:R-:W-:-:S03]  /*7160*/  LEA R13, P4, R28, R26, 0x1 ;  /* 0x0000001a1c0d7211 */ /* 0x001fc600078808ff */
[----:B------:R-:W3:Y:S01]  /*7170*/  LDL.LU R15, [R1+0x54] ;  /* 0x00005400010f7983 */ /* 0x000ee20000300800 */
[-C--:B------:R-:W-:Y:S02]  /*7180*/  LEA.HI.X.SX32 R10, R10, R0.reuse, 0x1, P6 ;  /* 0x000000000a0a7211 */ /* 0x080fe400030f0eff */
[-C--:B-1----:R-:W-:Y:S01]  /*7190*/  LEA.HI.X.SX32 R12, R11, R0.reuse, 0x1, P3 ;  /* 0x000000000b0c7211 */ /* 0x082fe200018f0eff */
[----:B------:R0:W-:Y:S04]  /*71a0*/  STL [R1+0x1840], R13 ;  /* 0x0018400d01007387 */ /* 0x0001e80000100800 */
[----:B------:R-:W3:Y:S04]  /*71b0*/  LDL.LU R14, [R1+0x50] ;  /* 0x00005000010e7983 */ /* 0x000ee80000300800 */
[----:B------:R1:W-:Y:S04]  /*71c0*/  STL [R1+0x1810], R12 ;  /* 0x0018100c01007387 */ /* 0x0003e80000100800 */
[----:B0-----:R-:W3:Y:S01]  /*71d0*/  LDL.LU R13, [R1+0x4c] ;  /* 0x00004c00010d7983 */ /* 0x001ee20000300800 */
[----:B------:R-:W-:-:S02]  /*71e0*/  LEA.HI.X.SX32 R7, R7, R0, 0x1, P2 ;  /* 0x0000000007077211 */ /* 0x000fc400010f0eff */
[-C--:B------:R-:W-:Y:S02]  /*71f0*/  LEA.HI.X.SX32 R24, R24, R0.reuse, 0x1, P1 ;  /* 0x0000000018187211 */ /* 0x080fe400008f0eff */
[----:B------:R-:W-:Y:S02]  /*7200*/  LEA.HI.X.SX32 R28, R28, R0, 0x1, P4 ;  /* 0x000000001c1c7211 */ /* 0x000fe400020f0eff */
[----:B--2---:R-:W-:-:S05]  /*7210*/  LEA R11, P3, R3, R26, 0x1 ;  /* 0x0000001a030b7211 */ /* 0x004fca00078608ff */
[----:B------:R-:W-:Y:S04]  /*7220*/  STL [R1+0x1848], R11 ;  /* 0x0018480b01007387 */ /* 0x000fe80000100800 */
[----:B-1----:R-:W2:Y:S04]  /*7230*/  LDL.LU R12, [R1+0x48] ;  /* 0x00004800010c7983 */ /* 0x002ea80000300800 */
[----:B------:R0:W-:Y:S02]  /*7240*/  STL [R1+0x1814], R10 ;  /* 0x0018140a01007387 */ /* 0x0001e40000100800 */
[----:B0-----:R-:W-:-:S02]  /*7250*/  LEA.HI.X.SX32 R10, R9, R0, 0x1, P5 ;  /* 0x00000000090a7211 */ /* 0x001fc400028f0eff */
[-C--:B----4-:R-:W-:Y:S02]  /*7260*/  LEA R9, P5, R22, R26.reuse, 0x1 ;  /* 0x0000001a16097211 */ /* 0x090fe400078a08ff */
[----:B------:R-:W-:-:S05]  /*7270*/  LEA R11, P6, R23, R26, 0x1 ;  /* 0x0000001a170b7211 */ /* 0x000fca00078c08ff */
[----:B------:R0:W-:Y:S04]  /*7280*/  STL [R1+0x1850], R11 ;  /* 0x0018500b01007387 */ /* 0x0001e80000100800 */
[----:B0-----:R-:W4:Y:S04]  /*7290*/  LDL.LU R11, [R1+0x44] ;  /* 0x00004400010b7983 */ /* 0x001f280000300800 */
[----:B------:R0:W-:Y:S04]  /*72a0*/  STL [R1+0x181c], R10 ;  /* 0x00181c0a01007387 */ /* 0x0001e80000100800 */
[----:B0-----:R-:W4:Y:S04]  /*72b0*/  LDL.LU R10, [R1+0x3c] ;  /* 0x00003c00010a7983 */ /* 0x001f280000300800 */
[----:B------:R0:W-:Y:S04]  /*72c0*/  STL [R1+0x1858], R9 ;  /* 0x0018580901007387 */ /* 0x0001e80000100800 */
[----:B0-----:R-:W4:Y:S04]  /*72d0*/  LDL.LU R9, [R1+0x34] ;  /* 0x0000340001097983 */ /* 0x001f280000300800 */
[----:B------:R3:W-:Y:S02]  /*72e0*/  STL [R1+0x1824], R7 ;  /* 0x0018240701007387 */ /* 0x0007e40000100800 */
[----:B---3--:R-:W-:-:S05]  /*72f0*/  LEA R7, P2, R21, R26, 0x1 ;  /* 0x0000001a15077211 */ /* 0x008fca00078408ff */
[----:B------:R0:W-:Y:S02]  /*7300*/  STL [R1+0x1860], R7 ;  /* 0x0018600701007387 */ /* 0x0001e40000100800 */
[----:B0-----:R-:W-:Y:S02]  /*7310*/  LEA.HI.X.SX32 R7, R5, R0, 0x1, P0 ;  /* 0x0000000005077211 */ /* 0x001fe400000f0eff */
[----:B------:R-:W-:-:S03]  /*7320*/  LEA R5, P0, R20, R26, 0x1 ;  /* 0x0000001a14057211 */ /* 0x000fc600078008ff */
[----:B------:R0:W-:Y:S04]  /*7330*/  STL [R1+0x182c], R7 ;  /* 0x00182c0701007387 */ /* 0x0001e80000100800 */
[----:B0-----:R-:W3:Y:S04]  /*7340*/  LDL.LU R7, [R1+0x24] ;  /* 0x0000240001077983 */ /* 0x001ee80000300800 */
[----:B------:R0:W-:Y:S04]  /*7350*/  STL [R1+0x1868], R5 ;  /* 0x0018680501007387 */ /* 0x0001e80000100800 */
[----:B0-----:R-:W3:Y:S04]  /*7360*/  LDL.LU R5, [R1+0x1c] ;  /* 0x00001c0001057983 */ /* 0x001ee80000300800 */
[----:B------:R0:W-:Y:S02]  /*7370*/  STL [R1+0x1834], R24 ;  /* 0x0018341801007387 */ /* 0x0001e40000100800 */
[----:B0-----:R-:W-:-:S05]  /*7380*/  LEA R24, P1, R19, R26, 0x1 ;  /* 0x0000001a13187211 */ /* 0x001fca00078208ff */
[----:B------:R0:W-:Y:S01]  /*7390*/  STL [R1+0x1870], R24 ;  /* 0x0018701801007387 */ /* 0x0001e20000100800 */
[----:B------:R-:W-:-:S03]  /*73a0*/  LEA.HI.X.SX32 R3, R3, R0, 0x1, P3 ;  /* 0x0000000003037211 */ /* 0x000fc600018f0eff */
[----:B0-----:R-:W3:Y:S04]  /*73b0*/  LDL.LU R24, [R1+0x8] ;  /* 0x0000080001187983 */ /* 0x001ee80000300800 */
[----:B------:R0:W-:Y:S02]  /*73c0*/  STL [R1+0x183c], R28 ;  /* 0x00183c1c01007387 */ /* 0x0001e40000100800 */
[----:B0-----:R-:W-:-:S05]  /*73d0*/  LEA R28, P4, R18, R26, 0x1 ;  /* 0x0000001a121c7211 */ /* 0x001fca00078808ff */
[----:B------:R0:W-:Y:S04]  /*73e0*/  STL [R1+0x1878], R28 ;  /* 0x0018781c01007387 */ /* 0x0001e80000100800 */
[----:B0-----:R-:W3:Y:S04]  /*73f0*/  LDL.LU R28, [R1+0x1a24] ;  /* 0x001a2400011c7983 */ /* 0x001ee80000300800 */
[----:B------:R0:W-:Y:S02]  /*7400*/  STL [R1+0x1844], R3 ;  /* 0x0018440301007387 */ /* 0x0001e40000100800 */
[----:B0-----:R-:W-:-:S05]  /*7410*/  LEA R3, P3, R6, R26, 0x1 ;  /* 0x0000001a06037211 */ /* 0x001fca00078608ff */
[----:B------:R0:W-:Y:S04]  /*7420*/  STL [R1+0x1880], R3 ;  /* 0x0018800301007387 */ /* 0x0001e80000100800 */
[----:B0-----:R-:W3:Y:S01]  /*7430*/  LDL.LU R3, [R1+0x1a20] ;  /* 0x001a200001037983 */ /* 0x001ee20000300800 */
[----:B------:R-:W-:-:S05]  /*7440*/  LEA.HI.X.SX32 R23, R23, R0, 0x1, P6 ;  /* 0x0000000017177211 */ /* 0x000fca00030f0eff */
[----:B------:R0:W-:Y:S02]  /*7450*/  STL [R1+0x184c], R23 ;  /* 0x00184c1701007387 */ /* 0x0001e40000100800 */
[----:B0-----:R-:W-:-:S05]  /*7460*/  LEA R23, P6, R17, R26, 0x1 ;  /* 0x0000001a11177211 */ /* 0x001fca00078c08ff */
[----:B------:R0:W-:Y:S02]  /*7470*/  STL [R1+0x1888], R23 ;  /* 0x0018881701007387 */ /* 0x0001e40000100800 */
[----:B0-----:R-:W-:Y:S02]  /*7480*/  LEA.HI.X.SX32 R23, R22, R0, 0x1, P5 ;  /* 0x0000000016177211 */ /* 0x001fe400028f0eff */
[----:B------:R-:W-:-:S03]  /*7490*/  LEA R22, P5, R16, R26, 0x1 ;  /* 0x0000001a10167211 */ /* 0x000fc600078a08ff */
[----:B------:R0:W-:Y:S04]  /*74a0*/  STL [R1+0x1854], R23 ;  /* 0x0018541701007387 */ /* 0x0001e80000100800 */
[----:B------:R1:W-:Y:S01]  /*74b0*/  STL [R1+0x1890], R22 ;  /* 0x0018901601007387 */ /* 0x0003e20000100800 */
[----:B0-----:R-:W-:Y:S02]  /*74c0*/  LEA.HI.X.SX32 R23, R21, R0, 0x1, P2 ;  /* 0x0000000015177211 */ /* 0x001fe400010f0eff */
[----:B------:R-:W-:Y:S02]  /*74d0*/  LEA R21, P2, R15, R26, 0x1 ;  /* 0x0000001a0f157211 */ /* 0x000fe400078408ff */
[----:B-1----:R-:W-:Y:S01]  /*74e0*/  LEA.HI.X.SX32 R22, R20, R0, 0x1, P0 ;  /* 0x0000000014167211 */ /* 0x002fe200000f0eff */
[----:B------:R-:W-:Y:S01]  /*74f0*/  STL [R1+0x185c], R23 ;  /* 0x00185c1701007387 */ /* 0x000fe20000100800 */
[----:B------:R-:W-:-:S03]  /*7500*/  LEA R20, P0, R14, R26, 0x1 ;  /* 0x0000001a0e147211 */ /* 0x000fc600078008ff */
[----:B------:R0:W-:Y:S04]  /*7510*/  STL [R1+0x1898], R21 ;  /* 0x0018981501007387 */ /* 0x0001e80000100800 */
[----:B------:R-:W-:Y:S01]  /*7520*/  STL [R1+0x1864], R22 ;  /* 0x0018641601007387 */ /* 0x000fe20000100800 */
[----:B0-----:R-:W-:Y:S02]  /*7530*/  LEA.HI.X.SX32 R21, R19, R0, 0x1, P1 ;  /* 0x0000000013157211 */ /* 0x001fe400008f0eff */
[----:B------:R-:W-:Y:S01]  /*7540*/  LEA R19, P1, R13, R26, 0x1 ;  /* 0x0000001a0d137211 */ /* 0x000fe200078208ff */
[----:B------:R0:W-:Y:S04]  /*7550*/  STL [R1+0x18a0], R20 ;  /* 0x0018a01401007387 */ /* 0x0001e80000100800 */
[----:B------:R-:W-:Y:S04]  /*7560*/  STL [R1+0x186c], R21 ;  /* 0x00186c1501007387 */ /* 0x000fe80000100800 */
[----:B------:R1:W-:Y:S01]  /*7570*/  STL [R1+0x18a8], R19 ;  /* 0x0018a81301007387 */ /* 0x0003e20000100800 */
[----:B0-----:R-:W-:-:S02]  /*7580*/  LEA.HI.X.SX32 R20, R18, R0, 0x1, P4 ;  /* 0x0000000012147211 */ /* 0x001fc400020f0eff */
[----:B--2---:R-:W-:-:S03]  /*7590*/  LEA R18, P4, R12, R26, 0x1 ;  /* 0x0000001a0c127211 */ /* 0x004fc600078808ff */
[----:B------:R-:W-:Y:S01]  /*75a0*/  STL [R1+0x1874], R20 ;  /* 0x0018741401007387 */ /* 0x000fe20000100800 */
[----:B-1----:R-:W-:-:S03]  /*75b0*/  LEA.HI.X.SX32 R19, R6, R0, 0x1, P3 ;  /* 0x0000000006137211 */ /* 0x002fc600018f0eff */
[----:B------:R-:W2:Y:S04]  /*75c0*/  LDL.LU R6, [R1+0xe8] ;  /* 0x0000e80001067983 */ /* 0x000ea80000300800 */
[----:B------:R-:W-:Y:S04]  /*75d0*/  STL [R1+0x18b0], R18 ;  /* 0x0018b01201007387 */ /* 0x000fe80000100800 */
[----:B------:R0:W-:Y:S02]  /*75e0*/  STL [R1+0x187c], R19 ;  /* 0x00187c1301007387 */ /* 0x0001e40000100800 */
[----:B0-----:R-:W-:-:S02]  /*75f0*/  LEA.HI.X.SX32 R19, R17, R0, 0x1, P6 ;  /* 0x0000000011137211 */ /* 0x001fc400030f0eff */
[----:B----4-:R-:W-:-:S05]  /*7600*/  LEA R18, P3, R11, R26, 0x1 ;  /* 0x0000001a0b127211 */ /* 0x010fca00078608ff */
[----:B------:R0:W-:Y:S04]  /*7610*/  STL [R1+0x18b8], R18 ;  /* 0x0018b81201007387 */ /* 0x0001e80000100800 */
[----:B------:R-:W-:Y:S01]  /*7620*/  STL [R1+0x1884], R19 ;  /* 0x0018841301007387 */ /* 0x000fe20000100800 */
[----:B------:R-:W-:Y:S02]  /*7630*/  LEA R17, P6, R10, R26, 0x1 ;  /* 0x0000001a0a117211 */ /* 0x000fe400078c08ff */
[----:B0-----:R-:W-:-:S03]  /*7640*/  LEA.HI.X.SX32 R18, R16, R0, 0x1, P5 ;  /* 0x0000000010127211 */ /* 0x001fc600028f0eff */
[----:B------:R0:W-:Y:S04]  /*7650*/  STL [R1+0x18c0], R17 ;  /* 0x0018c01101007387 */ /* 0x0001e80000100800 */
[----:B------:R-:W-:Y:S01]  /*7660*/  STL [R1+0x188c], R18 ;  /* 0x00188c1201007387 */ /* 0x000fe20000100800 */
[----:B------:R-:W-:Y:S02]  /*7670*/  LEA R16, P5, R9, R26, 0x1 ;  /* 0x0000001a09107211 */ /* 0x000fe400078a08ff */
[----:B0-----:R-:W-:-:S03]  /*7680*/  LEA.HI.X.SX32 R17, R15, R0, 0x1, P2 ;  /* 0x000000000f117211 */ /* 0x001fc600010f0eff */
[----:B------:R0:W-:Y:S04]  /*7690*/  STL [R1+0x18c8], R16 ;  /* 0x0018c81001007387 */ /* 0x0001e80000100800 */
[----:B------:R-:W-:Y:S01]  /*76a0*/  STL [R1+0x1894], R17 ;  /* 0x0018941101007387 */ /* 0x000fe20000100800 */
[----:B0-----:R-:W-:Y:S01]  /*76b0*/  LEA.HI.X.SX32 R16, R14, R0, 0x1, P0 ;  /* 0x000000000e107211 */ /* 0x001fe200000f0eff */
[----:B------:R-:W-:Y:S01]  /*76c0*/  IMAD R25, R25, c[0x0][0x190], RZ ;  /* 0x0000640019197a24 */ /* 0x000fe200078e02ff */
[-C--:B---3--:R-:W-:Y:S02]  /*76d0*/  LEA R14, P0, R7, R26.reuse, 0x1 ;  /* 0x0000001a070e7211 */ /* 0x088fe400078008ff */
[----:B------:R-:W-:-:S05]  /*76e0*/  LEA R15, P2, R3, R26, 0x1 ;  /* 0x0000001a030f7211 */ /* 0x000fca00078408ff */
        /* <DEDUP_REMOVED lines=8> */
[----:B------:R-:W-:-:S03]  /*7770*/  LEA R12, P4, R24, R26, 0x1 ;  /* 0x0000001a180c7211 */ /* 0x000fc600078808ff */
[----:B------:R-:W-:Y:S01]  /*7780*/  STL [R1+0x18ac], R14 ;  /* 0x0018ac0e01007387 */ /* 0x000fe20000100800 */
[----:B-1----:R-:W-:Y:S02]  /*7790*/  LEA.HI.X.SX32 R13, R11, R0, 0x1, P3 ;  /* 0x000000000b0d7211 */ /* 0x002fe400018f0eff */
[----:B------:R-:W-:Y:S01]  /*77a0*/  LEA R11, P3, R28, R26, 0x1 ;  /* 0x0000001a1c0b7211 */ /* 0x000fe200078608ff */
[----:B------:R0:W-:Y:S04]  /*77b0*/  STL [R1+0x18e8], R12 ;  /* 0x0018e80c01007387 */ /* 0x0001e80000100800 */
[----:B------:R-:W-:Y:S04]  /*77c0*/  STL [R1+0x18b4], R13 ;  /* 0x0018b40d01007387 */ /* 0x000fe80000100800 */
[----:B------:R1:W-:Y:S01]  /*77d0*/  STL [R1+0x18f0], R11 ;  /* 0x0018f00b01007387 */ /* 0x0003e20000100800 */
[----:B0-----:R-:W-:-:S02]  /*77e0*/  LEA.HI.X.SX32 R12, R10, R0, 0x1, P6 ;  /* 0x000000000a0c7211 */ /* 0x001fc400030f0eff */
[----:B------:R-:W-:-:S03]  /*77f0*/  LEA R10, P6, R25, R26, 0x1 ;  /* 0x0000001a190a7211 */ /* 0x000fc600078c08ff */
[----:B------:R-:W-:Y:S01]  /*7800*/  STL [R1+0x18bc], R12 ;  /* 0x0018bc0c01007387 */ /* 0x000fe20000100800 */
[----:B-1----:R-:W-:-:S03]  /*7810*/  LEA.HI.X.SX32 R11, R9, R0, 0x1, P5 ;  /* 0x00000000090b7211 */ /* 0x002fc600028f0eff */
[----:B------:R0:W-:Y:S04]  /*7820*/  STL [R1+0x18f4], R10 ;  /* 0x0018f40a01007387 */ /* 0x0001e80000100800 */
[----:B------:R-:W-:Y:S01]  /*7830*/  STL [R1+0x18c4], R11 ;  /* 0x0018c40b01007387 */ /* 0x000fe20000100800 */
[----:B0-----:R-:W-:-:S03]  /*7840*/  LEA.HI.X.SX32 R10, R3, R0, 0x1, P2 ;  /* 0x00000000030a7211 */ /* 0x001fc600010f0eff */
[----:B------:R-:W3:Y:S01]  /*7850*/  LDL.LU R3, [R1+0x1a1c] ;  /* 0x001a1c0001037983 */ /* 0x000ee20000300800 */
[----:B------:R-:W-:Y:S02]  /*7860*/  IMAD R27, R27, c[0x0][0x190], RZ ;  /* 0x000064001b1b7a24 */ /* 0x000fe400078e02ff */
[----:B------:R-:W-:-:S03]  /*7870*/  IMAD R29, R29, c[0x0][0x190], RZ ;  /* 0x000064001d1d7a24 */ /* 0x000fc600078e02ff */
[----:B------:R-:W-:Y:S01]  /*7880*/  LEA R9, P5, R27, R26, 0x1 ;  /* 0x0000001a1b097211 */ /* 0x000fe200078a08ff */
[----:B------:R-:W-:Y:S01]  /*7890*/  IMAD R8, R8, c[0x0][0x190], RZ ;  /* 0x0000640008087a24 */ /* 0x000fe200078e02ff */
[----:B------:R-:W-:-:S03]  /*78a0*/  LEA.HI.X.SX32 R7, R7, R0, 0x1, P0 ;  /* 0x0000000007077211 */ /* 0x000fc600000f0eff */
[----:B------:R0:W-:Y:S01]  /*78b0*/  STL [R1+0x18f8], R9 ;  /* 0x0018f80901007387 */ /* 0x0001e20000100800 */
[----:B------:R-:W-:-:S03]  /*78c0*/  IMAD R4, R4, c[0x0][0x190], RZ ;  /* 0x0000640004047a24 */ /* 0x000fc600078e02ff */
[----:B------:R1:W-:Y:S01]  /*78d0*/  STL [R1+0x18cc], R10 ;  /* 0x0018cc0a01007387 */ /* 0x0003e20000100800 */
[-C--:B0-----:R-:W-:Y:S01]  /*78e0*/  LEA R9, P2, R29, R26.reuse, 0x1 ;  /* 0x0000001a1d097211 */ /* 0x081fe200078408ff */
[----:B------:R-:W-:Y:S01]  /*78f0*/  IMAD R2, R2, c[0x0][0x190], RZ ;  /* 0x0000640002027a24 */ /* 0x000fe200078e02ff */
[----:B-1----:R-:W-:-:S03]  /*7900*/  LEA R10, P0, R8, R26, 0x1 ;  /* 0x0000001a080a7211 */ /* 0x002fc600078008ff */
[----:B------:R0:W-:Y:S04]  /*7910*/  STL [R1+0x18fc], R9 ;  /* 0x0018fc0901007387 */ /* 0x0001e80000100800 */
[----:B------:R1:W-:Y:S01]  /*7920*/  STL [R1+0x18d4], R7 ;  /* 0x0018d40701007387 */ /* 0x0003e20000100800 */
[-C--:B0-----:R-:W-:Y:S02]  /*7930*/  LEA.HI.X.SX32 R9, R5, R0.reuse, 0x1, P1 ;  /* 0x0000000005097211 */ /* 0x081fe400008f0eff */
[----:B------:R-:W-:Y:S02]  /*7940*/  LEA.HI.X.SX32 R5, R24, R0, 0x1, P4 ;  /* 0x0000000018057211 */ /* 0x000fe400020f0eff */
[----:B-1----:R-:W-:Y:S01]  /*7950*/  LEA R7, P1, R4, R26, 0x1 ;  /* 0x0000001a04077211 */ /* 0x002fe200078208ff */
[----:B------:R-:W-:Y:S04]  /*7960*/  STL [R1+0x1900], R10 ;  /* 0x0019000a01007387 */ /* 0x000fe80000100800 */
[----:B------:R0:W-:Y:S04]  /*7970*/  STL [R1+0x18dc], R9 ;  /* 0x0018dc0901007387 */ /* 0x0001e80000100800 */
[----:B------:R1:W-:Y:S04]  /*7980*/  STL [R1+0x1904], R7 ;  /* 0x0019040701007387 */ /* 0x0003e80000100800 */
[----:B------:R4:W-:Y:S01]  /*7990*/  STL [R1+0x18e4], R5 ;  /* 0x0018e40501007387 */ /* 0x0009e20000100800 */
[----:B0-----:R-:W-:-:S03]  /*79a0*/  LEA.HI.X.SX32 R9, R28, R0, 0x1, P3 ;  /* 0x000000001c097211 */ /* 0x001fc600018f0eff */
[----:B------:R-:W2:Y:S01]  /*79b0*/  LDL.LU R28, [R1+0x1a18] ;  /* 0x001a1800011c7983 */ /* 0x000ea20000300800 */
[----:B-1----:R-:W-:Y:S02]  /*79c0*/  LEA R7, P3, R2, R26, 0x1 ;  /* 0x0000001a02077211 */ /* 0x002fe400078608ff */
[----:B----4-:R-:W-:Y:S01]  /*79d0*/  LEA.HI.X.SX32 R5, R25, R0, 0x1, P6 ;  /* 0x0000000019057211 */ /* 0x010fe200030f0eff */
[----:B------:R-:W-:Y:S04]  /*79e0*/  STL [R1+0x18ec], R9 ;  /* 0x0018ec0901007387 */ /* 0x000fe80000100800 */
[----:B------:R-:W-:Y:S04]  /*79f0*/  STL [R1+0x17f4], R7 ;  /* 0x0017f40701007387 */ /* 0x000fe80000100800 */
[----:B------:R0:W-:Y:S01]  /*7a00*/  STL [R1+0x17e0], R5 ;  /* 0x0017e00501007387 */ /* 0x0001e20000100800 */
[----:B---3--:R-:W-:-:S04]  /*7a10*/  LEA R20, P4, R3, c[0x0][0x160], 0x1 ;  /* 0x0000580003147a11 */ /* 0x008fc800078808ff */
[----:B------:R-:W-:Y:S02]  /*7a20*/  LEA.HI.X.SX32 R21, R3, c[0x0][0x164], 0x1, P4 ;  /* 0x0000590003157a11 */ /* 0x000fe400020f0eff */
[----:B------:R-:W3:Y:S01]  /*7a30*/  LDL.LU R3, [R1+0x1a14] ;  /* 0x001a140001037983 */ /* 0x000ee20000300800 */
[-C--:B0-----:R-:W-:Y:S01]  /*7a40*/  LEA.HI.X.SX32 R5, R27, R0.reuse, 0x1, P5 ;  /* 0x000000001b057211 */ /* 0x081fe200028f0eff */
[----:B------:R-:W-:Y:S01]  /*7a50*/  IMAD.MOV.U32 R24, RZ, RZ, c[0x0][0x188] ;  /* 0x00006200ff187624 */ /* 0x000fe200078e00ff */
[----:B------:R-:W-:-:S03]  /*7a60*/  LEA.HI.X.SX32 R7, R29, R0, 0x1, P2 ;  /* 0x000000001d077211 */ /* 0x000fc600010f0eff */
[----:B------:R0:W-:Y:S01]  /*7a70*/  STL [R1+0x17e4], R5 ;  /* 0x0017e40501007387 */ /* 0x0001e20000100800 */
[----:B------:R-:W-:Y:S01]  /*7a80*/  IMAD R24, R24, 0x3f, RZ ;  /* 0x0000003f18187824 */ /* 0x000fe200078e02ff */
[----:B--2---:R-:W-:Y:S02]  /*7a90*/  LEA R18, P6, R6, c[0x0][0x160], 0x1 ;  /* 0x0000580006127a11 */ /* 0x004fe400078c08ff */
[----:B------:R1:W-:Y:S01]  /*7aa0*/  STL [R1+0x17e8], R7 ;  /* 0x0017e80701007387 */ /* 0x0003e20000100800 */
[----:B0-----:R-:W-:-:S03]  /*7ab0*/  LEA.HI.X.SX32 R5, R8, R0, 0x1, P0 ;  /* 0x0000000008057211 */ /* 0x001fc600000f0eff */
[----:B------:R-:W-:Y:S01]  /*7ac0*/  STL.64 [R1+0xee8], R20 ;  /* 0x000ee81401007387 */ /* 0x000fe20000100a00 */
[----:B-1----:R-:W-:-:S03]  /*7ad0*/  LEA.HI.X.SX32 R7, R4, R0, 0x1, P1 ;  /* 0x0000000004077211 */ /* 0x002fc600008f0eff */
[----:B------:R0:W-:Y:S01]  /*7ae0*/  STL [R1+0x17ec], R5 ;  /* 0x0017ec0501007387 */ /* 0x0001e20000100800 */
[----:B------:R-:W-:Y:S02]  /*7af0*/  LEA.HI.X.SX32 R0, R2, R0, 0x1, P3 ;  /* 0x0000000002007211 */ /* 0x000fe400018f0eff */
[----:B------:R-:W-:Y:S01]  /*7b00*/  LEA.HI.X.SX32 R19, R6, c[0x0][0x164], 0x1, P6 ;  /* 0x0000590006137a11 */ /* 0x000fe200030f0eff */
[----:B------:R-:W-:Y:S01]  /*7b10*/  STL [R1+0x17f0], R7 ;  /* 0x0017f00701007387 */ /* 0x000fe20000100800 */
[----:B0-----:R-:W-:-:S03]  /*7b20*/  IMAD.WIDE R4, R24, 0x2, R20 ;  /* 0x0000000218047825 */ /* 0x001fc600078e0214 */
[----:B------:R-:W-:Y:S01]  /*7b30*/  STL [R1+0x17d8], R0 ;  /* 0x0017d80001007387 */ /* 0x000fe20000100800 */
[----:B------:R-:W-:-:S03]  /*7b40*/  IMAD.MOV.U32 R12, RZ, RZ, c[0x0][0x188] ;  /* 0x00006200ff0c7624 */ /* 0x000fc600078e00ff */
[----:B------:R-:W-:Y:S04]  /*7b50*/  STL [R1+0x17dc], R4 ;  /* 0x0017dc0401007387 */ /* 0x000fe80000100800 */
[----:B------:R0:W-:Y:S04]  /*7b60*/  STL [R1+0x17d0], R5 ;  /* 0x0017d00501007387 */ /* 0x0001e80000100800 */
[----:B------:R-:W-:Y:S01]  /*7b70*/  STL.64 [R1+0xfd0], R18 ;  /* 0x000fd01201007387 */ /* 0x000fe20000100a00 */
[----:B------:R-:W-:Y:S01]  /*7b80*/  LEA R16, P1, R28, c[0x0][0x160], 0x1 ;  /* 0x000058001c107a11 */ /* 0x000fe200078208ff */
[----:B0-----:R-:W-:-:S03]  /*7b90*/  IMAD.WIDE R4, R24, 0x2, R18 ;  /* 0x0000000218047825 */ /* 0x001fc600078e0212 */
[----:B------:R-:W-:Y:S01]  /*7ba0*/  LEA.HI.X.SX32 R17, R28, c[0x0][0x164], 0x1, P1 ;  /* 0x000059001c117a11 */ /* 0x000fe200008f0eff */
[----:B------:R-:W-:-:S04]  /*7bb0*/  IMAD R0, R12, 0x3e, RZ ;  /* 0x0000003e0c007824 */ /* 0x000fc800078e02ff */
[----:B------:R-:W-:-:S04]  /*7bc0*/  IMAD.WIDE R6, R24, 0x2, R16 ;  /* 0x0000000218067825 */ /* 0x000fc800078e0210 */
[----:B------:R-:W-:Y:S01]  /*7bd0*/  IMAD R2, R12, 0x3d, RZ ;  /* 0x0000003d0c027824 */ /* 0x000fe200078e02ff */
[----:B---3--:R-:W-:-:S04]  /*7be0*/  LEA R14, P0, R3, c[0x0][0x160], 0x1 ;  /* 0x00005800030e7a11 */ /* 0x008fc800078008ff */
[----:B------:R-:W-:Y:S02]  /*7bf0*/  LEA.HI.X.SX32 R15, R3, c[0x0][0x164], 0x1, P0 ;  /* 0x00005900030f7a11 */ /* 0x000fe400000f0eff */
[----:B------:R0:W5:Y:S04]  /*7c00*/  LDL.LU R3, [R1+0x1a10] ;  /* 0x001a100001037983 */ /* 0x0001680000300800 */
[----:B------:R-:W2:Y:S01]  /*7c10*/  LDL.LU R28, [R1+0x1a0c] ;  /* 0x001a0c00011c7983 */ /* 0x000ea20000300800 */
[----:B------:R-:W-:-:S03]  /*7c20*/  IMAD.WIDE R8, R24, 0x2, R14 ;  /* 0x0000000218087825 */ /* 0x000fc600078e020e */
[----:B------:R-:W-:Y:S04]  /*7c30*/  STL.64 [R1+0xfe0], R14 ;  /* 0x000fe00e01007387 */ /* 0x000fe80000100a00 */
[----:B------:R-:W-:Y:S04]  /*7c40*/  STL.64 [R1+0xfd8], R16 ;  /* 0x000fd81001007387 */ /* 0x000fe80000100a00 */
[----:B------:R-:W-:Y:S04]  /*7c50*/  STL [R1+0x17d4], R4 ;  /* 0x0017d40401007387 */ /* 0x000fe80000100800 */
[----:B------:R1:W-:Y:S04]  /*7c60*/  STL [R1+0x17c8], R5 ;  /* 0x0017c80501007387 */ /* 0x0003e80000100800 */
[----:B------:R-:W-:Y:S04]  /*7c70*/  STL [R1+0x17cc], R6 ;  /* 0x0017cc0601007387 */ /* 0x000fe80000100800 */
[----:B------:R3:W-:Y:S01]  /*7c80*/  STL [R1+0x17c0], R7 ;  /* 0x0017c00701007387 */ /* 0x0007e20000100800 */
[----:B-1----:R-:W-:-:S03]  /*7c90*/  IMAD.WIDE R4, R0, 0x2, R20 ;  /* 0x0000000200047825 */ /* 0x002fc600078e0214 */
[----:B------:R-:W-:Y:S04]  /*7ca0*/  STL [R1+0x17c4], R8 ;  /* 0x0017c40801007387 */ /* 0x000fe80000100800 */
[----:B------:R1:W-:Y:S01]  /*7cb0*/  STL [R1+0x17b8], R9 ;  /* 0x0017b80901007387 */ /* 0x0003e20000100800 */
[----:B---3--:R-:W-:-:S03]  /*7cc0*/  IMAD.WIDE R6, R0, 0x2, R18 ;  /* 0x0000000200067825 */ /* 0x008fc600078e0212 */
[----:B------:R-:W-:Y:S04]  /*7cd0*/  STL [R1+0x17bc], R4 ;  /* 0x0017bc0401007387 */ /* 0x000fe80000100800 */
[----:B------:R3:W-:Y:S01]  /*7ce0*/  STL [R1+0x17b0], R5 ;  /* 0x0017b00501007387 */ /* 0x0007e20000100800 */
[----:B-1----:R-:W-:-:S03]  /*7cf0*/  IMAD.WIDE R8, R0, 0x2, R14 ;  /* 0x0000000200087825 */ /* 0x002fc600078e020e */
[----:B------:R-:W-:Y:S01]  /*7d00*/  STL [R1+0x17b4], R6 ;  /* 0x0017b40601007387 */ /* 0x000fe20000100800 */
[----:B---3--:R-:W-:-:S03]  /*7d10*/  IMAD.WIDE R4, R0, 0x2, R16 ;  /* 0x0000000200047825 */ /* 0x008fc600078e0210 */
[----:B------:R1:W-:Y:S04]  /*7d20*/  STL [R1+0x17a8], R7 ;  /* 0x0017a80701007387 */ /* 0x0003e80000100800 */
[----:B------:R-:W-:Y:S04]  /*7d30*/  STL [R1+0x17ac], R4 ;  /* 0x0017ac0401007387 */ /* 0x000fe80000100800 */
[----:B------:R3:W-:Y:S01]  /*7d40*/  STL [R1+0x17a0], R5 ;  /* 0x0017a00501007387 */ /* 0x0007e20000100800 */
[----:B-1----:R-:W-:-:S03]  /*7d50*/  IMAD.WIDE R6, R2, 0x2, R20 ;  /* 0x0000000202067825 */ /* 0x002fc600078e0214 */
[----:B------:R-:W-:Y:S04]  /*7d60*/  STL [R1+0x17a4], R8 ;  /* 0x0017a40801007387 */ /* 0x000fe80000100800 */
[----:B------:R1:W-:Y:S01]  /*7d70*/  STL [R1+0x1798], R9 ;  /* 0x0017980901007387 */ /* 0x0003e20000100800 */
[----:B---3--:R-:W-:-:S03]  /*7d80*/  IMAD.WIDE R4, R2, 0x2, R18 ;  /* 0x0000000202047825 */ /* 0x008fc600078e0212 */
[----:B------:R-:W-:Y:S01]  /*7d90*/  STL [R1+0x179c], R6 ;  /* 0x00179c0601007387 */ /* 0x000fe20000100800 */
[----:B------:R-:W-:-:S03]  /*7da0*/  IMAD R0, R12, 0x3c, RZ ;  /* 0x0000003c0c007824 */ /* 0x000fc600078e02ff */
        /* <DEDUP_REMOVED lines=133> */
[----:B------:R-:W-:-:S04]  /*8600*/  IMAD.WIDE R10, R0, 0x2, R20 ;  /* 0x00000002000a7825 */ /* 0x000fc800078e0214 */
[----:B---3--:R-:W-:Y:S01]  /*8610*/  IMAD.WIDE R6, R2, 0x2, R16 ;  /* 0x0000000202067825 */ /* 0x008fe200078e0210 */
[----:B------:R1:W-:Y:S04]  /*8620*/  STL [R1+0x1648], R5 ;  /* 0x0016480501007387 */ /* 0x0003e80000100800 */
[----:B------:R-:W-:Y:S01]  /*8630*/  STL [R1+0x164c], R6 ;  /* 0x00164c0601007387 */ /* 0x000fe20000100800 */
[----:B------:R-:W-:-:S03]  /*8640*/  IMAD R2, R12, 0x31, RZ ;  /* 0x000000310c027824 */ /* 0x000fc600078e02ff */
        /* <DEDUP_REMOVED lines=220> */
[----:B------:R-:W-:-:S03]  /*9410*/  IMAD.SHL.U32 R0, R12, 0x20, RZ ;  /* 0x000000200c007824 */ /* 0x000fc600078e00ff */
        /* <DEDUP_REMOVED lines=394> */
[----:B------:R3:W-:Y:S04]  /*acc0*/  STL [R1+0x15d8], R10 ;  /* 0x0015d80a01007387 */ /* 0x0007e80000100800 */
[----:B------:R-:W-:Y:S01]  /*acd0*/  STL [R1+0x15d4], R11 ;  /* 0x0015d40b01007387 */ /* 0x000fe20000100800 */
[----:B-1----:R-:W-:-:S03]  /*ace0*/  IMAD.WIDE R8, R2, 0x2, R14 ;  /* 0x0000000202087825 */ /* 0x002fc600078e020e */
[----:B------:R-:W-:Y:S01]  /*acf0*/  STL [R1+0x15e0], R4 ;  /* 0x0015e00401007387 */ /* 0x000fe20000100800 */
[----:B---3--:R-:W-:-:S03]  /*ad00*/  IMAD.SHL.U32 R10, R12, 0x2, RZ ;  /* 0x000000020c0a7824 */ /* 0x008fc600078e00ff */
        /* <DEDUP_REMOVED lines=11> */
[----:B------:R-:W-:-:S03]  /*adc0*/  IMAD.WIDE R10, R10, 0x2, R14 ;  /* 0x000000020a0a7825 */ /* 0x000fc600078e020e */
[----:B------:R1:W-:Y:S01]  /*add0*/  STL [R1+0x15fc], R7 ;  /* 0x0015fc0701007387 */ /* 0x0003e20000100800 */
[----:B---3--:R-:W-:-:S03]  /*ade0*/  IMAD.WIDE R4, R12, 0x2, R20 ;  /* 0x000000020c047825 */ /* 0x008fc600078e0214 */
[----:B------:R-:W-:Y:S04]  /*adf0*/  STL [R1+0x1608], R8 ;  /* 0x0016080801007387 */ /* 0x000fe80000100800 */
[----:B------:R3:W-:Y:S01]  /*ae00*/  STL [R1+0x1604], R9 ;  /* 0x0016040901007387 */ /* 0x0007e20000100800 */
[----:B-1----:R-:W-:-:S03]  /*ae10*/  IMAD.WIDE R6, R12, 0x2, R18 ;  /* 0x000000020c067825 */ /* 0x002fc600078e0212 */
[----:B------:R-:W-:Y:S04]  /*ae20*/  STL [R1+0x1610], R10 ;  /* 0x0016100a01007387 */ /* 0x000fe80000100800 */
[----:B------:R-:W-:Y:S01]  /*ae30*/  STL [R1+0x160c], R11 ;  /* 0x00160c0b01007387 */ /* 0x000fe20000100800 */
[----:B---3--:R-:W-:-:S03]  /*ae40*/  IMAD.WIDE R8, R12, 0x2, R16 ;  /* 0x000000020c087825 */ /* 0x008fc600078e0210 */
[----:B------:R-:W-:Y:S04]  /*ae50*/  STL [R1+0x1618], R4 ;  /* 0x0016180401007387 */ /* 0x000fe80000100800 */
[----:B------:R1:W-:Y:S04]  /*ae60*/  STL [R1+0x1614], R5 ;  /* 0x0016140501007387 */ /* 0x0003e80000100800 */
[----:B------:R-:W-:Y:S04]  /*ae70*/  STL [R1+0x1620], R6 ;  /* 0x0016200601007387 */ /* 0x000fe80000100800 */
[----:B------:R-:W-:Y:S01]  /*ae80*/  STL [R1+0x161c], R7 ;  /* 0x00161c0701007387 */ /* 0x000fe20000100800 */
[----:B-1----:R-:W-:-:S03]  /*ae90*/  IMAD.WIDE R4, R12, 0x2, R14 ;  /* 0x000000020c047825 */ /* 0x002fc600078e020e */
[----:B------:R-:W-:Y:S04]  /*aea0*/  STL [R1+0x1628], R8 ;  /* 0x0016280801007387 */ /* 0x000fe80000100800 */
[----:B------:R-:W-:Y:S04]  /*aeb0*/  STL [R1+0x1624], R9 ;  /* 0x0016240901007387 */ /* 0x000fe80000100800 */
[----:B------:R-:W-:Y:S04]  /*aec0*/  STL [R1+0x1630], R4 ;  /* 0x0016300401007387 */ /* 0x000fe80000100800 */
[----:B------:R1:W-:Y:S04]  /*aed0*/  STL [R1+0x162c], R5 ;  /* 0x00162c0501007387 */ /* 0x0003e80000100800 */
        /* <DEDUP_REMOVED lines=399> */
[----:B------:R-:W3:Y:S04]  /*c7d0*/  S2R R24, SR_TID.X ;  /* 0x0000000000187919 */ /* 0x000ee80000002100 */
        /* <DEDUP_REMOVED lines=20> */
[----:B------:R-:W-:Y:S01]  /*c920*/  STL [R1+0x9c8], RZ ;  /* 0x0009c8ff01007387 */ /* 0x000fe20000100800 */
[----:B---3--:R-:W-:-:S03]  /*c930*/  LOP3.LUT R24, R24, 0x7f, RZ, 0xc0, !PT ;  /* 0x0000007f18187812 */ /* 0x008fc600078ec0ff */
[----:B------:R-:W-:Y:S04]  /*c940*/  STL [R1+0x9cc], RZ ;  /* 0x0009ccff01007387 */ /* 0x000fe80000100800 */
[----:B------:R-:W-:Y:S04]  /*c950*/  STL [R1+0x9b0], RZ ;  /* 0x0009b0ff01007387 */ /* 0x000fe80000100800 */
[----:B------:R-:W-:Y:S04]  /*c960*/  STL [R1+0x9b4], RZ ;  /* 0x0009b4ff01007387 */ /* 0x000fe80000100800 */
[----:B------:R-:W-:Y:S04]  /*c970*/  STL [R1+0x9b8], RZ ;  /* 0x0009b8ff01007387 */ /* 0x000fe80000100800 */
[----:B------:R-:W-:Y:S01]  /*c980*/  STL [R1+0x9bc], RZ ;  /* 0x0009bcff01007387 */ /* 0x000fe20000100800 */
[----:B------:R-:W-:-:S03]  /*c990*/  IMAD.SHL.U32 R2, R24, 0x2, RZ ;  /* 0x0000000218027824 */ /* 0x000fc600078e00ff */
[----:B------:R-:W-:Y:S04]  /*c9a0*/  STL [R1+0x9a0], RZ ;  /* 0x0009a0ff01007387 */ /* 0x000fe80000100800 */
[----:B------:R-:W-:Y:S04]  /*c9b0*/  STL [R1+0x9a4], RZ ;  /* 0x0009a4ff01007387 */ /* 0x000fe80000100800 */
[----:B------:R-:W-:Y:S04]  /*c9c0*/  STL [R1+0x9a8], RZ ;  /* 0x0009a8ff01007387 */ /* 0x000fe80000100800 */
[----:B------:R-:W-:Y:S04]  /*c9d0*/  STL [R1+0x9ac], RZ ;  /* 0x0009acff01007387 */ /* 0x000fe80000100800 */
[----:B------:R-:W3:Y:S04]  /*c9e0*/  LDL.LU R24, [R1+0x100] ;  /* 0x0001000001187983 */ /* 0x000ee80000300800 */
        /* <DEDUP_REMOVED lines=27> */
[----:B------:R-:W-:Y:S01]  /*cba0*/  IMAD.SHL.U32 R29, R12, 0x40, RZ ;  /* 0x000000400c1d7824 */ /* 0x000fe200078e00ff */
[----:B------:R-:W-:-:S02]  /*cbb0*/  ULDC UR4, c[0x0][0x18c] ;  /* 0x0000630000047ab9 */ /* 0x000fc40000000800 */
[----:B------:R-:W-:Y:S02]  /*cbc0*/  USHF.L.U32 UR4, UR4, 0x6, URZ ;  /* 0x0000000604047899 */ /* 0x000fe4000800063f */
[----:B------:R-:W-:Y:S02]  /*cbd0*/  SHF.R.S32.HI R0, RZ, 0x1f, R29 ;  /* 0x0000001fff007819 */ /* 0x000fe4000001141d */
[C---:B-1----:R-:W-:Y:S01]  /*cbe0*/  LOP3.LUT R5, R2.reuse, 0x20, RZ, 0x3c, !PT ;  /* 0x0000002002057812 */ /* 0x042fe200078e3cff */
[----:B------:R-:W-:Y:S01]  /*cbf0*/  USHF.R.S32.HI UR5, URZ, 0x1f, UR4 ;  /* 0x0000001f3f057899 */ /* 0x000fe20008011404 */
[C---:B------:R-:W-:Y:S02]  /*cc00*/  LOP3.LUT R5, R2.reuse, 0x40, RZ, 0x3c, !PT ;  /* 0x0000004002057812 */ /* 0x040fe400078e3cff */
[C---:B------:R-:W-:Y:S01]  /*cc10*/  SHF.L.U64.HI R0, R29.reuse, 0x1, R0 ;  /* 0x000000011d007819 */ /* 0x040fe20000010200 */
[----:B------:R-:W-:Y:S01]  /*cc20*/  IMAD.SHL.U32 R29, R29, 0x2, RZ ;  /* 0x000000021d1d7824 */ /* 0x000fe200078e00ff */
[----:B------:R-:W-:-:S02]  /*cc30*/  LOP3.LUT R6, R2, 0x10, RZ, 0x3c, !PT ;  /* 0x0000001002067812 */ /* 0x000fc400078e3cff */
[----:B------:R-:W-:Y:S02]  /*cc40*/  LOP3.LUT R5, R2, 0x60, RZ, 0x3c, !PT ;  /* 0x0000006002057812 */ /* 0x000fe400078e3cff */
[C---:B--2---:R-:W-:Y:S02]  /*cc50*/  LOP3.LUT R6, R28.reuse, 0x40, RZ, 0x3c, !PT ;  /* 0x000000401c067812 */ /* 0x044fe400078e3cff */
[----:B------:R-:W-:Y:S01]  /*cc60*/  LOP3.LUT R5, R28, 0x60, RZ, 0x3c, !PT ;  /* 0x000000601c057812 */ /* 0x000fe200078e3cff */
[----:B------:R-:W-:Y:S02]  /*cc70*/  USHF.L.U32 UR8, UR4, 0x1, URZ ;  /* 0x0000000104087899 */ /* 0x000fe4000800063f */
[----:B------:R-:W-:Y:S01]  /*cc80*/  USHF.L.U64.HI UR5, UR4, 0x1, UR5 ;  /* 0x0000000104057899 */ /* 0x000fe20008010205 */
[----:B---3--:R-:W-:-:S05]  /*cc90*/  SHF.R.S32.HI R4, RZ, 0x6, R24 ;  /* 0x00000006ff047819 */ /* 0x008fca0000011418 */
        /* <DEDUP_REMOVED lines=40> */
[----:B------:R-:W2:Y:S04]  /*cf20*/  S2R R24, SR_TID.X ;  /* 0x0000000000187919 */ /* 0x000ea80000002100 */
        /* <DEDUP_REMOVED lines=17> */
[----:B------:R0:W-:Y:S01]  /*d040*/  STL [R1+0x4c], RZ ;  /* 0x00004cff01007387 */ /* 0x0001e20000100800 */
[C---:B--2---:R-:W-:Y:S01]  /*d050*/  LOP3.LUT R12, R24.reuse, 0x7, RZ, 0xc0, !PT ;  /* 0x00000007180c7812 */ /* 0x044fe200078ec0ff */
[----:B------:R-:W-:-:S04]  /*d060*/  IMAD.SHL.U32 R24, R24, 0x2, RZ ;  /* 0x0000000218187824 */ /* 0x000fc800078e00ff */
[----:B------:R-:W-:Y:S01]  /*d070*/  IMAD R12, R12, 0x90, RZ ;  /* 0x000000900c0c7824 */ /* 0x000fe200078e02ff */
[C---:B-1----:R-:W-:Y:S02]  /*d080*/  LOP3.LUT R4, R2.reuse, 0x30, RZ, 0x3c, !PT ;  /* 0x0000003002047812 */ /* 0x042fe400078e3cff */
[----:B------:R-:W-:Y:S02]  /*d090*/  LOP3.LUT R4, R2, 0x50, RZ, 0x3c, !PT ;  /* 0x0000005002047812 */ /* 0x000fe400078e3cff */
[----:B------:R-:W-:Y:S02]  /*d0a0*/  LOP3.LUT R24, R12, 0x30, R24, 0x78, !PT ;  /* 0x000000300c187812 */ /* 0x000fe400078e7818 */
[----:B------:R-:W-:Y:S02]  /*d0b0*/  LOP3.LUT R4, R2, 0x70, RZ, 0x3c, !PT ;  /* 0x0000007002047812 */ /* 0x000fe400078e3cff */
[----:B------:R-:W-:Y:S02]  /*d0c0*/  LOP3.LUT R4, R28, 0x20, RZ, 0x3c, !PT ;  /* 0x000000201c047812 */ /* 0x000fe400078e3cff */
[----:B0-----:R-:W-:-:S02]  /*d0d0*/  LOP3.LUT R4, R24, 0x40, RZ, 0x3c, !PT ;  /* 0x0000004018047812 */ /* 0x001fc400078e3cff */
.L_x_2:
[----:B------:R-:W2:Y:S01]  /*d0e0*/  LDL.64 R6, [R1+0xfe0] ;  /* 0x000fe00001067983 */ /* 0x000ea20000100a00 */
[----:B------:R-:W-:-:S03]  /*d0f0*/  IMAD.MOV.U32 R4, RZ, RZ, c[0x0][0x180] ;  /* 0x00006000ff047624 */ /* 0x000fc600078e00ff */
[----:B--2---:R0:W-:Y:S04]  /*d100*/  STL [R1+0x41e8], R7 ;  /* 0x0041e80701007387 */ /* 0x0041e80000100800 */
[----:B0-----:R-:W2:Y:S04]  /*d110*/  LDL R7, [R1+0xff8] ;  /* 0x000ff80001077983 */ /* 0x001ea80000100800 */
[----:B------:R-:W-:Y:S04]  /*d120*/  STL [R1+0x3ef4], R2 ;  /* 0x003ef40201007387 */ /* 0x000fe80000100800 */
        /* <DEDUP_REMOVED lines=73> */
[----:B------:R-:W-:Y:S01]  /*d5c0*/  STL [R1+0x4100], R2 ;  /* 0x0041000201007387 */ /* 0x000fe20000100800 */
[----:B--2---:R-:W-:-:S03]  /*d5d0*/  IMAD R4, R7, -0x40, R4 ;  /* 0xffffffc007047824 */ /* 0x004fc600078e0204 */
        /* <DEDUP_REMOVED lines=114> */
[----:B------:R0:W-:Y:S04]  /*dd00*/  STL [R1+0x41e4], R27 ;  /* 0x0041e41b01007387 */ /* 0x0001e80000100800 */
[----:B------:R-:W-:Y:S04]  /*dd10*/  STL [R1+0x3eec], R26 ;  /* 0x003eec1a01007387 */ /* 0x000fe80000100800 */
[----:B-----5:R-:W-:Y:S04]  /*dd20*/  STL [R1+0x3ee8], R25 ;  /* 0x003ee81901007387 */ /* 0x020fe80000100800 */
        /* <DEDUP_REMOVED lines=40> */
[----:B-----5:R-:W-:Y:S04]  /*dfb0*/  STL [R1+0x3ce8], R3 ;  /* 0x003ce80301007387 */ /* 0x020fe80000100800 */
[----:B------:R-:W-:Y:S04]  /*dfc0*/  STL [R1+0x3ddc], R3 ;  /* 0x003ddc0301007387 */ /* 0x000fe80000100800 */
[----:B------:R-:W-:Y:S04]  /*dfd0*/  STL [R1+0x1bc0], R0 ;  /* 0x001bc00001007387 */ /* 0x000fe80000100800 */
[----:B------:R-:W2:Y:S01]  /*dfe0*/  LDL.LU R7, [R1+0x41e8] ;  /* 0x0041e80001077983 */ /* 0x000ea20000300800 */
[----:B------:R-:W-:-:S02]  /*dff0*/  ISETP.GT.AND P0, PT, R4, RZ, PT ;  /* 0x000000ff0400720c */ /* 0x000fc40003f04270 */
[----:B0-----:R-:W-:Y:S02]  /*e000*/  PRMT R27, RZ, 0x7610, R27 ;  /* 0x00007610ff1b7816 */ /* 0x001fe4000000001b */
[----:B------:R-:W-:Y:S02]  /*e010*/  PRMT R2, RZ, 0x7610, R2 ;  /* 0x00007610ff027816 */ /* 0x000fe40000000002 */
[----:B------:R-:W-:-:S07]  /*e020*/  ISETP.GT.AND P1, PT, R4, 0x1, PT ;  /* 0x000000010400780c */ /* 0x000fce0003f24270 */
[----:B--2---:R-:W2:Y:S04]  /*e030*/  @P0 LDG.E.U16 R27, [R6.64] ;  /* 0x00000006061b0981 */ /* 0x004ea8000c1e1500 */
[----:B--2---:R0:W-:Y:S04]  /*e040*/  STL [R1+0x388], R27 ;  /* 0x0003881b01007387 */ /* 0x0041e80000100800 */
[----:B0-----:R-:W2:Y:S04]  /*e050*/  LDL.LU R27, [R1+0x41e4] ;  /* 0x0041e400011b7983 */ /* 0x001ea80000300800 */
[----:B------:R-:W3:Y:S01]  /*e060*/  LDL.64 R6, [R1+0xfd8] ;  /* 0x000fd80001067983 */ /* 0x000ee20000100a00 */
[----:B--2---:R-:W-:-:S03]  /*e070*/  PRMT R27, RZ, 0x7610, R27 ;  /* 0x00007610ff1b7816 */ /* 0x004fc6000000001b */
[----:B---3--:R-:W2:Y:S04]  /*e080*/  @P0 LDG.E.U16 R2, [R6.64] ;  /* 0x0000000606020981 */ /* 0x008ea8000c1e1500 */
        /* <DEDUP_REMOVED lines=12> */
[----:B------:R-:W3:Y:S04]  /*e150*/  LDL R6, [R1+0x162c] ;  /* 0x00162c0001067983 */ /* 0x000ee80000100800 */
[----:B------:R-:W3:Y:S01]  /*e160*/  LDL R7, [R1+0x1630] ;  /* 0x0016300001077983 */ /* 0x000ee20000100800 */
[----:B------:R-:W-:-:S02]  /*e170*/  ISETP.GT.AND P0, PT, R4, 0x2, PT ;  /* 0x000000020400780c */ /* 0x000fc40003f04270 */
[----:B--2---:R-:W-:Y:S02]  /*e180*/  PRMT R2, RZ, 0x7610, R2 ;  /* 0x00007610ff027816 */ /* 0x004fe40000000002 */
[----:B---3--:R-:W-:-:S04]  /*e190*/  @P1 LOP3.LUT R7, R7, R6, RZ, 0x3c, !PT ;  /* 0x0000000607071212 */ /* 0x008fc800078e3cff */
[----:B------:R-:W-:-:S04]  /*e1a0*/  @P1 LOP3.LUT R6, R7, R6, RZ, 0x3c, !PT ;  /* 0x0000000607061212 */ /* 0x000fc800078e3cff */
[----:B------:R-:W-:-:S05]  /*e1b0*/  @P1 LOP3.LUT R7, R7, R6, RZ, 0x3c, !PT ;  /* 0x0000000607071212 */ /* 0x000fca00078e3cff */
[----:B------:R-:W2:Y:S04]  /*e1c0*/  @P1 LDG.E.U16 R27, [R6.64] ;  /* 0x00000006061b1981 */ /* 0x000ea8000c1e1500 */
[----:B--2---:R0:W-:Y:S04]  /*e1d0*/  STL [R1+0x378], R27 ;  /* 0x0003781b01007387 */ /* 0x0041e80000100800 */
[----:B0-----:R-:W2:Y:S04]  /*e1e0*/  LDL.LU R27, [R1+0x41d4] ;  /* 0x0041d400011b7983 */ /* 0x001ea80000300800 */
[----:B------:R-:W3:Y:S04]  /*e1f0*/  LDL R6, [R1+0x1624] ;  /* 0x0016240001067983 */ /* 0x000ee80000100800 */
[----:B------:R-:W3:Y:S01]  /*e200*/  LDL R7, [R1+0x1628] ;  /* 0x0016280001077983 */ /* 0x000ee20000100800 */
[----:B--2---:R-:W-:-:S02]  /*e210*/  PRMT R27, RZ, 0x7610, R27 ;  /* 0x00007610ff1b7816 */ /* 0x004fc4000000001b */
        /* <DEDUP_REMOVED lines=470> */
[----:B------:R-:W-:-:S02]  /*ff80*/  PRMT R3, RZ, 0x7610, R3 ;  /* 0x00007610ff037816 */ /* 0x000fc40000000003 */
[----:B------:R-:W-:Y:S02]  /*ff90*/  ISETP.GT.AND P1, PT, R4, 0xf, PT ;  /* 0x0000000f0400780c */ /* 0x000fe40003f24270 */
        /* <DEDUP_REMOVED lines=8> */
[----:B------:R-:W3:Y:S02]  /*10020*/  LDL R7, [R1+0x1488] ;  /* 0x0014880001077983 */ /* 0x000ee40000100800 */
[----:B---3--:R-:W-:-:S04]  /*10030*/  @P0 LOP3.LUT R7, R7, R6, RZ, 0x3c, !PT ;  /* 0x0000000607070212 */ /* 0x008fc800078e3cff */
[----:B------:R-:W-:-:S04]  /*10040*/  @P0 LOP3.LUT R6, R7, R6, RZ, 0x3c, !PT ;  /* 0x0000000607060212 */ /* 0x000fc800078e3cff */
[----:B------:R-:W-:-:S05]  /*10050*/  @P0 LOP3.LUT R7, R7, R6, RZ, 0x3c, !PT ;  /* 0x0000000607070212 */ /* 0x000fca00078e3cff */
[----:B------:R-:W3:Y:S04]  /*10060*/  @P0 LDG.E.U16 R2, [R6.64] ;  /* 0x0000000606020981 */ /* 0x000ee8000c1e1500 */
[----:B---3--:R0:W-:Y:S04]  /*10070*/  STL [R1+0x280], R2 ;  /* 0x0002800201007387 */ /* 0x0081e80000100800 */
[----:B0-----:R-:W3:Y:S04]  /*10080*/  LDL.LU R2, [R1+0x4100] ;  /* 0x0041000001027983 */ /* 0x001ee80000300800 */
[----:B------:R-:W4:Y:S04]  /*10090*/  LDL R6, [R1+0x147c] ;  /* 0x00147c0001067983 */ /* 0x000f280000100800 */
[----:B------:R-:W4:Y:S01]  /*100a0*/  LDL R7, [R1+0x1480] ;  /* 0x0014800001077983 */ /* 0x000f220000100800 */
[----:B--2---:R-:W-:-:S02]  /*100b0*/  PRMT R27, RZ, 0x7610, R27 ;  /* 0x00007610ff1b7816 */ /* 0x004fc4000000001b */
[----:B----4-:R-:W-:-:S04]  /*100c0*/  @P0 LOP3.LUT R7, R7, R6, RZ, 0x3c, !PT ;  /* 0x0000000607070212 */ /* 0x010fc800078e3cff */
[----:B------:R-:W-:-:S04]  /*100d0*/  @P0 LOP3.LUT R6, R7, R6, RZ, 0x3c, !PT ;  /* 0x0000000607060212 */ /* 0x000fc800078e3cff */
[----:B------:R-:W-:-:S05]  /*100e0*/  @P0 LOP3.LUT R7, R7, R6, RZ, 0x3c, !PT ;  /* 0x0000000607070212 */ /* 0x000fca00078e3cff */
[----:B------:R0:W2:Y:S04]  /*100f0*/  @P0 LDG.E.U16 R3, [R6.64] ;  /* 0x0000000606030981 */ /* 0x0000a8000c1e1500 */
[----:B0-----:R-:W4:Y:S04]  /*10100*/  LDL R6, [R1+0x1474] ;  /* 0x0014740001067983 */ /* 0x001f280000100800 */
[----:B------:R-:W4:Y:S01]  /*10110*/  LDL R7, [R1+0x1478] ;  /* 0x0014780001077983 */ /* 0x000f220000100800 */
[----:B---3--:R-:W-:-:S03]  /*10120*/  PRMT R2, RZ, 0x7610, R2 ;  /* 0x00007610ff027816 */ /* 0x008fc60000000002 */
[----:B--2---:R-:W-:Y:S01]  /*10130*/  STL [R1+0x3de0], R3 ;  /* 0x003de00301007387 */ /* 0x004fe20000100800 */
[----:B----4-:R-:W-:-:S04]  /*10140*/  @P0 LOP3.LUT R7, R7, R6, RZ, 0x3c, !PT ;  /* 0x0000000607070212 */ /* 0x010fc800078e3cff */
        /* <DEDUP_REMOVED lines=264> */
[----:B---3--:R-:W-:Y:S02]  /*111d0*/  PRMT R2, RZ, 0x7610, R2 ;  /* 0x00007610ff027816 */ /* 0x008fe40000000002 */
[----:B------:R-:W-:Y:S01]  /*111e0*/  ISETP.GT.AND P1, PT, R4, 0x17, PT ;  /* 0x000000170400780c */ /* 0x000fe20003f24270 */
        /* <DEDUP_REMOVED lines=644> */
[----:B0-----:R-:W2:Y:S01]  /*13a30*/  LDL.LU R2, [R1+0x3f78] ;  /* 0x003f780001027983 */ /* 0x001ea20000300800 */
[----:B------:R-:W3:Y:S02]  /*13a40*/  LDL R6, [R1+0x115c] ;  /* 0x00115c0001067983 */ /* 0x000ee40000100800 */
        /* <DEDUP_REMOVED lines=138> */
[----:B------:R-:W3:Y:S02]  /*142f0*/  LDL R7, [R1+0x10e8] ;  /* 0x0010e80001077983 */ /* 0x000ee40000100800 */
[----:B---3--:R-:W-:-:S04]  /*14300*/  @P1 LOP3.LUT R7, R7, R6, RZ, 0x3c, !PT ;  /* 0x0000000607071212 */ /* 0x008fc800078e3cff */
[----:B------:R-:W-:-:S04]  /*14310*/  @P1 LOP3.LUT R6, R7, R6, RZ, 0x3c, !PT ;  /* 0x0000000607061212 */ /* 0x000fc800078e3cff */
[----:B------:R-:W-:-:S05]  /*14320*/  @P1 LOP3.LUT R7, R7, R6, RZ, 0x3c, !PT ;  /* 0x0000000607071212 */ /* 0x000fca00078e3cff */
[----:B------:R-:W3:Y:S04]  /*14330*/  @P1 LDG.E.U16 R2, [R6.64] ;  /* 0x0000000606021981 */ /* 0x000ee8000c1e1500 */
[----:B---3--:R0:W-:Y:S04]  /*14340*/  STL [R1+0xa4], R2 ;  /* 0x0000a40201007387 */ /* 0x0081e80000100800 */
[----:B0-----:R-:W3:Y:S01]  /*14350*/  LDL.LU R2, [R1+0x3f38] ;  /* 0x003f380001027983 */ /* 0x001ee20000300800 */
[----:B------:R-:W4:Y:S02]  /*14360*/  LDL R6, [R1+0x10dc] ;  /* 0x0010dc0001067983 */ /* 0x000f240000100800 */
[----:B------:R-:W4:Y:S01]  /*14370*/  LDL R7, [R1+0x10e0] ;  /* 0x0010e00001077983 */ /* 0x000f220000100800 */
[----:B---3--:R-:W-:-:S02]  /*14380*/  PRMT R2, RZ, 0x7610, R2 ;  /* 0x00007610ff027816 */ /* 0x008fc40000000002 */
[----:B----4-:R-:W-:-:S04]  /*14390*/  @P1 LOP3.LUT R7, R7, R6, RZ, 0x3c, !PT ;  /* 0x0000000607071212 */ /* 0x010fc800078e3cff */
[----:B------:R-:W-:-:S04]  /*143a0*/  @P1 LOP3.LUT R6, R7, R6, RZ, 0x3c, !PT ;  /* 0x0000000607061212 */ /* 0x000fc800078e3cff */
[----:B------:R-:W-:-:S05]  /*143b0*/  @P1 LOP3.LUT R7, R7, R6, RZ, 0x3c, !PT ;  /* 0x0000000607071212 */ /* 0x000fca00078e3cff */
[----:B------:R-:W3:Y:S04]  /*143c0*/  @P1 LDG.E.U16 R2, [R6.64] ;  /* 0x0000000606021981 */ /* 0x000ee8000c1e1500 */
[----:B---3--:R0:W-:Y:S04]  /*143d0*/  STL [R1+0xa0], R2 ;  /* 0x0000a00201007387 */ /* 0x0081e80000100800 */
[----:B0-----:R-:W3:Y:S01]  /*143e0*/  LDL.LU R2, [R1+0x3f34] ;  /* 0x003f340001027983 */ /* 0x001ee20000300800 */
[----:B------:R-:W4:Y:S02]  /*143f0*/  LDL R6, [R1+0x10d4] ;  /* 0x0010d40001067983 */ /* 0x000f240000100800 */
[----:B------:R-:W4:Y:S01]  /*14400*/  LDL R7, [R1+0x10d8] ;  /* 0x0010d80001077983 */ /* 0x000f220000100800 */
[----:B------:R-:W-:-:S02]  /*14410*/  ISETP.GT.AND P0, PT, R4, 0x2c, PT ;  /* 0x0000002c0400780c */ /* 0x000fc40003f04270 */
[----:B---3--:R-:W-:Y:S02]  /*14420*/  PRMT R2, RZ, 0x7610, R2 ;  /* 0x00007610ff027816 */ /* 0x008fe40000000002 */
        /* <DEDUP_REMOVED lines=26> */
[----:B------:R-:W-:-:S02]  /*145d0*/  PRMT R29, RZ, 0x7610, R29 ;  /* 0x00007610ff1d7816 */ /* 0x000fc4000000001d */
[----:B----4-:R-:W-:-:S04]  /*145e0*/  @P0 LOP3.LUT R7, R7, R6, RZ, 0x3c, !PT ;  /* 0x0000000607070212 */ /* 0x010fc800078e3cff */
[----:B------:R-:W-:-:S04]  /*145f0*/  @P0 LOP3.LUT R6, R7, R6, RZ, 0x3c, !PT ;  /* 0x0000000607060212 */ /* 0x000fc800078e3cff */
[----:B------:R-:W-:-:S05]  /*14600*/  @P0 LOP3.LUT R7, R7, R6, RZ, 0x3c, !PT ;  /* 0x0000000607070212 */ /* 0x000fca00078e3cff */
[----:B------:R0:W4:Y:S04]  /*14610*/  @P0 LDG.E.U16 R29, [R6.64] ;  /* 0x00000006061d0981 */ /* 0x000128000c1e1500 */
[----:B0-----:R-:W2:Y:S04]  /*14620*/  LDL R6, [R1+0x10b4] ;  /* 0x0010b40001067983 */ /* 0x001ea80000100800 */
[----:B------:R-:W2:Y:S01]  /*14630*/  LDL R7, [R1+0x10b8] ;  /* 0x0010b80001077983 */ /* 0x000ea20000100800 */
[----:B---3--:R-:W-:Y:S02]  /*14640*/  PRMT R2, RZ, 0x7610, R2 ;  /* 0x00007610ff027816 */ /* 0x008fe40000000002 */
[----:B------:R-:W-:Y:S01]  /*14650*/  ISETP.GT.AND P1, PT, R4, 0x2d, PT ;  /* 0x0000002d0400780c */ /* 0x000fe20003f24270 */
[----:B----4-:R-:W-:Y:S01]  /*14660*/  STL [R1+0x3e40], R29 ;  /* 0x003e401d01007387 */ /* 0x010fe20000100800 */
[----:B--2---:R-:W-:-:S04]  /*14670*/  @P0 LOP3.LUT R7, R7, R6, RZ, 0x3c, !PT ;  /* 0x0000000607070212 */ /* 0x004fc800078e3cff */
        /* <DEDUP_REMOVED lines=118> */
[----:B------:R-:W-:-:S02]  /*14de0*/  PRMT R27, RZ, 0x7610, R27 ;  /* 0x00007610ff1b7816 */ /* 0x000fc4000000001b */
        /* <DEDUP_REMOVED lines=12> */
[----:B------:R-:W4:Y:S04]  /*14eb0*/  @P1 LDG.E.U16 R26, [R6.64] ;  /* 0x00000006061a1981 */ /* 0x000f28000c1e1500 */
[----:B----4-:R0:W-:Y:S04]  /*14ec0*/  STL [R1+0x70], R26 ;  /* 0x0000701a01007387 */ /* 0x0101e80000100800 */
[----:B0-----:R-:W4:Y:S01]  /*14ed0*/  LDL.LU R26, [R1+0x3eec] ;  /* 0x003eec00011a7983 */ /* 0x001f220000300800 */
[----:B------:R-:W2:Y:S02]  /*14ee0*/  LDL R6, [R1+0x1034] ;  /* 0x0010340001067983 */ /* 0x000ea40000100800 */
[----:B------:R-:W2:Y:S01]  /*14ef0*/  LDL R7, [R1+0x1038] ;  /* 0x0010380001077983 */ /* 0x000ea20000100800 */
[----:B------:R-:W-:-:S02]  /*14f00*/  PRMT R25, RZ, 0x7610, R25 ;  /* 0x00007610ff197816 */ /* 0x000fc40000000019 */
[----:B------:R-:W-:Y:S02]  /*14f10*/  ISETP.GT.AND P2, PT, R4, 0x31, PT ;  /* 0x000000310400780c */ /* 0x000fe40003f44270 */
[----:B--2---:R-:W-:-:S04]  /*14f20*/  @P1 LOP3.LUT R7, R7, R6, RZ, 0x3c, !PT ;  /* 0x0000000607071212 */ /* 0x004fc800078e3cff */
[----:B------:R-:W-:-:S04]  /*14f30*/  @P1 LOP3.LUT R6, R7, R6, RZ, 0x3c, !PT ;  /* 0x0000000607061212 */ /* 0x000fc800078e3cff */
[----:B------:R-:W-:-:S05]  /*14f40*/  @P1 LOP3.LUT R7, R7, R6, RZ, 0x3c, !PT ;  /* 0x0000000607071212 */ /* 0x000fca00078e3cff */
[----:B------:R-:W2:Y:S04]  /*14f50*/  @P1 LDG.E.U16 R25, [R6.64] ;  /* 0x0000000606191981 */ /* 0x000ea8000c1e1500 */
[----:B--2---:R0:W-:Y:S04]  /*14f60*/  STL [R1+0x6c], R25 ;  /* 0x00006c1901007387 */ /* 0x0041e80000100800 */
[----:B0-----:R-:W2:Y:S01]  /*14f70*/  LDL.LU R25, [R1+0x3ee8] ;  /* 0x003ee80001197983 */ /* 0x001ea20000300800 */
[----:B------:R-:W2:Y:S02]  /*14f80*/  LDL R6, [R1+0x102c] ;  /* 0x00102c0001067983 */ /* 0x000ea40000100800 */
[----:B------:R-:W2:Y:S01]  /*14f90*/  LDL R7, [R1+0x1030] ;  /* 0x0010300001077983 */ /* 0x000ea20000100800 */
[----:B------:R-:W-:-:S02]  /*14fa0*/  PRMT R24, RZ, 0x7610, R24 ;  /* 0x00007610ff187816 */ /* 0x000fc40000000018 */
        /* <DEDUP_REMOVED lines=105> */
[----:B------:R0:W2:Y:S04]  /*15640*/  @P2 LDG.E.U16 R29, [R6.64] ;  /* 0x00000006061d2981 */ /* 0x0000a8000c1e1500 */
[----:B0-----:R-:W3:Y:S04]  /*15650*/  LDL R6, [R1+0x1658] ;  /* 0x0016580001067983 */ /* 0x001ee80000100800 */
[----:B------:R-:W3:Y:S01]  /*15660*/  LDL R7, [R1+0x1664] ;  /* 0x0016640001077983 */ /* 0x000ee20000100800 */
[----:B------:R-:W-:-:S03]  /*15670*/  PRMT R13, RZ, 0x7610, R13 ;  /* 0x00007610ff0d7816 */ /* 0x000fc6000000000d */
[----:B--2---:R-:W-:Y:S01]  /*15680*/  STL [R1+0x3e50], R29 ;  /* 0x003e501d01007387 */ /* 0x004fe20000100800 */
        /* <DEDUP_REMOVED lines=15> */
[----:B------:R-:W2:Y:S02]  /*15780*/  LDL R6, [R1+0x1668] ;  /* 0x0016680001067983 */ /* 0x000ea40000100800 */
[----:B------:R-:W2:Y:S01]  /*15790*/  LDL R7, [R1+0x1674] ;  /* 0x0016740001077983 */ /* 0x000ea20000100800 */
[----:B------:R-:W-:-:S02]  /*157a0*/  PRMT R3, RZ, 0x7610, R3 ;  /* 0x00007610ff037816 */ /* 0x000fc40000000003 */
[----:B--2---:R-:W-:-:S04]  /*157b0*/  @P1 LOP3.LUT R7, R7, R6, RZ, 0x3c, !PT ;  /* 0x0000000607071212 */ /* 0x004fc800078e3cff */
[----:B------:R-:W-:-:S04]  /*157c0*/  @P1 LOP3.LUT R6, R7, R6, RZ, 0x3c, !PT ;  /* 0x0000000607061212 */ /* 0x000fc800078e3cff */
[----:B------:R-:W-:-:S05]  /*157d0*/  @P1 LOP3.LUT R7, R7, R6, RZ, 0x3c, !PT ;  /* 0x0000000607071212 */ /* 0x000fca00078e3cff */
[----:B------:R0:W2:Y:S04]  /*157e0*/  @P1 LDG.E.U16 R3, [R6.64] ;  /* 0x0000000606031981 */ /* 0x0000a8000c1e1500 */
[----:B0-----:R-:W3:Y:S04]  /*157f0*/  LDL R6, [R1+0x1670] ;  /* 0x0016700001067983 */ /* 0x001ee80000100800 */
[----:B------:R-:W3:Y:S01]  /*15800*/  LDL R7, [R1+0x167c] ;  /* 0x00167c0001077983 */ /* 0x000ee20000100800 */
[----:B------:R-:W-:Y:S02]  /*15810*/  PRMT R11, RZ, 0x7610, R11 ;  /* 0x00007610ff0b7816 */ /* 0x000fe4000000000b */
[----:B------:R-:W-:Y:S01]  /*15820*/  ISETP.GT.AND P2, PT, R4, 0x38, PT ;  /* 0x000000380400780c */ /* 0x000fe20003f44270 */
        /* <DEDUP_REMOVED lines=25> */
[----:B------:R-:W-:-:S03]  /*159c0*/  PRMT R9, RZ, 0x7610, R9 ;  /* 0x00007610ff097816 */ /* 0x000fc60000000009 */
[----:B--2---:R0:W-:Y:S04]  /*159d0*/  STL [R1+0x3e98], R29 ;  /* 0x003e981d01007387 */ /* 0x0041e80000100800 */
[----:B0-----:R-:W2:Y:S01]  /*159e0*/  LDL R29, [R1+0x1704] ;  /* 0x00170400011d7983 */ /* 0x001ea20000100800 */
        /* <DEDUP_REMOVED lines=23> */
[----:B------:R-:W2:Y:S01]  /*15b60*/  @P1 LDG.E.U16 R5, [R6.64] ;  /* 0x0000000606051981 */ /* 0x000ea2000c1e1500 */
[----:B------:R-:W-:-:S03]  /*15b70*/  PRMT R2, RZ, 0x7610, R2 ;  /* 0x00007610ff027816 */ /* 0x000fc60000000002 */
[----:B--2---:R0:W-:Y:S04]  /*15b80*/  STL [R1+0x8], R5 ;  /* 0x0000080501007387 */ /* 0x0041e80000100800 */
[----:B0-----:R-:W2:Y:S01]  /*15b90*/  LDL.LU R5, [R1+0x3ea0] ;  /* 0x003ea00001057983 */ /* 0x001ea20000300800 */
[----:B------:R-:W2:Y:S02]  /*15ba0*/  LDL R7, [R1+0x16f8] ;  /* 0x0016f80001077983 */ /* 0x000ea40000100800 */
[----:B------:R-:W-:Y:S02]  /*15bb0*/  @P2 IMAD.MOV.U32 R6, RZ, RZ, R29 ;  /* 0x000000ffff062224 */ /* 0x000fe400078e001d */
[----:B------:R-:W3:Y:S04]  /*15bc0*/  LDL R29, [R1+0x168c] ;  /* 0x00168c00011d7983 */ /* 0x000ee80000100800 */
[----:B--2---:R-:W2:Y:S04]  /*15bd0*/  @P2 LDG.E.U16 R2, [R6.64] ;  /* 0x0000000606022981 */ /* 0x004ea8000c1e1500 */
[----:B--2---:R0:W-:Y:S01]  /*15be0*/  STL [R1+0x4], R2 ;  /* 0x0000040201007387 */ /* 0x0041e20000100800 */
[----:B------:R-:W2:Y:S02]  /*15bf0*/  LDL R6, [R1+0x1700] ;  /* 0x0017000001067983 */ /* 0x000ea40000100800 */
[----:B------:R-:W2:Y:S01]  /*15c00*/  LDL R7, [R1+0x170c] ;  /* 0x00170c0001077983 */ /* 0x000ea20000100800 */
[----:B------:R-:W-:-:S02]  /*15c10*/  PRMT R3, RZ, 0x7610, R3 ;  /* 0x00007610ff037816 */ /* 0x000fc40000000003 */
[----:B------:R-:W-:Y:S02]  /*15c20*/  PRMT R27, RZ, 0x7610, R27 ;  /* 0x00007610ff1b7816 */ /* 0x000fe4000000001b */
[----:B----4-:R-:W-:Y:S02]  /*15c30*/  PRMT R26, RZ, 0x7610, R26 ;  /* 0x00007610ff1a7816 */ /* 0x010fe4000000001a */
[----:B------:R-:W-:Y:S02]  /*15c40*/  PRMT R25, RZ, 0x7610, R25 ;  /* 0x00007610ff197816 */ /* 0x000fe40000000019 */
[----:B------:R-:W-:Y:S02]  /*15c50*/  PRMT R24, RZ, 0x7610, R24 ;  /* 0x00007610ff187816 */ /* 0x000fe40000000018 */
[----:B------:R-:W-:Y:S02]  /*15c60*/  PRMT R23, RZ, 0x7610, R23 ;  /* 0x00007610ff177816 */ /* 0x000fe40000000017 */
[----:B------:R-:W-:-:S02]  /*15c70*/  PRMT R22, RZ, 0x7610, R22 ;  /* 0x00007610ff167816 */ /* 0x000fc40000000016 */
[----:B------:R-:W-:Y:S02]  /*15c80*/  PRMT R21, RZ, 0x7610, R21 ;  /* 0x00007610ff157816 */ /* 0x000fe40000000015 */
[----:B------:R-:W-:Y:S02]  /*15c90*/  PRMT R20, RZ, 0x7610, R20 ;  /* 0x00007610ff147816 */ /* 0x000fe40000000014 */
        /* <DEDUP_REMOVED lines=10> */
[----:B---3--:R-:W-:Y:S02]  /*15d40*/  PRMT R9, RZ, 0x7610, R9 ;  /* 0x00007610ff097816 */ /* 0x008fe40000000009 */
[----:B------:R-:W-:Y:S02]  /*15d50*/  PRMT R8, RZ, 0x7610, R8 ;  /* 0x00007610ff087816 */ /* 0x000fe40000000008 */
[----:B------:R-:W-:Y:S02]  /*15d60*/  PRMT R5, RZ, 0x7610, R5 ;  /* 0x00007610ff057816 */ /* 0x000fe40000000005 */
[----:B------:R-:W-:Y:S02]  /*15d70*/  PRMT R28, RZ, 0x7610, R28 ;  /* 0x00007610ff1c7816 */ /* 0x000fe4000000001c */
[----:B------:R-:W-:Y:S01]  /*15d80*/  PRMT R0, RZ, 0x7610, R0 ;  /* 0x00007610ff007816 */ /* 0x000fe20000000000 */
[----:B0-----:R-:W0:Y:S02]  /*15d90*/  S2R R2, SR_TID.X ;  /* 0x0000000000027919 */ /* 0x001e240000002100 */
[----:B0-----:R-:W-:-:S05]  /*15da0*/  LOP3.LUT R2, R2, 0x7f, RZ, 0xc0, !PT ;  /* 0x0000007f02027812 */ /* 0x001fca00078ec0ff */
[----:B------:R-:W-:Y:S01]  /*15db0*/  IMAD.SHL.U32 R2, R2, 0x2, RZ ;  /* 0x0000000202027824 */ /* 0x000fe200078e00ff */
[----:B--2---:R-:W-:-:S04]  /*15dc0*/  @P2 LOP3.LUT R7, R7, R6, RZ, 0x3c, !PT ;  /* 0x0000000607072212 */ /* 0x004fc800078e3cff */
[----:B------:R-:W-:-:S04]  /*15dd0*/  @P2 LOP3.LUT R6, R7, R6, RZ, 0x3c, !PT ;  /* 0x0000000607062212 */ /* 0x000fc800078e3cff */
[----:B------:R-:W-:-:S05]  /*15de0*/  @P2 LOP3.LUT R7, R7, R6, RZ, 0x3c, !PT ;  /* 0x0000000607072212 */ /* 0x000fca00078e3cff */
[----:B------:R0:W2:Y:S04]  /*15df0*/  @P2 LDG.E.U16 R3, [R6.64] ;  /* 0x0000000606032981 */ /* 0x0000a8000c1e1500 */
[----:B0-----:R-:W3:Y:S04]  /*15e00*/  LDL R6, [R1+0x1708] ;  /* 0x0017080001067983 */ /* 0x001ee80000100800 */
[----:B------:R-:W3:Y:S02]  /*15e10*/  LDL R7, [R1+0x1714] ;  /* 0x0017140001077983 */ /* 0x000ee40000100800 */
[----:B---3--:R-:W-:-:S04]  /*15e20*/  @P2 LOP3.LUT R7, R7, R6, RZ, 0x3c, !PT ;  /* 0x0000000607072212 */ /* 0x008fc800078e3cff */
[----:B------:R-:W-:-:S04]  /*15e30*/  @P2 LOP3.LUT R6, R7, R6, RZ, 0x3c, !PT ;  /* 0x0000000607062212 */ /* 0x000fc800078e3cff */
[----:B------:R-:W-:Y:S01]  /*15e40*/  @P2 LOP3.LUT R7, R7, R6, RZ, 0x3c, !PT ;  /* 0x0000000607072212 */ /* 0x000fe200078e3cff */
[----:B--2---:R-:W-:Y:S04]  /*15e50*/  STL [R1+0x3e84], R3 ;  /* 0x003e840301007387 */ /* 0x004fe80000100800 */
[----:B------:R0:W2:Y:S04]  /*15e60*/  @P2 LDG.E.U16 R27, [R6.64] ;  /* 0x00000006061b2981 */ /* 0x0000a8000c1e1500 */
[----:B0-----:R-:W3:Y:S04]  /*15e70*/  LDL R6, [R1+0x1710] ;  /* 0x0017100001067983 */ /* 0x001ee80000100800 */
[----:B------:R-:W3:Y:S02]  /*15e80*/  LDL R7, [R1+0x171c] ;  /* 0x00171c0001077983 */ /* 0x000ee40000100800 */
[----:B---3--:R-:W-:-:S04]  /*15e90*/  @P2 LOP3.LUT R7, R7, R6, RZ, 0x3c, !PT ;  /* 0x0000000607072212 */ /* 0x008fc800078e3cff */
[----:B------:R-:W-:-:S04]  /*15ea0*/  @P2 LOP3.LUT R6, R7, R6, RZ, 0x3c, !PT ;  /* 0x0000000607062212 */ /* 0x000fc800078e3cff */
[----:B------:R-:W-:Y:S01]  /*15eb0*/  @P2 LOP3.LUT R7, R7, R6, RZ, 0x3c, !PT ;  /* 0x0000000607072212 */ /* 0x000fe200078e3cff */
[----:B--2---:R0:W-:Y:S04]  /*15ec0*/  STL [R1+0x3e88], R27 ;  /* 0x003e881b01007387 */ /* 0x0041e80000100800 */
[----:B------:R1:W2:Y:S04]  /*15ed0*/  @P2 LDG.E.U16 R26, [R6.64] ;  /* 0x00000006061a2981 */ /* 0x0002a8000c1e1500 */
[----:B0-----:R-:W3:Y:S04]  /*15ee0*/  LDL R27, [R1+0x1724] ;  /* 0x00172400011b7983 */ /* 0x001ee80000100800 */
[----:B-1----:R-:W4:Y:S01]  /*15ef0*/  LDL R7, [R1+0x1680] ;  /* 0x0016800001077983 */ /* 0x002f220000100800 */
[----:B------:R-:W-:Y:S01]  /*15f00*/  @P1 IMAD.MOV.U32 R6, RZ, RZ, R29 ;  /* 0x000000ffff061224 */ /* 0x000fe200078e001d */
[----:B------:R-:W-:-:S02]  /*15f10*/  ISETP.GT.AND P2, PT, R4, 0x3a, PT ;  /* 0x0000003a0400780c */ /* 0x000fc40003f44270 */
[----:B--2---:R-:W-:Y:S01]  /*15f20*/  STL [R1+0x3e8c], R26 ;  /* 0x003e8c1a01007387 */ /* 0x004fe20000100800 */
[----:B------:R-:W2:Y:S03]  /*15f30*/  LDL R29, [R1+0x173c] ;  /* 0x00173c00011d7983 */ /* 0x000ea60000100800 */
[----:B----4-:R0:W4:Y:S04]  /*15f40*/  @P1 LDG.E.U16 R25, [R6.64] ;  /* 0x0000000606191981 */ /* 0x010128000c1e1500 */
[----:B0-----:R-:W2:Y:S03]  /*15f50*/  LDL R7, [R1+0x1718] ;  /* 0x0017180001077983 */ /* 0x001ea60000100800 */
[----:B---3--:R-:W-:Y:S01]  /*15f60*/  @P2 IMAD.MOV.U32 R6, RZ, RZ, R27 ;  /* 0x000000ffff062224 */ /* 0x008fe200078e001b */
[----:B----4-:R-:W-:Y:S01]  /*15f70*/  STL [R1+0x3dfc], R25 ;  /* 0x003dfc1901007387 */ /* 0x010fe20000100800 */
[----:B------:R-:W3:Y:S03]  /*15f80*/  LDL R27, [R1+0x1694] ;  /* 0x00169400011b7983 */ /* 0x000ee60000100800 */
[----:B--2---:R0:W2:Y:S04]  /*15f90*/  @P2 LDG.E.U16 R24, [R6.64] ;  /* 0x0000000606182981 */ /* 0x0040a8000c1e1500 */
[----:B0-----:R-:W4:Y:S04]  /*15fa0*/  LDL R6, [R1+0x1720] ;  /* 0x0017200001067983 */ /* 0x001f280000100800 */
[----:B------:R-:W4:Y:S02]  /*15fb0*/  LDL R7, [R1+0x172c] ;  /* 0x00172c0001077983 */ /* 0x000f240000100800 */
[----:B----4-:R-:W-:-:S04]  /*15fc0*/  @P2 LOP3.LUT R7, R7, R6, RZ, 0x3c, !PT ;  /* 0x0000000607072212 */ /* 0x010fc800078e3cff */
[----:B------:R-:W-:-:S04]  /*15fd0*/  @P2 LOP3.LUT R6, R7, R6, RZ, 0x3c, !PT ;  /* 0x0000000607062212 */ /* 0x000fc800078e3cff */
[----:B------:R-:W-:Y:S01]  /*15fe0*/  @P2 LOP3.LUT R7, R7, R6, RZ, 0x3c, !PT ;  /* 0x0000000607072212 */ /* 0x000fe200078e3cff */
[----:B--2---:R-:W-:Y:S04]  /*15ff0*/  STL [R1+0x3e70], R24 ;  /* 0x003e701801007387 */ /* 0x004fe80000100800 */
[----:B------:R0:W2:Y:S04]  /*16000*/  @P2 LDG.E.U16 R23, [R6.64] ;  /* 0x0000000606172981 */ /* 0x0000a8000c1e1500 */
[----:B0-----:R-:W4:Y:S04]  /*16010*/  LDL R6, [R1+0x1728] ;  /* 0x0017280001067983 */ /* 0x001f280000100800 */
[----:B------:R-:W4:Y:S02]  /*16020*/  LDL R7, [R1+0x1734] ;  /* 0x0017340001077983 */ /* 0x000f240000100800 */
[----:B----4-:R-:W-:-:S04]  /*16030*/  @P2 LOP3.LUT R7, R7, R6, RZ, 0x3c, !PT ;  /* 0x0000000607072212 */ /* 0x010fc800078e3cff */
[----:B------:R-:W-:-:S04]  /*16040*/  @P2 LOP3.LUT R6, R7, R6, RZ, 0x3c, !PT ;  /* 0x0000000607062212 */ /* 0x000fc800078e3cff */
[----:B------:R-:W-:Y:S01]  /*16050*/  @P2 LOP3.LUT R7, R7, R6, RZ, 0x3c, !PT ;  /* 0x0000000607072212 */ /* 0x000fe200078e3cff */
[----:B--2---:R0:W-:Y:S04]  /*16060*/  STL [R1+0x3e74], R23 ;  /* 0x003e741701007387 */ /* 0x0041e80000100800 */
[----:B------:R1:W2:Y:S04]  /*16070*/  @P2 LDG.E.U16 R22, [R6.64] ;  /* 0x0000000606162981 */ /* 0x0002a8000c1e1500 */
[----:B0-----:R-:W4:Y:S04]  /*16080*/  LDL R23, [R1+0x1688] ;  /* 0x0016880001177983 */ /* 0x001f280000100800 */
[----:B-1----:R-:W2:Y:S01]  /*16090*/  LDL R7, [R1+0x1730] ;  /* 0x0017300001077983 */ /* 0x002ea20000100800 */
[----:B------:R-:W-:-:S05]  /*160a0*/  @P2 IMAD.MOV.U32 R6, RZ, RZ, R29 ;  /* 0x000000ffff062224 */ /* 0x000fca00078e001d */
[----:B--2---:R3:W2:Y:S04]  /*160b0*/  @P2 LDG.E.U16 R21, [R6.64] ;  /* 0x0000000606152981 */ /* 0x0046a8000c1e1500 */
[----:B------:R-:W-:Y:S01]  /*160c0*/  STL [R1+0x3e78], R22 ;  /* 0x003e781601007387 */ /* 0x000fe20000100800 */
[----:B------:R-:W2:Y:S02]  /*160d0*/  LDL R29, [R1+0x1754] ;  /* 0x00175400011d7983 */ /* 0x000ea40000100800 */
[----:B---3--:R-:W-:Y:S02]  /*160e0*/  @P1 IMAD.MOV.U32 R6, RZ, RZ, R27 ;  /* 0x000000ffff061224 */ /* 0x008fe400078e001b */
[----:B----4-:R-:W-:-:S05]  /*160f0*/  @P1 IMAD.MOV.U32 R7, RZ, RZ, R23 ;  /* 0x000000ffff071224 */ /* 0x010fca00078e0017 */
[----:B------:R0:W3:Y:S04]  /*16100*/  @P1 LDG.E.U16 R20, [R6.64] ;  /* 0x0000000606141981 */ /* 0x0000e8000c1e1500 */
[----:B--2---:R-:W-:Y:S01]  /*16110*/  STL [R1+0x3e7c], R21 ;  /* 0x003e7c1501007387 */ /* 0x004fe20000100800 */
[----:B0-----:R-:W2:Y:S02]  /*16120*/  LDL R6, [R1+0x1738] ;  /* 0x0017380001067983 */ /* 0x001ea40000100800 */
[----:B------:R-:W2:Y:S01]  /*16130*/  LDL R7, [R1+0x1744] ;  /* 0x0017440001077983 */ /* 0x000ea20000100800 */
[----:B------:R-:W-:Y:S01]  /*16140*/  ISETP.GT.AND P2, PT, R4, 0x3b, PT ;  /* 0x0000003b0400780c */ /* 0x000fe20003f44270 */
[----:B------:R-:W4:Y:S04]  /*16150*/  LDL R27, [R1+0x1750] ;  /* 0x00175000011b7983 */ /* 0x000f280000100800 */
[----:B------:R-:W4:Y:S04]  /*16160*/  LDL R23, [R1+0x175c] ;  /* 0x00175c0001177983 */ /* 0x000f280000100800 */
[----:B---3--:R-:W-:Y:S04]  /*16170*/  STL [R1+0x3e00], R20 ;  /* 0x003e001401007387 */ /* 0x008fe80000100800 */
        /* <DEDUP_REMOVED lines=11> */
[----:B0-----:R-:W3:Y:S01]  /*16230*/  LDL R7, [R1+0x1748] ;  /* 0x0017480001077983 */ /* 0x001ee20000100800 */
[----:B------:R-:W-:-:S05]  /*16240*/  @P2 IMAD.MOV.U32 R6, RZ, RZ, R29 ;  /* 0x000000ffff062224 */ /* 0x000fca00078e001d */
[----:B---3--:R4:W3:Y:S04]  /*16250*/  @P2 LDG.E.U16 R17, [R6.64] ;  /* 0x0000000606112981 */ /* 0x0088e8000c1e1500 */
[----:B--2---:R-:W-:Y:S01]  /*16260*/  STL [R1+0x3e58], R18 ;  /* 0x003e581201007387 */ /* 0x004fe20000100800 */
[----:B------:R-:W2:Y:S02]  /*16270*/  LDL R29, [R1+0x176c] ;  /* 0x00176c00011d7983 */ /* 0x000ea40000100800 */
[----:B----4-:R-:W-:Y:S02]  /*16280*/  @P2 IMAD.MOV.U32 R6, RZ, RZ, R23 ;  /* 0x000000ffff062224 */ /* 0x010fe400078e0017 */
[----:B------:R-:W-:-:S05]  /*16290*/  @P2 IMAD.MOV.U32 R7, RZ, RZ, R27 ;  /* 0x000000ffff072224 */ /* 0x000fca00078e001b */
[----:B------:R0:W4:Y:S04]  /*162a0*/  @P2 LDG.E.U16 R16, [R6.64] ;  /* 0x0000000606102981 */ /* 0x000128000c1e1500 */
[----:B---3--:R-:W-:Y:S01]  /*162b0*/  STL [R1+0x3e5c], R17 ;  /* 0x003e5c1101007387 */ /* 0x008fe20000100800 */
[----:B0-----:R-:W3:Y:S02]  /*162c0*/  LDL R6, [R1+0x1690] ;  /* 0x0016900001067983 */ /* 0x001ee40000100800 */
[----:B------:R-:W3:Y:S02]  /*162d0*/  LDL R7, [R1+0x169c] ;  /* 0x00169c0001077983 */ /* 0x000ee40000100800 */
[----:B------:R-:W2:Y:S01]  /*162e0*/  LDL R27, [R1+0x1768] ;  /* 0x00176800011b7983 */ /* 0x000ea20000100800 */
[----:B------:R-:W2:Y:S04]  /*162f0*/  LDL R23, [R1+0x1774] ;  /* 0x0017740001177983 */ /* 0x000ea80000100800 */
[----:B----4-:R-:W-:Y:S01]  /*16300*/  STL [R1+0x3e60], R16 ;  /* 0x003e601001007387 */ /* 0x010fe20000100800 */
[----:B---3--:R-:W-:-:S04]  /*16310*/  @P1 LOP3.LUT R7, R7, R6, RZ, 0x3c, !PT ;  /* 0x0000000607071212 */ /* 0x008fc800078e3cff */
[----:B------:R-:W-:-:S04]  /*16320*/  @P1 LOP3.LUT R6, R7, R6, RZ, 0x3c, !PT ;  /* 0x0000000607061212 */ /* 0x000fc800078e3cff */
[----:B------:R-:W-:-:S05]  /*16330*/  @P1 LOP3.LUT R7, R7, R6, RZ, 0x3c, !PT ;  /* 0x0000000607071212 */ /* 0x000fca00078e3cff */
[----:B------:R0:W3:Y:S04]  /*16340*/  @P1 LDG.E.U16 R15, [R6.64] ;  /* 0x00000006060f1981 */ /* 0x0000e8000c1e1500 */
[----:B0-----:R-:W4:Y:S04]  /*16350*/  LDL R6, [R1+0x1758] ;  /* 0x0017580001067983 */ /* 0x001f280000100800 */
[----:B------:R-:W4:Y:S01]  /*16360*/  LDL R7, [R1+0x1764] ;  /* 0x0017640001077983 */ /* 0x000f220000100800 */
[----:B------:R-:W-:-:S13]  /*16370*/  ISETP.GT.AND P2, PT, R4, 0x3c, PT ;  /* 0x0000003c0400780c */ /* 0x000fda0003f44270 */
[----:B----4-:R-:W-:-:S04]  /*16380*/  @P2 LOP3.LUT R7, R7, R6, RZ, 0x3c, !PT ;  /* 0x0000000607072212 */ /* 0x010fc800078e3cff */
[----:B------:R-:W-:-:S04]  /*16390*/  @P2 LOP3.LUT R6, R7, R6, RZ, 0x3c, !PT ;  /* 0x0000000607062212 */ /* 0x000fc800078e3cff */
[----:B------:R-:W-:Y:S01]  /*163a0*/  @P2 LOP3.LUT R7, R7, R6, RZ, 0x3c, !PT ;  /* 0x0000000607072212 */ /* 0x000fe200078e3cff */
[----:B---3--:R0:W-:Y:S04]  /*163b0*/  STL [R1+0x3e04], R15 ;  /* 0x003e040f01007387 */ /* 0x0081e80000100800 */
[----:B------:R1:W3:Y:S04]  /*163c0*/  @P2 LDG.E.U16 R14, [R6.64] ;  /* 0x00000006060e2981 */ /* 0x0002e8000c1e1500 */
[----:B0-----:R-:W4:Y:S04]  /*163d0*/  LDL R15, [R1+0x177c] ;  /* 0x00177c00010f7983 */ /* 0x001f280000100800 */
[----:B-1----:R-:W3:Y:S01]  /*163e0*/  LDL R7, [R1+0x1760] ;  /* 0x0017600001077983 */ /* 0x002ee20000100800 */
[----:B--2---:R-:W-:-:S05]  /*163f0*/  @P2 IMAD.MOV.U32 R6, RZ, RZ, R29 ;  /* 0x000000ffff062224 */ /* 0x004fca00078e001d */
[----:B---3--:R0:W2:Y:S04]  /*16400*/  @P2 LDG.E.U16 R13, [R6.64] ;  /* 0x00000006060d2981 */ /* 0x0080a8000c1e1500 */
[----:B------:R-:W-:Y:S01]  /*16410*/  STL [R1+0x3e48], R14 ;  /* 0x003e480e01007387 */ /* 0x000fe20000100800 */
[----:B0-----:R-:W-:Y:S02]  /*16420*/  @P2 IMAD.MOV.U32 R6, RZ, RZ, R23 ;  /* 0x000000ffff062224 */ /* 0x001fe400078e0017 */
[----:B------:R-:W-:-:S05]  /*16430*/  @P2 IMAD.MOV.U32 R7, RZ, RZ, R27 ;  /* 0x000000ffff072224 */ /* 0x000fca00078e001b */
[----:B------:R4:W3:Y:S04]  /*16440*/  @P2 LDG.E.U16 R12, [R6.64] ;  /* 0x00000006060c2981 */ /* 0x0008e8000c1e1500 */
[----:B--2---:R0:W-:Y:S01]  /*16450*/  STL [R1+0x3e4c], R13 ;  /* 0x003e4c0d01007387 */ /* 0x0041e20000100800 */
[----:B----4-:R-:W-:Y:S02]  /*16460*/  @P2 IMAD.MOV.U32 R6, RZ, RZ, R15 ;  /* 0x000000ffff062224 */ /* 0x010fe400078e000f */
[----:B------:R-:W2:Y:S02]  /*16470*/  LDL R29, [R1+0x178c] ;  /* 0x00178c00011d7983 */ /* 0x000ea40000100800 */
[----:B------:R-:W4:Y:S01]  /*16480*/  LDL R27, [R1+0x1788] ;  /* 0x00178800011b7983 */ /* 0x000f220000100800 */
[----:B------:R-:W2:Y:S04]  /*16490*/  LDL R23, [R1+0x1794] ;  /* 0x0017940001177983 */ /* 0x000ea80000100800 */
[----:B0-----:R-:W2:Y:S04]  /*164a0*/  LDL R13, [R1+0x1770] ;  /* 0x00177000010d7983 */ /* 0x001ea80000100800 */
[----:B---3--:R-:W-:Y:S01]  /*164b0*/  STL [R1+0x3e64], R12 ;  /* 0x003e640c01007387 */ /* 0x008fe20000100800 */
[----:B------:R-:W-:Y:S01]  /*164c0*/  ISETP.GT.AND P1, PT, R4, 0x3d, PT ;  /* 0x0000003d0400780c */ /* 0x000fe20003f24270 */
[----:B------:R-:W3:Y:S02]  /*164d0*/  LDL R15, [R1+0x1790] ;  /* 0x00179000010f7983 */ /* 0x000ee40000100800 */
[----:B--2---:R-:W-:-:S02]  /*164e0*/  @P2 IMAD.MOV.U32 R7, RZ, RZ, R13 ;  /* 0x000000ffff072224 */ /* 0x004fc400078e000d */
[----:B------:R-:W2:Y:S04]  /*164f0*/  LDL R13, [R1+0x179c] ;  /* 0x00179c00010d7983 */ /* 0x000ea80000100800 */
[----:B------:R0:W2:Y:S04]  /*16500*/  @P2 LDG.E.U16 R11, [R6.64] ;  /* 0x00000006060b2981 */ /* 0x0000a8000c1e1500 */
[----:B0-----:R-:W2:Y:S04]  /*16510*/  LDL R6, [R1+0x1778] ;  /* 0x0017780001067983 */ /* 0x001ea80000100800 */
[----:B------:R-:W2:Y:S02]  /*16520*/  LDL R7, [R1+0x1784] ;  /* 0x0017840001077983 */ /* 0x000ea40000100800 */
[----:B--2---:R-:W-:-:S04]  /*16530*/  @P1 LOP3.LUT R7, R7, R6, RZ, 0x3c, !PT ;  /* 0x0000000607071212 */ /* 0x004fc800078e3cff */
[----:B------:R-:W-:-:S04]  /*16540*/  @P1 LOP3.LUT R6, R7, R6, RZ, 0x3c, !PT ;  /* 0x0000000607061212 */ /* 0x000fc800078e3cff */
[----:B------:R-:W-:Y:S01]  /*16550*/  @P1 LOP3.LUT R7, R7, R6, RZ, 0x3c, !PT ;  /* 0x0000000607071212 */ /* 0x000fe200078e3cff */
[----:B------:R-:W-:Y:S04]  /*16560*/  STL [R1+0x3e68], R11 ;  /* 0x003e680b01007387 */ /* 0x000fe80000100800 */
[----:B------:R0:W2:Y:S04]  /*16570*/  @P1 LDG.E.U16 R10, [R6.64] ;  /* 0x00000006060a1981 */ /* 0x0000a8000c1e1500 */
[----:B0-----:R-:W2:Y:S01]  /*16580*/  LDL R7, [R1+0x1780] ;  /* 0x0017800001077983 */ /* 0x001ea20000100800 */
[----:B------:R-:W-:-:S05]  /*16590*/  @P1 IMAD.MOV.U32 R6, RZ, RZ, R29 ;  /* 0x000000ffff061224 */ /* 0x000fca00078e001d */
[----:B--2---:R0:W2:Y:S02]  /*165a0*/  @P1 LDG.E.U16 R9, [R6.64] ;  /* 0x0000000606091981 */ /* 0x0040a4000c1e1500 */
[----:B0-----:R-:W-:Y:S02]  /*165b0*/  @P1 IMAD.MOV.U32 R6, RZ, RZ, R23 ;  /* 0x000000ffff061224 */ /* 0x001fe400078e0017 */
[----:B----4-:R-:W-:-:S05]  /*165c0*/  @P1 IMAD.MOV.U32 R7, RZ, RZ, R27 ;  /* 0x000000ffff071224 */ /* 0x010fca00078e001b */
[----:B------:R0:W4:Y:S04]  /*165d0*/  @P1 LDG.E.U16 R8, [R6.64] ;  /* 0x0000000606081981 */ /* 0x000128000c1e1500 */
[----:B------:R1:W-:Y:S01]  /*165e0*/  STL [R1+0x3e08], R10 ;  /* 0x003e080a01007387 */ /* 0x0003e20000100800 */
[----:B------:R-:W4:Y:S02]  /*165f0*/  LDL R29, [R1+0x1058] ;  /* 0x00105800011d7983 */ /* 0x000f240000100800 */
[----:B0-----:R-:W-:Y:S02]  /*16600*/  @P1 IMAD.MOV.U32 R6, RZ, RZ, R13 ;  /* 0x000000ffff061224 */ /* 0x001fe400078e000d */
[----:B---3--:R-:W-:-:S05]  /*16610*/  @P1 IMAD.MOV.U32 R7, RZ, RZ, R15 ;  /* 0x000000ffff071224 */ /* 0x008fca00078e000f */
[----:B------:R0:W3:Y:S04]  /*16620*/  @P1 LDG.E.U16 R5, [R6.64] ;  /* 0x0000000606051981 */ /* 0x0000e8000c1e1500 */
[----:B--2---:R2:W-:Y:S01]  /*16630*/  STL [R1+0x3e0c], R9 ;  /* 0x003e0c0901007387 */ /* 0x0045e20000100800 */
[----:B------:R-:W3:Y:S02]  /*16640*/  LDL R27, [R1+0x1698] ;  /* 0x00169800011b7983 */ /* 0x000ee40000100800 */
[----:B------:R-:W3:Y:S01]  /*16650*/  LDL R23, [R1+0x16a4] ;  /* 0x0016a40001177983 */ /* 0x000ee20000100800 */
[----:B----4-:R4:W-:Y:S01]  /*16660*/  STL [R1+0x3e10], R8 ;  /* 0x003e100801007387 */ /* 0x0109e20000100800 */
[----:B0-----:R-:W3:Y:S01]  /*16670*/  LDL R7, [R1+0x1054] ;  /* 0x0010540001077983 */ /* 0x001ee20000100800 */
[----:B------:R-:W-:Y:S01]  /*16680*/  ISETP.GT.AND P1, PT, R4, 0x36, PT ;  /* 0x000000360400780c */ /* 0x000fe20003f24270 */
[----:B------:R-:W-:Y:S01]  /*16690*/  @P0 IMAD.MOV.U32 R6, RZ, RZ, R29 ;  /* 0x000000ffff060224 */ /* 0x000fe200078e001d */
[----:B------:R-:W-:Y:S01]  /*166a0*/  PRMT R22, RZ, 0x7610, R22 ;  /* 0x00007610ff167816 */ /* 0x000fe20000000016 */
[----:B------:R-:W3:Y:S04]  /*166b0*/  LDL R15, [R1+0x16a0] ;  /* 0x0016a000010f7983 */ /* 0x000ee80000100800 */
[----:B------:R-:W3:Y:S04]  /*166c0*/  LDL R13, [R1+0x16ac] ;  /* 0x0016ac00010d7983 */ /* 0x000ee80000100800 */
[----:B-1----:R-:W3:Y:S04]  /*166d0*/  LDL R10, [R1+0x16a8] ;  /* 0x0016a800010a7983 */ /* 0x002ee80000100800 */
[----:B--2---:R-:W2:Y:S01]  /*166e0*/  LDL R9, [R1+0x16b4] ;  /* 0x0016b40001097983 */ /* 0x004ea20000100800 */
[----:B----4-:R-:W-:-:S06]  /*166f0*/  PRMT R8, RZ, 0x7610, R8 ;  /* 0x00007610ff087816 */ /* 0x010fcc0000000008 */
[----:B---3--:R0:W3:Y:S02]  /*16700*/  @P0 LDG.E.U16 R8, [R6.64] ;  /* 0x0000000606080981 */ /* 0x0080e4000c1e1500 */
[----:B0-----:R-:W-:Y:S02]  /*16710*/  @P1 IMAD.MOV.U32 R6, RZ, RZ, R23 ;  /* 0x000000ffff061224 */ /* 0x001fe400078e0017 */
[----:B------:R-:W-:-:S05]  /*16720*/  @P1 IMAD.MOV.U32 R7, RZ, RZ, R27 ;  /* 0x000000ffff071224 */ /* 0x000fca00078e001b */
[----:B------:R0:W4:Y:S04]  /*16730*/  @P1 LDG.E.U16 R22, [R6.64] ;  /* 0x0000000606161981 */ /* 0x000128000c1e1500 */
[----:B------:R1:W-:Y:S01]  /*16740*/  STL [R1+0x3e14], R5 ;  /* 0x003e140501007387 */ /* 0x0003e20000100800 */
[----:B0-----:R-:W-:Y:S02]  /*16750*/  @P1 IMAD.MOV.U32 R6, RZ, RZ, R13 ;  /* 0x000000ffff061224 */ /* 0x001fe400078e000d */
[----:B------:R-:W-:Y:S01]  /*16760*/  @P1 IMAD.MOV.U32 R7, RZ, RZ, R15 ;  /* 0x000000ffff071224 */ /* 0x000fe200078e000f */
[----:B---3--:R0:W-:Y:S01]  /*16770*/  STL [R1+0x138], R8 ;  /* 0x0001380801007387 */ /* 0x0081e20000100800 */
[----:B-1----:R-:W3:Y:S02]  /*16780*/  LDL R5, [R1+0x16bc] ;  /* 0x0016bc0001057983 */ /* 0x002ee40000100800 */
[----:B------:R-:W3:Y:S01]  /*16790*/  LDL R23, [R1+0x16b8] ;  /* 0x0016b80001177983 */ /* 0x000ee20000100800 */
[----:B0-----:R-:W3:Y:S04]  /*167a0*/  LDL R8, [R1+0x16b0] ;  /* 0x0016b00001087983 */ /* 0x001ee80000100800 */
[----:B----4-:R0:W-:Y:S01]  /*167b0*/  STL [R1+0x130], R22 ;  /* 0x0001301601007387 */ /* 0x0101e20000100800 */
[----:B------:R-:W4:Y:S02]  /*167c0*/  LDL R15, [R1+0x16c0] ;  /* 0x0016c000010f7983 */ /* 0x000f240000100800 */
[----:B------:R-:W4:Y:S01]  /*167d0*/  LDL R13, [R1+0x16cc] ;  /* 0x0016cc00010d7983 */ /* 0x000f220000100800 */
[----:B0-----:R-:W4:Y:S01]  /*167e0*/  LDL R22, [R1+0x16c4] ;  /* 0x0016c40001167983 */ /* 0x001f220000100800 */
[----:B------:R-:W-:-:S02]  /*167f0*/  PRMT R26, RZ, 0x7610, R26 ;  /* 0x00007610ff1a7816 */ /* 0x000fc4000000001a */
[----:B------:R-:W-:Y:S02]  /*16800*/  PRMT R25, RZ, 0x7610, R25 ;  /* 0x00007610ff197816 */ /* 0x000fe40000000019 */
[----:B------:R-:W-:Y:S02]  /*16810*/  ISETP.GT.AND P0, PT, R4, 0x37, PT ;  /* 0x000000370400780c */ /* 0x000fe40003f04270 */
[----:B------:R2:W4:Y:S01]  /*16820*/  @P1 LDG.E.U16 R26, [R6.64] ;  /* 0x00000006061a1981 */ /* 0x000522000c1e1500 */
[----:B------:R-:W-:Y:S01]  /*16830*/  PRMT R24, RZ, 0x7610, R24 ;  /* 0x00007610ff187816 */ /* 0x000fe20000000018 */
[----:B--2---:R-:W-:Y:S02]  /*16840*/  @P1 IMAD.MOV.U32 R6, RZ, RZ, R9 ;  /* 0x000000ffff061224 */ /* 0x004fe400078e0009 */
[----:B------:R-:W-:Y:S01]  /*16850*/  @P1 IMAD.MOV.U32 R7, RZ, RZ, R10 ;  /* 0x000000ffff071224 */ /* 0x000fe200078e000a */
[----:B------:R-:W2:Y:S04]  /*16860*/  LDL R9, [R1+0x16d4] ;  /* 0x0016d40001097983 */ /* 0x000ea80000100800 */
[----:B------:R-:W2:Y:S04]  /*16870*/  LDL R10, [R1+0x16c8] ;  /* 0x0016c800010a7983 */ /* 0x000ea80000100800 */
[----:B------:R3:W2:Y:S01]  /*16880*/  @P1 LDG.E.U16 R25, [R6.64] ;  /* 0x0000000606191981 */ /* 0x0006a2000c1e1500 */
[----:B------:R-:W-:Y:S01]  /*16890*/  PRMT R20, RZ, 0x7610, R20 ;  /* 0x00007610ff147816 */ /* 0x000fe20000000014 */
[----:B---3--:R-:W-:-:S02]  /*168a0*/  @P1 IMAD.MOV.U32 R6, RZ, RZ, R5 ;  /* 0x000000ffff061224 */ /* 0x008fc400078e0005 */
[----:B------:R-:W3:Y:S01]  /*168b0*/  LDL R5, [R1+0x16dc] ;  /* 0x0016dc0001057983 */ /* 0x000ee20000100800 */
[----:B------:R-:W-:-:S03]  /*168c0*/  @P1 IMAD.MOV.U32 R7, RZ, RZ, R8 ;  /* 0x000000ffff071224 */ /* 0x000fc600078e0008 */
[----:B------:R-:W3:Y:S04]  /*168d0*/  LDL R8, [R1+0x16d0] ;  /* 0x0016d00001087983 */ /* 0x000ee80000100800 */
[----:B------:R0:W3:Y:S02]  /*168e0*/  @P1 LDG.E.U16 R24, [R6.64] ;  /* 0x0000000606181981 */ /* 0x0000e4000c1e1500 */
[----:B0-----:R-:W-:Y:S02]  /*168f0*/  @P0 IMAD.MOV.U32 R7, RZ, RZ, R23 ;  /* 0x000000ffff070224 */ /* 0x001fe400078e0017 */
[----:B----4-:R-:W-:-:S05]  /*16900*/  @P0 IMAD.MOV.U32 R6, RZ, RZ, R22 ;  /* 0x000000ffff060224 */ /* 0x010fca00078e0016 */
[----:B------:R0:W4:Y:S02]  /*16910*/  @P0 LDG.E.U16 R20, [R6.64] ;  /* 0x0000000606140981 */ /* 0x000124000c1e1500 */
[----:B0-----:R-:W-:Y:S02]  /*16920*/  @P0 IMAD.MOV.U32 R6, RZ, RZ, R13 ;  /* 0x000000ffff060224 */ /* 0x001fe400078e000d */
[----:B------:R-:W-:Y:S01]  /*16930*/  @P0 IMAD.MOV.U32 R7, RZ, RZ, R15 ;  /* 0x000000ffff070224 */ /* 0x000fe200078e000f */
[----:B------:R-:W4:Y:S04]  /*16940*/  LDL R13, [R1+0x17a4] ;  /* 0x0017a400010d7983 */ /* 0x000f280000100800 */
[----:B------:R-:W4:Y:S01]  /*16950*/  LDL R15, [R1+0x1798] ;  /* 0x00179800010f7983 */ /* 0x000f220000100800 */
[----:B------:R-:W-:-:S06]  /*16960*/  PRMT R19, RZ, 0x7610, R19 ;  /* 0x00007610ff137816 */ /* 0x000fcc0000000013 */
[----:B------:R2:W4:Y:S01]  /*16970*/  @P0 LDG.E.U16 R19, [R6.64] ;  /* 0x0000000606130981 */ /* 0x000522000c1e1500 */
[----:B------:R-:W-:Y:S01]  /*16980*/  ISETP.GT.AND P1, PT, R4, 0x3e, PT ;  /* 0x0000003e0400780c */ /* 0x000fe20003f24270 */
[----:B--2---:R-:W-:Y:S02]  /*16990*/  @P0 IMAD.MOV.U32 R6, RZ, RZ, R9 ;  /* 0x000000ffff060224 */ /* 0x004fe400078e0009 */
[----:B------:R-:W-:Y:S01]  /*169a0*/  @P0 IMAD.MOV.U32 R7, RZ, RZ, R10 ;  /* 0x000000ffff070224 */ /* 0x000fe200078e000a */
[----:B------:R-:W-:Y:S02]  /*169b0*/  PRMT R16, RZ, 0x7610, R16 ;  /* 0x00007610ff107816 */ /* 0x000fe40000000010 */
[----:B------:R-:W-:Y:S01]  /*169c0*/  PRMT R12, RZ, 0x7610, R12 ;  /* 0x00007610ff0c7816 */ /* 0x000fe2000000000c */
[----:B------:R-:W2:Y:S04]  /*169d0*/  LDL R10, [R1+0x17a0] ;  /* 0x0017a000010a7983 */ /* 0x000ea80000100800 */
[----:B------:R3:W2:Y:S04]  /*169e0*/  @P0 LDG.E.U16 R28, [R6.64] ;  /* 0x00000006061c0981 */ /* 0x0006a8000c1e1500 */
[----:B------:R-:W2:Y:S01]  /*169f0*/  LDL R9, [R1+0x17ac] ;  /* 0x0017ac0001097983 */ /* 0x000ea20000100800 */
[----:B---3--:R-:W-:-:S02]  /*16a00*/  @P0 IMAD.MOV.U32 R6, RZ, RZ, R5 ;  /* 0x000000ffff060224 */ /* 0x008fc400078e0005 */
[----:B------:R-:W-:-:S05]  /*16a10*/  @P0 IMAD.MOV.U32 R7, RZ, RZ, R8 ;  /* 0x000000ffff070224 */ /* 0x000fca00078e0008 */
[----:B------:R4:W3:Y:S02]  /*16a20*/  @P0 LDG.E.U16 R16, [R6.64] ;  /* 0x0000000606100981 */ /* 0x0008e4000c1e1500 */
[----:B----4-:R-:W-:Y:S02]  /*16a30*/  @P1 IMAD.MOV.U32 R6, RZ, RZ, R13 ;  /* 0x000000ffff061224 */ /* 0x010fe400078e000d */
[----:B------:R-:W-:-:S05]  /*16a40*/  @P1 IMAD.MOV.U32 R7, RZ, RZ, R15 ;  /* 0x000000ffff071224 */ /* 0x000fca00078e000f */
[----:B------:R0:W4:Y:S04]  /*16a50*/  @P1 LDG.E.U16 R12, [R6.64] ;  /* 0x00000006060c1981 */ /* 0x000128000c1e1500 */
[----:B--2---:R-:W-:Y:S01]  /*16a60*/  STL [R1+0x3d44], R28 ;  /* 0x003d441c01007387 */ /* 0x004fe20000100800 */
[----:B------:R1:W-:Y:S03]  /*16a70*/  STL [R1+0x110], R20 ;  /* 0x0001101401007387 */ /* 0x0003e60000100800 */
[----:B-1----:R-:W2:Y:S01]  /*16a80*/  LDL R20, [R1+0x17a8] ;  /* 0x0017a80001147983 */ /* 0x002ea20000100800 */
[----:B------:R1:W-:Y:S02]  /*16a90*/  STL [R1+0x108], R19 ;  /* 0x0001081301007387 */ /* 0x0003e40000100800 */
[----:B------:R-:W-:Y:S02]  /*16aa0*/  STL [R1+0x128], R26 ;  /* 0x0001281a01007387 */ /* 0x000fe40000100800 */
[----:B------:R-:W2:Y:S01]  /*16ab0*/  LDL R8, [R1+0x17b0] ;  /* 0x0017b00001087983 */ /* 0x000ea20000100800 */
[----:B------:R-:W2:Y:S04]  /*16ac0*/  LDL R5, [R1+0x17bc] ;  /* 0x0017bc0001057983 */ /* 0x000ea80000100800 */
[----:B-1----:R-:W2:Y:S01]  /*16ad0*/  LDL R19, [R1+0x17b4] ;  /* 0x0017b40001137983 */ /* 0x002ea20000100800 */
[----:B------:R-:W-:Y:S02]  /*16ae0*/  STL [R1+0x120], R25 ;  /* 0x0001201901007387 */ /* 0x000fe40000100800 */
[----:B0-----:R-:W-:-:S02]  /*16af0*/  @P1 IMAD.MOV.U32 R6, RZ, RZ, R9 ;  /* 0x000000ffff061224 */ /* 0x001fc400078e0009 */
[----:B------:R-:W-:Y:S01]  /*16b00*/  @P1 IMAD.MOV.U32 R7, RZ, RZ, R10 ;  /* 0x000000ffff071224 */ /* 0x000fe200078e000a */
[----:B---3--:R0:W-:Y:S01]  /*16b10*/  STL [R1+0xfc], R16 ;  /* 0x0000fc1001007387 */ /* 0x0081e20000100800 */
[----:B------:R-:W3:Y:S03]  /*16b20*/  LDL R15, [R1+0x17c4] ;  /* 0x0017c400010f7983 */ /* 0x000ee60000100800 */
[----:B0-----:R-:W3:Y:S01]  /*16b30*/  LDL R16, [R1+0x17b8] ;  /* 0x0017b80001107983 */ /* 0x001ee20000100800 */
[----:B------:R-:W-:Y:S02]  /*16b40*/  STL [R1+0x118], R24 ;  /* 0x0001181801007387 */ /* 0x000fe40000100800 */
[----:B------:R-:W3:Y:S01]  /*16b50*/  LDL R13, [R1+0x17c0] ;  /* 0x0017c000010d7983 */ /* 0x000ee20000100800 */
        /* <DEDUP_REMOVED lines=10> */
[----:B------:R-:W-:-:S05]  /*16c00*/  @P1 IMAD.MOV.U32 R6, RZ, RZ, R19 ;  /* 0x000000ffff061224 */ /* 0x000fca00078e0013 */
[----:B------:R0:W2:Y:S01]  /*16c10*/  @P1 LDG.E.U16 R18, [R6.64] ;  /* 0x0000000606121981 */ /* 0x0000a2000c1e1500 */
[----:B------:R-:W-:Y:S01]  /*16c20*/  PRMT R14, RZ, 0x7610, R14 ;  /* 0x00007610ff0e7816 */ /* 0x000fe2000000000e */
[----:B0-----:R-:W-:Y:S02]  /*16c30*/  @P1 IMAD.MOV.U32 R6, RZ, RZ, R5 ;  /* 0x000000ffff061224 */ /* 0x001fe400078e0005 */
[----:B------:R-:W-:Y:S01]  /*16c40*/  @P1 IMAD.MOV.U32 R7, RZ, RZ, R8 ;  /* 0x000000ffff071224 */ /* 0x000fe200078e0008 */
[----:B------:R-:W-:Y:S01]  /*16c50*/  PRMT R11, RZ, 0x7610, R11 ;  /* 0x00007610ff0b7816 */ /* 0x000fe2000000000b */
[----:B------:R-:W0:Y:S04]  /*16c60*/  S2R R28, SR_TID.X ;  /* 0x00000000001c7919 */ /* 0x000e280000002100 */
[----:B------:R3:W2:Y:S04]  /*16c70*/  @P1 LDG.E.U16 R17, [R6.64] ;  /* 0x0000000606111981 */ /* 0x0006a8000c1e1500 */
[----:B------:R-:W2:Y:S04]  /*16c80*/  LDL R8, [R1+0x17d0] ;  /* 0x0017d00001087983 */ /* 0x000ea80000100800 */
[----:B------:R-:W2:Y:S01]  /*16c90*/  LDL R5, [R1+0x17dc] ;  /* 0x0017dc0001057983 */ /* 0x000ea20000100800 */
[----:B---3--:R-:W-:-:S02]  /*16ca0*/  @P0 IMAD.MOV.U32 R6, RZ, RZ, R15 ;  /* 0x000000ffff060224 */ /* 0x008fc400078e000f */
[----:B------:R-:W-:-:S05]  /*16cb0*/  @P0 IMAD.MOV.U32 R7, RZ, RZ, R16 ;  /* 0x000000ffff070224 */ /* 0x000fca00078e0010 */
[----:B------:R1:W3:Y:S02]  /*16cc0*/  @P0 LDG.E.U16 R14, [R6.64] ;  /* 0x00000006060e0981 */ /* 0x0002e4000c1e1500 */
[----:B-1----:R-:W-:Y:S02]  /*16cd0*/  @P0 IMAD.MOV.U32 R7, RZ, RZ, R13 ;  /* 0x000000ffff070224 */ /* 0x002fe400078e000d */
[----:B----4-:R-:W-:-:S05]  /*16ce0*/  @P0 IMAD.MOV.U32 R6, RZ, RZ, R12 ;  /* 0x000000ffff060224 */ /* 0x010fca00078e000c */
[----:B------:R1:W4:Y:S02]  /*16cf0*/  @P0 LDG.E.U16 R11, [R6.64] ;  /* 0x00000006060b0981 */ /* 0x000324000c1e1500 */
[----:B-1----:R-:W-:Y:S02]  /*16d00*/  @P0 IMAD.MOV.U32 R6, RZ, RZ, R9 ;  /* 0x000000ffff060224 */ /* 0x002fe400078e0009 */
[----:B------:R-:W-:-:S05]  /*16d10*/  @P0 IMAD.MOV.U32 R7, RZ, RZ, R10 ;  /* 0x000000ffff070224 */ /* 0x000fca00078e000a */
[----:B------:R-:W2:Y:S04]  /*16d20*/  @P0 LDG.E.U16 R0, [R6.64] ;  /* 0x0000000606000981 */ /* 0x000ea8000c1e1500 */
[----:B--2---:R1:W-:Y:S01]  /*16d30*/  STL [R1+0xe0], R0 ;  /* 0x0000e00001007387 */ /* 0x0043e20000100800 */
[----:B0-----:R-:W-:Y:S02]  /*16d40*/  STL [R1+0x3d4c], R28 ;  /* 0x003d4c1c01007387 */ /* 0x001fe40000100800 */
[----:B------:R-:W-:Y:S02]  /*16d50*/  STL [R1+0x3d54], R28 ;  /* 0x003d541c01007387 */ /* 0x000fe40000100800 */
[----:B------:R-:W-:Y:S01]  /*16d60*/  STL [R1+0x3d60], R28 ;  /* 0x003d601c01007387 */ /* 0x000fe20000100800 */
[----:B------:R-:W-:Y:S01]  /*16d70*/  STL [R1+0x3d68], R28 ;  /* 0x003d681c01007387 */ /* 0x000fe20000100800 */
[----:B------:R-:W-:Y:S02]  /*16d80*/  STL [R1+0x3d78], R28 ;  /* 0x003d781c01007387 */ /* 0x000fe40000100800 */
        /* <DEDUP_REMOVED lines=15> */
[----:B------:R-:W2:Y:S01]  /*16e80*/  LDL.LU R29, [R1+0x384] ;  /* 0x00038400011d7983 */ /* 0x000ea20000300800 */
[----:B------:R-:W-:Y:S01]  /*16e90*/  PRMT R3, RZ, 0x7610, R3 ;  /* 0x00007610ff037816 */ /* 0x000fe20000000003 */
[----:B------:R-:W-:-:S02]  /*16ea0*/  @P0 IMAD.MOV.U32 R6, RZ, RZ, R5 ;  /* 0x000000ffff060224 */ /* 0x000fc400078e0005 */
[----:B------:R-:W-:-:S05]  /*16eb0*/  @P0 IMAD.MOV.U32 R7, RZ, RZ, R8 ;  /* 0x000000ffff070224 */ /* 0x000fca00078e0008 */
[----:B------:R-:W4:Y:S01]  /*16ec0*/  @P0 LDG.E.U16 R3, [R6.64] ;  /* 0x0000000606030981 */ /* 0x000f22000c1e1500 */
[----:B-1----:R-:W-:Y:S01]  /*16ed0*/  LOP3.LUT R0, R28, 0x3f, RZ, 0xc0, !PT ;  /* 0x0000003f1c007812 */ /* 0x002fe200078ec0ff */
[----:B------:R-:W-:Y:S06]  /*16ee0*/  BAR.SYNC.DEFER_BLOCKING 0x0 ;  /* 0x0000000000007b1d */ /* 0x000fec0000010000 */
[----:B--2---:R0:W-:Y:S01]  /*16ef0*/  STL [R1+0x3e9c], R29 ;  /* 0x003e9c1d01007387 */ /* 0x0041e20000100800 */
[----:B---3--:R-:W-:Y:S03]  /*16f00*/  STL [R1+0xe8], R14 ;  /* 0x0000e80e01007387 */ /* 0x008fe60000100800 */
[----:B0-----:R-:W2:Y:S01]  /*16f10*/  LDL.LU R29, [R1+0x388] ;  /* 0x00038800011d7983 */ /* 0x001ea20000300800 */
[----:B------:R-:W3:Y:S02]  /*16f20*/  LDL.LU R28, [R1+0x2f0] ;  /* 0x0002f000011c7983 */ /* 0x000ee40000300800 */
[----:B------:R-:W3:Y:S02]  /*16f30*/  LDL.LU R5, [R1+0x2ec] ;  /* 0x0002ec0001057983 */ /* 0x000ee40000300800 */
[----:B----4-:R0:W-:Y:S01]  /*16f40*/  STL [R1+0xe4], R11 ;  /* 0x0000e40b01007387 */ /* 0x0101e20000100800 */
[----:B------:R-:W4:Y:S01]  /*16f50*/  LDL.LU R8, [R1+0x258] ;  /* 0x0002580001087983 */ /* 0x000f220000300800 */
[----:B------:R-:W3:Y:S02]  /*16f60*/  LDL.LU R9, [R1+0x254] ;  /* 0x0002540001097983 */ /* 0x000ee40000300800 */
[----:B------:R-:W3:Y:S01]  /*16f70*/  LDL.LU R10, [R1+0x250] ;  /* 0x00025000010a7983 */ /* 0x000ee20000300800 */
[----:B0-----:R-:W3:Y:S01]  /*16f80*/  LDL.LU R11, [R1+0x24c] ;  /* 0x00024c00010b7983 */ /* 0x001ee20000300800 */
[----:B------:R-:W3:Y:S02]  /*16f90*/  LDL.LU R12, [R1+0x1dc] ;  /* 0x0001dc00010c7983 */ /* 0x000ee40000300800 */
[----:B------:R-:W3:Y:S02]  /*16fa0*/  LDL.LU R13, [R1+0x1d8] ;  /* 0x0001d800010d7983 */ /* 0x000ee40000300800 */
[----:B------:R-:W3:Y:S01]  /*16fb0*/  LDL.LU R14, [R1+0x1d4] ;  /* 0x0001d400010e7983 */ /* 0x000ee20000300800 */
[----:B------:R-:W3:Y:S01]  /*16fc0*/  LDL.LU R15, [R1+0x1d0] ;  /* 0x0001d000010f7983 */ /* 0x000ee20000300800 */
        /* <DEDUP_REMOVED lines=10> */
[----:B------:R-:W4:Y:S01]  /*17070*/  LDL.LU R26, [R1+0x70] ;  /* 0x00007000011a7983 */ /* 0x000f220000300800 */
[----:B------:R-:W4:Y:S01]  /*17080*/  LDL.LU R27, [R1+0x6c] ;  /* 0x00006c00011b7983 */ /* 0x000f220000300800 */
[----:B------:R0:W-:Y:S01]  /*17090*/  STL [R1+0xd8], R3 ;  /* 0x0000d80301007387 */ /* 0x0001e20000100800 */
[----:B------:R-:W-:-:S02]  /*170a0*/  ISETP.GE.AND P0, PT, R0, R4, PT ;  /* 0x000000040000720c */ /* 0x000fc40003f06270 */
[----:B0-----:R-:W4:Y:S01]  /*170b0*/  LDL.LU R3, [R1+0x18] ;  /* 0x0000180001037983 */ /* 0x001f220000300800 */
[----:B------:R0:W-:Y:S03]  /*170c0*/  STL [R1+0x3dec], R6 ;  /* 0x003dec0601007387 */ /* 0x0001e60000100800 */
[----:B0-----:R-:W4:Y:S01]  /*170d0*/  LDL.LU R6, [R1+0x2f4] ;  /* 0x0002f40001067983 */ /* 0x001f220000300800 */
[----:B------:R0:W-:Y:S03]  /*170e0*/  STL [R1+0x3de8], R7 ;  /* 0x003de80701007387 */ /* 0x0001e60000100800 */
[----:B0-----:R-:W4:Y:S01]  /*170f0*/  LDL.LU R7, [R1+0x2f8] ;  /* 0x0002f80001077983 */ /* 0x001f220000300800 */
[----:B------:R-:W4:Y:S02]  /*17100*/  LDL.LU R4, [R1+0x37c] ;  /* 0x00037c0001047983 */ /* 0x000f240000300800 */
[----:B------:R-:W-:Y:S02]  /*17110*/  STL [R1+0x3d10], R0 ;  /* 0x003d100001007387 */ /* 0x000fe40000100800 */
[----:B------:R0:W-:Y:S02]  /*17120*/  STL [R1+0x3df0], R0 ;  /* 0x003df00001007387 */ /* 0x0001e40000100800 */
[----:B0-----:R-:W4:Y:S04]  /*17130*/  LDL.LU R0, [R1+0x380] ;  /* 0x0003800001007983 */ /* 0x001f280000300800 */
[----:B--2---:R0:W-:Y:S04]  /*17140*/  STS.U16 [R2], R29 ;  /* 0x0000001d02007388 */ /* 0x0041e80000000400 */
[----:B0-----:R-:W2:Y:S04]  /*17150*/  LDL.LU R29, [R1+0x3e9c] ;  /* 0x003e9c00011d7983 */ /* 0x001ea80000300800 */
[----:B---3--:R-:W-:Y:S04]  /*17160*/  STS.U16 [R2+0xc100], R25 ;  /* 0x00c1001902007388 */ /* 0x008fe80000000400 */
[----:B----4-:R-:W-:Y:S04]  /*17170*/  STS.U16 [R2+0xc200], R26 ;  /* 0x00c2001a02007388 */ /* 0x010fe80000000400 */
[----:B------:R0:W-:Y:S02]  /*17180*/  STS.U16 [R2+0x200], R0 ;  /* 0x0002000002007388 */ /* 0x0001e40000000400 */
[----:B0-----:R-:W-:-:S02]  /*17190*/  LOP3.LUT R0, R2, 0x10, RZ, 0x3c, !PT ;  /* 0x0000001002007812 */ /* 0x001fc400078e3cff */
[----:B--2---:R0:W-:Y:S04]  /*171a0*/  STS.U16 [R2+0x100], R29 ;  /* 0x0001001d02007388 */ /* 0x0041e80000000400 */
[----:B0-----:R-:W2:Y:S01]  /*171b0*/  LDL.LU R29, [R1+0x3e98] ;  /* 0x003e9800011d7983 */ /* 0x001ea20000300800 */
[----:B------:R-:W3:Y:S02]  /*171c0*/  LDL.LU R25, [R1+0x10] ;  /* 0x0000100001197983 */ /* 0x000ee40000300800 */
[----:B------:R0:W-:Y:S02]  /*171d0*/  STL [R1+0x3e94], R0 ;  /* 0x003e940001007387 */ /* 0x0001e40000100800 */
[----:B0-----:R-:W4:Y:S01]  /*171e0*/  LDL.LU R0, [R1+0xc] ;  /* 0x00000c0001007983 */ /* 0x001f220000300800 */
[----:B------:R-:W2:Y:S03]  /*171f0*/  LDL.LU R26, [R1+0x374] ;  /* 0x00037400011a7983 */ /* 0x000ea60000300800 */
[----:B------:R-:W-:Y:S04]  /*17200*/  STS.U16 [R2+0xc300], R27 ;  /* 0x00c3001b02007388 */ /* 0x000fe80000000400 */
        /* <DEDUP_REMOVED lines=23> */
[----:B--2---:R0:W-:Y:S04]  /*17380*/  STL [R1+0x3e90], R26 ;  /* 0x003e901a01007387 */ /* 0x0041e80000100800 */
[----:B0-----:R-:W2:Y:S01]  /*17390*/  LDL.LU R26, [R1+0x378] ;  /* 0x00037800011a7983 */ /* 0x001ea20000300800 */
[----:B------:R-:W2:Y:S02]  /*173a0*/  LDL.LU R27, [R1+0x370] ;  /* 0x00037000011b7983 */ /* 0x000ea40000300800 */
[----:B------:R-:W2:Y:S02]  /*173b0*/  LDL.LU R3, [R1+0x36c] ;  /* 0x00036c0001037983 */ /* 0x000ea40000300800 */
[----:B------:R-:W2:Y:S01]  /*173c0*/  LDL.LU R4, [R1+0x2e4] ;  /* 0x0002e40001047983 */ /* 0x000ea20000300800 */
[----:B------:R-:W2:Y:S01]  /*173d0*/  LDL.LU R7, [R1+0x2e0] ;  /* 0x0002e00001077983 */ /* 0x000ea20000300800 */
        /* <DEDUP_REMOVED lines=15> */
[----:B------:R-:W2:Y:S04]  /*174d0*/  LDL.LU R20, [R1+0xc0] ;  /* 0x0000c00001147983 */ /* 0x000ea80000300800 */
[----:B------:R0:W-:Y:S01]  /*174e0*/  STS.U16 [R2+0xe100], R29 ;  /* 0x00e1001d02007388 */ /* 0x0001e20000000400 */
[----:B------:R-:W2:Y:S03]  /*174f0*/  LDL.LU R21, [R1+0xbc] ;  /* 0x0000bc0001157983 */ /* 0x000ea60000300800 */
[----:B---3--:R1:W-:Y:S04]  /*17500*/  STS.U16 [R2+0xe200], R25 ;  /* 0x00e2001902007388 */ /* 0x0083e80000000400 */
[----:B----4-:R3:W-:Y:S04]  /*17510*/  STS.U16 [R2+0xe300], R0 ;  /* 0x00e3000002007388 */ /* 0x0107e80000000400 */
[----:B0-----:R-:W4:Y:S01]  /*17520*/  LDL.LU R29, [R1+0x68] ;  /* 0x00006800011d7983 */ /* 0x001f220000300800 */
[----:B------:R-:W2:Y:S02]  /*17530*/  LDL.LU R22, [R1+0x64] ;  /* 0x0000640001167983 */ /* 0x000ea40000300800 */
[----:B------:R-:W2:Y:S02]  /*17540*/  LDL.LU R23, [R1+0x60] ;  /* 0x0000600001177983 */ /* 0x000ea40000300800 */
[----:B------:R-:W2:Y:S01]  /*17550*/  LDL.LU R24, [R1+0x5c] ;  /* 0x00005c0001187983 */ /* 0x000ea20000300800 */
[----:B-1----:R-:W2:Y:S01]  /*17560*/  LDL.LU R25, [R1+0x4] ;  /* 0x0000040001197983 */ /* 0x002ea20000300800 */
[----:B---3--:R-:W2:Y:S02]  /*17570*/  LDL.LU R0, [R1+0x3e94] ;  /* 0x003e940001007983 */ /* 0x008ea40000300800 */
[----:B------:R-:W3:Y:S01]  /*17580*/  LDL.LU R2, [R1+0x2e8] ;  /* 0x0002e80001027983 */ /* 0x000ee20000300800 */
[----:B--2---:R0:W-:Y:S04]  /*17590*/  STS.U16 [R0+0x400], R26 ;  /* 0x0004001a00007388 */ /* 0x0041e80000000400 */
[----:B0-----:R-:W2:Y:S04]  /*175a0*/  LDL.LU R26, [R1+0x3e90] ;  /* 0x003e9000011a7983 */ /* 0x001ea80000300800 */
[----:B--2---:R0:W-:Y:S01]  /*175b0*/  STS.U16 [R0+0x500], R26 ;  /* 0x0005001a00007388 */ /* 0x0041e20000000400 */
[----:B------:R1:W-:Y:S02]  /*175c0*/  STS.U16 [R0+0x600], R27 ;  /* 0x0006001b00007388 */ /* 0x0003e40000000400 */
[----:B------:R2:W-:Y:S02]  /*175d0*/  STS.U16 [R0+0x700], R3 ;  /* 0x0007000300007388 */ /* 0x0005e40000000400 */
[----:B---3--:R-:W-:Y:S01]  /*175e0*/  STS.U16 [R0+0x2400], R2 ;  /* 0x0024000200007388 */ /* 0x008fe20000000400 */
[----:B------:R-:W-:Y:S01]  /*175f0*/  STS.U16 [R0+0x2500], R4 ;  /* 0x0025000400007388 */ /* 0x000fe20000000400 */
[----:B------:R-:W-:Y:S02]  /*17600*/  STS.U16 [R0+0x2600], R7 ;  /* 0x0026000700007388 */ /* 0x000fe40000000400 */
[----:B------:R-:W-:Y:S02]  /*17610*/  STS.U16 [R0+0x2700], R6 ;  /* 0x0027000600007388 */ /* 0x000fe40000000400 */
[----:B------:R-:W-:Y:S01]  /*17620*/  STS.U16 [R0+0x4400], R28 ;  /* 0x0044001c00007388 */ /* 0x000fe20000000400 */
[----:B------:R-:W-:Y:S04]  /*17630*/  STS.U16 [R0+0x4500], R5 ;  /* 0x0045000500007388 */ /* 0x000fe80000000400 */
[----:B0-----:R-:W3:Y:S01]  /*17640*/  LDL.LU R26, [R1+0x3e8c] ;  /* 0x003e8c00011a7983 */ /* 0x001ee20000300800 */
[----:B-1----:R-:W3:Y:S02]  /*17650*/  LDL.LU R27, [R1+0x3e88] ;  /* 0x003e8800011b7983 */ /* 0x002ee40000300800 */
[----:B--2---:R-:W2:Y:S02]  /*17660*/  LDL.LU R3, [R1+0x3e84] ;  /* 0x003e840001037983 */ /* 0x004ea40000300800 */
[----:B------:R-:W-:Y:S01]  /*17670*/  STS.U16 [R0+0x4600], R8 ;  /* 0x0046000800007388 */ /* 0x000fe20000000400 */
[----:B------:R-:W-:Y:S01]  /*17680*/  STS.U16 [R0+0x4700], R9 ;  /* 0x0047000900007388 */ /* 0x000fe20000000400 */
[----:B------:R-:W-:Y:S02]  /*17690*/  STS.U16 [R0+0x6400], R10 ;  /* 0x0064000a00007388 */ /* 0x000fe40000000400 */
[----:B------:R-:W-:Y:S02]  /*176a0*/  STS.U16 [R0+0x6500], R11 ;  /* 0x0065000b00007388 */ /* 0x000fe40000000400 */
        /* <DEDUP_REMOVED lines=9> */
[----:B------:R0:W-:Y:S04]  /*17740*/  STS.U16 [R0+0xa700], R21 ;  /* 0x00a7001500007388 */ /* 0x0001e80000000400 */
[----:B0-----:R-:W3:Y:S01]  /*17750*/  LDL.LU R21, [R1+0x368] ;  /* 0x0003680001157983 */ /* 0x001ee20000300800 */
[----:B----4-:R0:W-:Y:S03]  /*17760*/  STS.U16 [R0+0xc400], R29 ;  /* 0x00c4001d00007388 */ /* 0x0101e60000000400 */
[----:B0-----:R-:W0:Y:S01]  /*17770*/  S2R R29, SR_TID.X ;  /* 0x00000000001d7919 */ /* 0x001e220000002100 */
[----:B------:R-:W-:Y:S02]  /*17780*/  STS.U16 [R0+0xc500], R22 ;  /* 0x00c5001600007388 */ /* 0x000fe40000000400 */
[----:B------:R-:W-:Y:S02]  /*17790*/  STS.U16 [R0+0xc600], R23 ;  /* 0x00c6001700007388 */ /* 0x000fe40000000400 */
[----:B------:R-:W-:Y:S01]  /*177a0*/  STS.U16 [R0+0xc700], R24 ;  /* 0x00c7001800007388 */ /* 0x000fe20000000400 */
[----:B------:R-:W-:Y:S01]  /*177b0*/  STS.U16 [R0+0xe400], R25 ;  /* 0x00e4001900007388 */ /* 0x000fe20000000400 */
[----:B0-----:R-:W-:-:S03]  /*177c0*/  LOP3.LUT R29, R29, 0x7f, RZ, 0xc0, !PT ;  /* 0x0000007f1d1d7812 */ /* 0x001fc600078ec0ff */
[----:B--2---:R-:W-:Y:S01]  /*177d0*/  STS.U16 [R0+0xe500], R3 ;  /* 0x00e5000300007388 */ /* 0x004fe20000000400 */
[----:B---3--:R0:W-:Y:S02]  /*177e0*/  STS.U16 [R0+0xe600], R27 ;  /* 0x00e6001b00007388 */ /* 0x0081e40000000400 */
[----:B0-----:R-:W-:Y:S02]  /*177f0*/  IMAD.SHL.U32 R0, R29, 0x2, RZ ;  /* 0x000000021d007824 */ /* 0x001fe400078e00ff */
[----:B------:R-:W0:Y:S04]  /*17800*/  S2R R29, SR_TID.X ;  /* 0x00000000001d7919 */ /* 0x000e280000002100 */
[----:B------:R0:W-:Y:S01]  /*17810*/  STL [R1+0x3e80], R21 ;  /* 0x003e801501007387 */ /* 0x0001e20000100800 */
[----:B------:R-:W2:Y:S02]  /*17820*/  LDL.LU R22, [R1+0x364] ;  /* 0x0003640001167983 */ /* 0x000ea40000300800 */
[----:B------:R-:W3:Y:S02]  /*17830*/  LDL.LU R23, [R1+0x360] ;  /* 0x0003600001177983 */ /* 0x000ee40000300800 */
[----:B------:R-:W4:Y:S01]  /*17840*/  LDL.LU R24, [R1+0x35c] ;  /* 0x00035c0001187983 */ /* 0x000f220000300800 */
        /* <DEDUP_REMOVED lines=9> */
[----:B0-----:R-:W-:-:S03]  /*178e0*/  LOP3.LUT R21, R29, 0x7f, RZ, 0xc0, !PT ;  /* 0x0000007f1d157812 */ /* 0x001fc600078ec0ff */
[----:B------:R-:W2:Y:S01]  /*178f0*/  LDL.LU R11, [R1+0x1b0] ;  /* 0x0001b000010b7983 */ /* 0x000ea20000300800 */
[----:B------:R-:W2:Y:S03]  /*17900*/  LDL.LU R12, [R1+0x15c] ;  /* 0x00015c00010c7983 */ /* 0x000ea60000300800 */
[----:B------:R-:W2:Y:S01]  /*17910*/  LDL.LU R13, [R1+0x158] ;  /* 0x00015800010d7983 */ /* 0x000ea20000300800 */
[----:B------:R-:W2:Y:S02]  /*17920*/  LDL.LU R14, [R1+0x154] ;  /* 0x00015400010e7983 */ /* 0x000ea40000300800 */
[----:B------:R-:W2:Y:S02]  /*17930*/  LDL.LU R15, [R1+0x150] ;  /* 0x00015000010f7983 */ /* 0x000ea40000300800 */
[----:B------:R-:W-:Y:S01]  /*17940*/  IMAD.SHL.U32 R21, R21, 0x2, RZ ;  /* 0x0000000215157824 */ /* 0x000fe200078e00ff */
[----:B------:R-:W2:Y:S01]  /*17950*/  LDL.LU R16, [R1+0xb8] ;  /* 0x0000b80001107983 */ /* 0x000ea20000300800 */
[----:B------:R-:W2:Y:S02]  /*17960*/  LDL.LU R17, [R1+0xb4] ;  /* 0x0000b40001117983 */ /* 0x000ea40000300800 */
[----:B------:R-:W2:Y:S02]  /*17970*/  LDL.LU R18, [R1+0xb0] ;  /* 0x0000b00001127983 */ /* 0x000ea40000300800 */
[----:B------:R-:W2:Y:S01]  /*17980*/  LDL.LU R19, [R1+0xac] ;  /* 0x0000ac0001137983 */ /* 0x000ea20000300800 */
[----:B------:R-:W2:Y:S01]  /*17990*/  LDL.LU R20, [R1+0x58] ;  /* 0x0000580001147983 */ /* 0x000ea20000300800 */
[----:B------:R-:W-:Y:S01]  /*179a0*/  LOP3.LUT R21, R21, 0x10, RZ, 0x3c, !PT ;  /* 0x0000001015157812 */ /* 0x000fe200078e3cff */
[----:B------:R-:W2:Y:S02]  /*179b0*/  LDL.LU R25, [R1+0x54] ;  /* 0x0000540001197983 */ /* 0x000ea40000300800 */
[----:B------:R-:W2:Y:S01]  /*179c0*/  LDL.LU R3, [R1+0x50] ;  /* 0x0000500001037983 */ /* 0x000ea20000300800 */
[----:B------:R-:W2:Y:S01]  /*179d0*/  LDL.LU R29, [R1+0x3c] ;  /* 0x00003c00011d7983 */ /* 0x000ea20000300800 */
[----:B------:R0:W-:Y:S03]  /*179e0*/  STL [R1+0x3df4], R27 ;  /* 0x003df41b01007387 */ /* 0x0001e60000100800 */
[----:B------:R1:W-:Y:S04]  /*179f0*/  STS.U16 [R21+0xe700], R26 ;  /* 0x00e7001a15007388 */ /* 0x0003e80000000400 */
[----:B0-----:R-:W2:Y:S01]  /*17a00*/  LDL.LU R27, [R1+0x2d4] ;  /* 0x0002d400011b7983 */ /* 0x001ea20000300800 */
[----:B-1----:R-:W2:Y:S02]  /*17a10*/  LDL.LU R21, [R1+0x3e80] ;  /* 0x003e800001157983 */ /* 0x002ea40000300800 */
[----:B------:R0:W-:Y:S01]  /*17a20*/  STL [R1+0x3df8], R26 ;  /* 0x003df81a01007387 */ /* 0x0001e20000100800 */
[----:B------:R-:W-:Y:S01]  /*17a30*/  LOP3.LUT R0, R0, 0x20, RZ, 0x3c, !PT ;  /* 0x0000002000007812 */ /* 0x000fe200078e3cff */
[----:B0-----:R-:W4:Y:S04]  /*17a40*/  LDL.LU R26, [R1+0x2d8] ;  /* 0x0002d800011a7983 */ /* 0x001f280000300800 */
[----:B--2---:R0:W-:Y:S01]  /*17a50*/  STS.U16 [R0+0x800], R21 ;  /* 0x0008001500007388 */ /* 0x0041e20000000400 */
[----:B------:R1:W-:Y:S02]  /*17a60*/  STS.U16 [R0+0x900], R22 ;  /* 0x0009001600007388 */ /* 0x0003e40000000400 */
[----:B---3--:R2:W-:Y:S02]  /*17a70*/  STS.U16 [R0+0xa00], R23 ;  /* 0x000a001700007388 */ /* 0x0085e40000000400 */
[----:B----4-:R3:W-:Y:S01]  /*17a80*/  STS.U16 [R0+0xb00], R24 ;  /* 0x000b001800007388 */ /* 0x0107e20000000400 */
[----:B0-----:R-:W4:Y:S01]  /*17a90*/  LDL.LU R21, [R1+0x3e7c] ;  /* 0x003e7c0001157983 */ /* 0x001f220000300800 */
[----:B-1----:R-:W4:Y:S02]  /*17aa0*/  LDL.LU R22, [R1+0x3e78] ;  /* 0x003e780001167983 */ /* 0x002f240000300800 */
[----:B--2---:R-:W2:Y:S01]  /*17ab0*/  LDL.LU R23, [R1+0x3e74] ;  /* 0x003e740001177983 */ /* 0x004ea20000300800 */
[----:B---3--:R-:W3:Y:S04]  /*17ac0*/  LDL.LU R24, [R1+0x3e70] ;  /* 0x003e700001187983 */ /* 0x008ee80000300800 */
        /* <DEDUP_REMOVED lines=11> */
[----:B------:R0:W-:Y:S01]  /*17b80*/  STS.U16 [R0+0x6b00], R11 ;  /* 0x006b000b00007388 */ /* 0x0001e20000000400 */
[----:B------:R-:W-:Y:S01]  /*17b90*/  STS.U16 [R0+0x8800], R12 ;  /* 0x0088000c00007388 */ /* 0x000fe20000000400 */
[----:B------:R-:W-:Y:S02]  /*17ba0*/  STS.U16 [R0+0x8900], R13 ;  /* 0x0089000d00007388 */ /* 0x000fe40000000400 */
[----:B------:R-:W-:Y:S02]  /*17bb0*/  STS.U16 [R0+0x8a00], R14 ;  /* 0x008a000e00007388 */ /* 0x000fe40000000400 */
[----:B------:R-:W-:Y:S01]  /*17bc0*/  STS.U16 [R0+0x8b00], R15 ;  /* 0x008b000f00007388 */ /* 0x000fe20000000400 */
[----:B------:R-:W-:Y:S01]  /*17bd0*/  STS.U16 [R0+0xa800], R16 ;  /* 0x00a8001000007388 */ /* 0x000fe20000000400 */
[----:B------:R-:W-:Y:S02]  /*17be0*/  STS.U16 [R0+0xa900], R17 ;  /* 0x00a9001100007388 */ /* 0x000fe40000000400 */
[----:B------:R-:W-:Y:S01]  /*17bf0*/  STS.U16 [R0+0xaa00], R18 ;  /* 0x00aa001200007388 */ /* 0x000fe20000000400 */
[----:B---3--:R-:W-:Y:S01]  /*17c00*/  STL [R1+0x3e18], R24 ;  /* 0x003e181801007387 */ /* 0x008fe20000100800 */
[----:B0-----:R-:W3:Y:S02]  /*17c10*/  LDL.LU R11, [R1+0x358] ;  /* 0x00035800010b7983 */ /* 0x001ee40000300800 */
[----:B------:R-:W-:Y:S02]  /*17c20*/  STS.U16 [R0+0xab00], R19 ;  /* 0x00ab001300007388 */ /* 0x000fe40000000400 */
[----:B------:R-:W-:Y:S01]  /*17c30*/  STS.U16 [R0+0xc800], R20 ;  /* 0x00c8001400007388 */ /* 0x000fe20000000400 */
[----:B------:R-:W-:Y:S01]  /*17c40*/  STS.U16 [R0+0xc900], R25 ;  /* 0x00c9001900007388 */ /* 0x000fe20000000400 */
[----:B------:R0:W-:Y:S03]  /*17c50*/  STS.U16 [R0+0xca00], R3 ;  /* 0x00ca000300007388 */ /* 0x0001e60000000400 */
[----:B0-----:R-:W0:Y:S01]  /*17c60*/  S2R R3, SR_TID.X ;  /* 0x0000000000037919 */ /* 0x001e220000002100 */
[----:B------:R1:W-:Y:S02]  /*17c70*/  STS.U16 [R0+0xcb00], R29 ;  /* 0x00cb001d00007388 */ /* 0x0003e40000000400 */
[----:B------:R0:W-:Y:S02]  /*17c80*/  STS.U16 [R0+0xe800], R24 ;  /* 0x00e8001800007388 */ /* 0x0001e40000000400 */
[C---:B0-----:R-:W-:Y:S01]  /*17c90*/  LOP3.LUT R20, R3.reuse, 0x7f, RZ, 0xc0, !PT ;  /* 0x0000007f03147812 */ /* 0x041fe200078ec0ff */
[----:B------:R-:W-:Y:S01]  /*17ca0*/  LOP3.LUT R3, R3, 0x7f, RZ, 0xc0, !PT ;  /* 0x0000007f03037812 */ /* 0x000fe200078ec0ff */
[----:B---3--:R0:W-:Y:S01]  /*17cb0*/  STL [R1+0x3e6c], R11 ;  /* 0x003e6c0b01007387 */ /* 0x0081e20000100800 */
[----:B------:R-:W3:Y:S02]  /*17cc0*/  LDL.LU R12, [R1+0x354] ;  /* 0x00035400010c7983 */ /* 0x000ee40000300800 */
[----:B------:R-:W3:Y:S02]  /*17cd0*/  LDL.LU R16, [R1+0x350] ;  /* 0x0003500001107983 */ /* 0x000ee40000300800 */
[----:B------:R-:W3:Y:S01]  /*17ce0*/  LDL.LU R17, [R1+0x34c] ;  /* 0x00034c0001117983 */ /* 0x000ee20000300800 */
[----:B------:R-:W3:Y:S01]  /*17cf0*/  LDL.LU R18, [R1+0x2b8] ;  /* 0x0002b80001127983 */ /* 0x000ee20000300800 */
[----:B------:R-:W3:Y:S02]  /*17d00*/  LDL.LU R19, [R1+0x2b4] ;  /* 0x0002b40001137983 */ /* 0x000ee40000300800 */
[----:B-1----:R-:W3:Y:S02]  /*17d10*/  LDL.LU R29, [R1+0x2b0] ;  /* 0x0002b000011d7983 */ /* 0x002ee40000300800 */
        /* <DEDUP_REMOVED lines=8> */
[----:B0-----:R-:W-:Y:S01]  /*17da0*/  IMAD.SHL.U32 R11, R3, 0x2, RZ ;  /* 0x00000002030b7824 */ /* 0x001fe200078e00ff */
[----:B------:R-:W3:Y:S01]  /*17db0*/  LDL.LU R28, [R1+0x144] ;  /* 0x00014400011c7983 */ /* 0x000ee20000300800 */
[----:B------:R-:W3:Y:S02]  /*17dc0*/  LDL.LU R5, [R1+0x140] ;  /* 0x0001400001057983 */ /* 0x000ee40000300800 */
[----:B------:R-:W3:Y:S02]  /*17dd0*/  LDL.LU R8, [R1+0xa8] ;  /* 0x0000a80001087983 */ /* 0x000ee40000300800 */
[----:B------:R-:W3:Y:S01]  /*17de0*/  LDL.LU R9, [R1+0xa4] ;  /* 0x0000a40001097983 */ /* 0x000ee20000300800 */
[----:B------:R-:W3:Y:S01]  /*17df0*/  LDL.LU R10, [R1+0xa0] ;  /* 0x0000a000010a7983 */ /* 0x000ee20000300800 */
[----:B------:R-:W-:Y:S01]  /*17e00*/  LOP3.LUT R11, R11, 0x20, RZ, 0x3c, !PT ;  /* 0x000000200b0b7812 */ /* 0x000fe200078e3cff */
[----:B------:R-:W3:Y:S02]  /*17e10*/  LDL.LU R14, [R1+0x9c] ;  /* 0x00009c00010e7983 */ /* 0x000ee40000300800 */
[----:B------:R-:W3:Y:S01]  /*17e20*/  LDL.LU R15, [R1+0x38] ;  /* 0x00003800010f7983 */ /* 0x000ee20000300800 */
[----:B------:R-:W3:Y:S01]  /*17e30*/  LDL.LU R25, [R1+0x34] ;  /* 0x0000340001197983 */ /* 0x000ee20000300800 */
[----:B------:R-:W3:Y:S03]  /*17e40*/  LDL.LU R3, [R1+0x30] ;  /* 0x0000300001037983 */ /* 0x000ee60000300800 */
[----:B--2---:R-:W-:Y:S01]  /*17e50*/  STS.U16 [R11+0xe900], R23 ;  /* 0x00e900170b007388 */ /* 0x004fe20000000400 */
[----:B------:R0:W-:Y:S02]  /*17e60*/  STL [R1+0x3e1c], R23 ;  /* 0x003e1c1701007387 */ /* 0x0001e40000100800 */
[----:B----4-:R-:W-:Y:S02]  /*17e70*/  STS.U16 [R11+0xea00], R22 ;  /* 0x00ea00160b007388 */ /* 0x010fe40000000400 */
[----:B------:R-:W-:Y:S01]  /*17e80*/  STS.U16 [R11+0xeb00], R21 ;  /* 0x00eb00150b007388 */ /* 0x000fe20000000400 */
[----:B0-----:R-:W2:Y:S01]  /*17e90*/  LDL.LU R23, [R1+0x224] ;  /* 0x0002240001177983 */ /* 0x001ea20000300800 */
[----:B------:R0:W-:Y:S03]  /*17ea0*/  STL [R1+0x3e20], R22 ;  /* 0x003e201601007387 */ /* 0x0001e60000100800 */
[----:B0-----:R-:W3:Y:S01]  /*17eb0*/  LDL.LU R22, [R1+0x228] ;  /* 0x0002280001167983 */ /* 0x001ee20000300800 */
[----:B------:R-:W2:Y:S02]  /*17ec0*/  LDL.LU R11, [R1+0x3e6c] ;  /* 0x003e6c00010b7983 */ /* 0x000ea40000300800 */
[----:B------:R0:W-:Y:S02]  /*17ed0*/  STL [R1+0x3e24], R21 ;  /* 0x003e241501007387 */ /* 0x0001e40000100800 */
[----:B------:R-:W-:Y:S01]  /*17ee0*/  IMAD.SHL.U32 R13, R20, 0x2, RZ ;  /* 0x00000002140d7824 */ /* 0x000fe200078e00ff */
[----:B0-----:R-:W3:Y:S04]  /*17ef0*/  LDL.LU R21, [R1+0x2ac] ;  /* 0x0002ac0001157983 */ /* 0x001ee80000300800 */
[----:B------:R-:W-:-:S05]  /*17f00*/  LOP3.LUT R13, R13, 0x30, RZ, 0x3c, !PT ;  /* 0x000000300d0d7812 */ /* 0x000fca00078e3cff */
[----:B--2---:R0:W-:Y:S01]  /*17f10*/  STS.U16 [R13+0xc00], R11 ;  /* 0x000c000b0d007388 */ /* 0x0041e20000000400 */
[----:B---3--:R1:W-:Y:S03]  /*17f20*/  STS.U16 [R13+0xd00], R12 ;  /* 0x000d000c0d007388 */ /* 0x0083e60000000400 */
[----:B------:R2:W-:Y:S01]  /*17f30*/  STS.U16 [R13+0xe00], R16 ;  /* 0x000e00100d007388 */ /* 0x0005e20000000400 */
[----:B------:R3:W-:Y:S03]  /*17f40*/  STS.U16 [R13+0xf00], R17 ;  /* 0x000f00110d007388 */ /* 0x0007e60000000400 */
[----:B------:R3:W-:Y:S01]  /*17f50*/  STS.U16 [R13+0x2c00], R18 ;  /* 0x002c00120d007388 */ /* 0x0007e20000000400 */
[----:B------:R3:W-:Y:S03]  /*17f60*/  STS.U16 [R13+0x2d00], R19 ;  /* 0x002d00130d007388 */ /* 0x0007e60000000400 */
[----:B0-----:R-:W4:Y:S04]  /*17f70*/  LDL.LU R11, [R1+0x3e68] ;  /* 0x003e6800010b7983 */ /* 0x001f280000300800 */
[----:B-1----:R-:W4:Y:S01]  /*17f80*/  LDL.LU R12, [R1+0x3e64] ;  /* 0x003e6400010c7983 */ /* 0x002f220000300800 */
[----:B--2---:R-:W2:Y:S02]  /*17f90*/  LDL.LU R16, [R1+0x3e60] ;  /* 0x003e600001107983 */ /* 0x004ea40000300800 */
[----:B---3--:R-:W3:Y:S01]  /*17fa0*/  LDL.LU R17, [R1+0x3e5c] ;  /* 0x003e5c0001117983 */ /* 0x008ee20000300800 */
[----:B------:R-:W2:Y:S01]  /*17fb0*/  LDL.LU R18, [R1+0x3e58] ;  /* 0x003e580001127983 */ /* 0x000ea20000300800 */
[----:B------:R-:W2:Y:S03]  /*17fc0*/  LDL.LU R19, [R1+0x3e54] ;  /* 0x003e540001137983 */ /* 0x000ea60000300800 */
[----:B------:R0:W-:Y:S04]  /*17fd0*/  STS.U16 [R13+0x2e00], R29 ;  /* 0x002e001d0d007388 */ /* 0x0001e80000000400 */
[----:B0-----:R-:W2:Y:S01]  /*17fe0*/  LDL.LU R29, [R1+0x3e50] ;  /* 0x003e5000011d7983 */ /* 0x001ea20000300800 */
        /* <DEDUP_REMOVED lines=16> */
[----:B------:R0:W-:Y:S02]  /*180f0*/  STS.U16 [R13+0xaf00], R14 ;  /* 0x00af000e0d007388 */ /* 0x0001e40000000400 */
[----:B------:R-:W-:Y:S02]  /*18100*/  STS.U16 [R13+0xcc00], R15 ;  /* 0x00cc000f0d007388 */ /* 0x000fe40000000400 */
[----:B------:R-:W-:Y:S01]  /*18110*/  STS.U16 [R13+0xcd00], R25 ;  /* 0x00cd00190d007388 */ /* 0x000fe20000000400 */
[----:B------:R1:W-:Y:S04]  /*18120*/  STS.U16 [R13+0xce00], R3 ;  /* 0x00ce00030d007388 */ /* 0x0003e80000000400 */
[----:B0-----:R-:W3:Y:S01]  /*18130*/  LDL.LU R14, [R1+0x348] ;  /* 0x00034800010e7983 */ /* 0x001ee20000300800 */
[----:B-1----:R-:W3:Y:S02]  /*18140*/  LDL.LU R3, [R1+0x344] ;  /* 0x0003440001037983 */ /* 0x002ee40000300800 */
[----:B------:R-:W-:Y:S01]  /*18150*/  IMAD.SHL.U32 R2, R20, 0x2, RZ ;  /* 0x0000000214027824 */ /* 0x000fe200078e00ff */
[----:B--2---:R0:W-:Y:S04]  /*18160*/  STS.U16 [R13+0xcf00], R29 ;  /* 0x00cf001d0d007388 */ /* 0x0041e80000000400 */
[----:B0-----:R-:W2:Y:S01]  /*18170*/  LDL.LU R29, [R1+0x340] ;  /* 0x00034000011d7983 */ /* 0x001ea20000300800 */
[----:B------:R-:W4:Y:S02]  /*18180*/  LDL.LU R21, [R1+0x29c] ;  /* 0x00029c0001157983 */ /* 0x000f240000300800 */
[----:B------:R-:W4:Y:S02]  /*18190*/  LDL.LU R22, [R1+0x218] ;  /* 0x0002180001167983 */ /* 0x000f240000300800 */
[----:B------:R-:W4:Y:S01]  /*181a0*/  LDL.LU R25, [R1+0x214] ;  /* 0x0002140001197983 */ /* 0x000f220000300800 */
[----:B------:R-:W4:Y:S01]  /*181b0*/  LDL.LU R23, [R1+0x210] ;  /* 0x0002100001177983 */ /* 0x000f220000300800 */
        /* <DEDUP_REMOVED lines=11> */
[----:B------:R-:W-:Y:S04]  /*18270*/  STS.U16 [R13+0xec00], R19 ;  /* 0x00ec00130d007388 */ /* 0x000fe80000000400 */
[----:B------:R0:W-:Y:S01]  /*18280*/  STL [R1+0x3e2c], R19 ;  /* 0x003e2c1301007387 */ /* 0x0001e20000100800 */
[----:B------:R-:W-:Y:S02]  /*18290*/  STS.U16 [R13+0xed00], R18 ;  /* 0x00ed00120d007388 */ /* 0x000fe40000000400 */
[----:B---3--:R-:W-:Y:S01]  /*182a0*/  STS.U16 [R13+0xee00], R17 ;  /* 0x00ee00110d007388 */ /* 0x008fe20000000400 */
[----:B------:R-:W-:Y:S04]  /*182b0*/  STS.U16 [R13+0xef00], R16 ;  /* 0x00ef00100d007388 */ /* 0x000fe80000000400 */
[----:B0-----:R-:W3:Y:S01]  /*182c0*/  LDL.LU R19, [R1+0x2a0] ;  /* 0x0002a00001137983 */ /* 0x001ee20000300800 */
[----:B------:R0:W-:Y:S03]  /*182d0*/  STL [R1+0x3e30], R18 ;  /* 0x003e301201007387 */ /* 0x0001e60000100800 */
[----:B0-----:R-:W3:Y:S01]  /*182e0*/  LDL.LU R18, [R1+0x2a4] ;  /* 0x0002a40001127983 */ /* 0x001ee20000300800 */
[----:B------:R-:W3:Y:S02]  /*182f0*/  LDL.LU R10, [R1+0x8c] ;  /* 0x00008c00010a7983 */ /* 0x000ee40000300800 */
[----:B------:R-:W3:Y:S02]  /*18300*/  LDL.LU R15, [R1+0x28] ;  /* 0x00002800010f7983 */ /* 0x000ee40000300800 */
[----:B------:R-:W3:Y:S01]  /*18310*/  LDL.LU R20, [R1+0x24] ;  /* 0x0000240001147983 */ /* 0x000ee20000300800 */
[----:B------:R0:W-:Y:S04]  /*18320*/  STL [R1+0x3e34], R17 ;  /* 0x003e341101007387 */ /* 0x0001e80000100800 */
[----:B0-----:R-:W3:Y:S01]  /*18330*/  LDL.LU R17, [R1+0x2a8] ;  /* 0x0002a80001117983 */ /* 0x001ee20000300800 */
[----:B------:R-:W3:Y:S02]  /*18340*/  LDL.LU R13, [R1+0x3e4c] ;  /* 0x003e4c00010d7983 */ /* 0x000ee40000300800 */
[----:B------:R0:W-:Y:S02]  /*18350*/  STL [R1+0x3e38], R16 ;  /* 0x003e381001007387 */ /* 0x0001e40000100800 */
[----:B0-----:R-:W3:Y:S01]  /*18360*/  LDL.LU R16, [R1+0x33c] ;  /* 0x00033c0001107983 */ /* 0x001ee20000300800 */
[----:B------:R-:W-:-:S05]  /*18370*/  LOP3.LUT R2, R2, 0x40, RZ, 0x3c, !PT ;  /* 0x0000004002027812 */ /* 0x000fca00078e3cff */
[----:B------:R0:W-:Y:S01]  /*18380*/  STS.U16 [R2+0x1000], R14 ;  /* 0x0010000e02007388 */ /* 0x0001e20000000400 */
[----:B------:R1:W-:Y:S03]  /*18390*/  STS.U16 [R2+0x1100], R3 ;  /* 0x0011000302007388 */ /* 0x0003e60000000400 */
[----:B0-----:R-:W4:Y:S01]  /*183a0*/  LDL.LU R14, [R1+0x3e48] ;  /* 0x003e4800010e7983 */ /* 0x001f220000300800 */
[----:B-1----:R-:W4:Y:S03]  /*183b0*/  LDL.LU R3, [R1+0x3e44] ;  /* 0x003e440001037983 */ /* 0x002f260000300800 */
[----:B--2---:R0:W-:Y:S04]  /*183c0*/  STS.U16 [R2+0x1200], R29 ;  /* 0x0012001d02007388 */ /* 0x0041e80000000400 */
[----:B0-----:R-:W2:Y:S04]  /*183d0*/  LDL.LU R29, [R1+0x3e40] ;  /* 0x003e4000011d7983 */ /* 0x001ea80000300800 */
[----:B---3--:R-:W-:Y:S01]  /*183e0*/  STS.U16 [R2+0x1300], R16 ;  /* 0x0013001002007388 */ /* 0x008fe20000000400 */
[----:B------:R-:W-:Y:S02]  /*183f0*/  STS.U16 [R2+0x3000], R17 ;  /* 0x0030001102007388 */ /* 0x000fe40000000400 */
[----:B------:R-:W-:Y:S02]  /*18400*/  STS.U16 [R2+0x3100], R18 ;  /* 0x0031001202007388 */ /* 0x000fe40000000400 */
[----:B------:R-:W-:Y:S01]  /*18410*/  STS.U16 [R2+0x3200], R19 ;  /* 0x0032001302007388 */ /* 0x000fe20000000400 */
[----:B----4-:R-:W-:Y:S01]  /*18420*/  STS.U16 [R2+0x3300], R21 ;  /* 0x0033001502007388 */ /* 0x010fe20000000400 */
[----:B------:R-:W-:Y:S02]  /*18430*/  STS.U16 [R2+0x5000], R22 ;  /* 0x0050001602007388 */ /* 0x000fe40000000400 */
[----:B------:R0:W-:Y:S02]  /*18440*/  STS.U16 [R2+0x5100], R25 ;  /* 0x0051001902007388 */ /* 0x0001e40000000400 */
[----:B0-----:R-:W3:Y:S01]  /*18450*/  LDL.LU R25, [R1+0x1c] ;  /* 0x00001c0001197983 */ /* 0x001ee20000300800 */
[----:B------:R-:W4:Y:S02]  /*18460*/  LDL.LU R16, [R1+0x334] ;  /* 0x0003340001107983 */ /* 0x000f240000300800 */
        /* <DEDUP_REMOVED lines=11> */
[----:B------:R-:W-:Y:S03]  /*18520*/  STS.U16 [R2+0xb100], R9 ;  /* 0x00b1000902007388 */ /* 0x000fe60000000400 */
[----:B----4-:R0:W-:Y:S04]  /*18530*/  STL [R1+0x3e3c], R16 ;  /* 0x003e3c1001007387 */ /* 0x0101e80000100800 */
[----:B0-----:R-:W4:Y:S04]  /*18540*/  LDL.LU R16, [R1+0x338] ;  /* 0x0003380001107983 */ /* 0x001f280000300800 */
[----:B--2---:R0:W-:Y:S01]  /*18550*/  STS.U16 [R2+0xb200], R29 ;  /* 0x00b2001d02007388 */ /* 0x0041e20000000400 */
[----:B------:R-:W2:Y:S03]  /*18560*/  LDL.LU R17, [R1+0x330] ;  /* 0x0003300001117983 */ /* 0x000ea60000300800 */
[----:B0-----:R-:W0:Y:S01]  /*18570*/  S2R R29, SR_TID.X ;  /* 0x00000000001d7919 */ /* 0x001e220000002100 */
[----:B------:R-:W-:Y:S02]  /*18580*/  STS.U16 [R2+0xb300], R10 ;  /* 0x00b3000a02007388 */ /* 0x000fe40000000400 */
[----:B------:R-:W-:Y:S02]  /*18590*/  STS.U16 [R2+0xd000], R15 ;  /* 0x00d0000f02007388 */ /* 0x000fe40000000400 */
[----:B------:R-:W-:Y:S01]  /*185a0*/  STS.U16 [R2+0xd100], R20 ;  /* 0x00d1001402007388 */ /* 0x000fe20000000400 */
[----:B------:R-:W2:Y:S04]  /*185b0*/  LDL.LU R18, [R1+0x32c] ;  /* 0x00032c0001127983 */ /* 0x000ea80000300800 */
[----:B------:R1:W-:Y:S01]  /*185c0*/  STS.U16 [R2+0xd200], R3 ;  /* 0x00d2000302007388 */ /* 0x0003e20000000400 */
[----:B------:R-:W2:Y:S03]  /*185d0*/  LDL.LU R19, [R1+0x298] ;  /* 0x0002980001137983 */ /* 0x000ea60000300800 */
[----:B-1----:R-:W2:Y:S01]  /*185e0*/  LDL.LU R3, [R1+0x294] ;  /* 0x0002940001037983 */ /* 0x002ea20000300800 */
        /* <DEDUP_REMOVED lines=8> */
[----:B0-----:R-:W-:Y:S01]  /*18670*/  LOP3.LUT R29, R29, 0x7f, RZ, 0xc0, !PT ;  /* 0x0000007f1d1d7812 */ /* 0x001fe200078ec0ff */
[----:B------:R-:W2:Y:S02]  /*18680*/  LDL.LU R24, [R1+0x180] ;  /* 0x0001800001187983 */ /* 0x000ea40000300800 */
[----:B------:R-:W2:Y:S01]  /*18690*/  LDL.LU R5, [R1+0x11c] ;  /* 0x00011c0001057983 */ /* 0x000ea20000300800 */
[----:B------:R-:W2:Y:S04]  /*186a0*/  LDL.LU R8, [R1+0x114] ;  /* 0x0001140001087983 */ /* 0x000ea80000300800 */
[----:B---3--:R0:W-:Y:S01]  /*186b0*/  STS.U16 [R2+0xd300], R25 ;  /* 0x00d3001902007388 */ /* 0x0081e20000000400 */
[----:B------:R-:W-:-:S02]  /*186c0*/  IMAD.SHL.U32 R26, R29, 0x2, RZ ;  /* 0x000000021d1a7824 */ /* 0x000fc400078e00ff */
[----:B------:R-:W4:Y:S02]  /*186d0*/  LDL.LU R9, [R1+0x10c] ;  /* 0x00010c0001097983 */ /* 0x000f240000300800 */
[----:B------:R-:W-:Y:S01]  /*186e0*/  STS.U16 [R2+0xf000], R14 ;  /* 0x00f0000e02007388 */ /* 0x000fe20000000400 */
[----:B------:R-:W2:Y:S04]  /*186f0*/  LDL.LU R10, [R1+0x104] ;  /* 0x00010400010a7983 */ /* 0x000ea80000300800 */
[----:B------:R-:W-:Y:S01]  /*18700*/  STS.U16 [R2+0xf100], R13 ;  /* 0x00f1000d02007388 */ /* 0x000fe20000000400 */
[----:B------:R-:W-:Y:S01]  /*18710*/  LOP3.LUT R26, R26, 0x50, RZ, 0x3c, !PT ;  /* 0x000000501a1a7812 */ /* 0x000fe200078e3cff */
[----:B------:R-:W2:Y:S02]  /*18720*/  LDL.LU R15, [R1+0x88] ;  /* 0x00008800010f7983 */ /* 0x000ea40000300800 */
[----:B------:R-:W-:Y:S01]  /*18730*/  STS.U16 [R2+0xf200], R12 ;  /* 0x00f2000c02007388 */ /* 0x000fe20000000400 */
[----:B------:R-:W2:Y:S04]  /*18740*/  LDL.LU R20, [R1+0x84] ;  /* 0x0000840001147983 */ /* 0x000ea80000300800 */
[----:B------:R1:W-:Y:S01]  /*18750*/  STS.U16 [R2+0xf300], R11 ;  /* 0x00f3000b02007388 */ /* 0x0003e20000000400 */
[----:B0-----:R-:W2:Y:S03]  /*18760*/  LDL.LU R25, [R1+0x80] ;  /* 0x0000800001197983 */ /* 0x001ea60000300800 */
[----:B-1----:R-:W2:Y:S01]  /*18770*/  LDL.LU R2, [R1+0x7c] ;  /* 0x00007c0001027983 */ /* 0x002ea20000300800 */
[----:B------:R-:W2:Y:S03]  /*18780*/  LDL.LU R4, [R1+0x8] ;  /* 0x0000080001047983 */ /* 0x000ea60000300800 */
[----:B----4-:R0:W-:Y:S04]  /*18790*/  STS.U16 [R26+0x1400], R16 ;  /* 0x001400101a007388 */ /* 0x0101e80000000400 */
[----:B0-----:R-:W4:Y:S04]  /*187a0*/  LDL.LU R16, [R1+0x3e3c] ;  /* 0x003e3c0001107983 */ /* 0x001f280000300800 */
[----:B----4-:R0:W-:Y:S01]  /*187b0*/  STS.U16 [R26+0x1500], R16 ;  /* 0x001500101a007388 */ /* 0x0101e20000000400 */
[----:B--2---:R1:W-:Y:S02]  /*187c0*/  STS.U16 [R26+0x1600], R17 ;  /* 0x001600111a007388 */ /* 0x0043e40000000400 */
[----:B------:R2:W-:Y:S02]  /*187d0*/  STS.U16 [R26+0x1700], R18 ;  /* 0x001700121a007388 */ /* 0x0005e40000000400 */
[----:B------:R4:W-:Y:S01]  /*187e0*/  STS.U16 [R26+0x3400], R19 ;  /* 0x003400131a007388 */ /* 0x0009e20000000400 */
[----:B------:R4:W-:Y:S04]  /*187f0*/  STS.U16 [R26+0x3500], R3 ;  /* 0x003500031a007388 */ /* 0x0009e80000000400 */
[----:B0-----:R-:W4:Y:S01]  /*18800*/  LDL.LU R16, [R1+0x3e38] ;  /* 0x003e380001107983 */ /* 0x001f220000300800 */
[----:B-1----:R-:W4:Y:S02]  /*18810*/  LDL.LU R17, [R1+0x3e34] ;  /* 0x003e340001117983 */ /* 0x002f240000300800 */
[----:B--2---:R-:W2:Y:S02]  /*18820*/  LDL.LU R18, [R1+0x3e30] ;  /* 0x003e300001127983 */ /* 0x004ea40000300800 */
[----:B----4-:R-:W4:Y:S01]  /*18830*/  LDL.LU R19, [R1+0x3e2c] ;  /* 0x003e2c0001137983 */ /* 0x010f220000300800 */
[----:B------:R-:W2:Y:S04]  /*18840*/  LDL.LU R3, [R1+0x3e28] ;  /* 0x003e280001037983 */ /* 0x000ea80000300800 */
[----:B------:R0:W-:Y:S01]  /*18850*/  STS.U16 [R26+0x3600], R27 ;  /* 0x0036001b1a007388 */ /* 0x0001e20000000400 */
[----:B------:R1:W-:Y:S02]  /*18860*/  STS.U16 [R26+0x3700], R0 ;  /* 0x003700001a007388 */ /* 0x0003e40000000400 */
[----:B------:R-:W-:Y:S02]  /*18870*/  STS.U16 [R26+0x5400], R7 ;  /* 0x005400071a007388 */ /* 0x000fe40000000400 */
[----:B------:R1:W-:Y:S01]  /*18880*/  STS.U16 [R26+0x5500], R6 ;  /* 0x005500061a007388 */ /* 0x0003e20000000400 */
[----:B------:R1:W-:Y:S04]  /*18890*/  STS.U16 [R26+0x5600], R28 ;  /* 0x0056001c1a007388 */ /* 0x0003e80000000400 */
[----:B0-----:R-:W4:Y:S01]  /*188a0*/  LDL.LU R27, [R1+0x328] ;  /* 0x00032800011b7983 */ /* 0x001f220000300800 */
[----:B-1----:R-:W4:Y:S03]  /*188b0*/  LDL.LU R0, [R1+0x320] ;  /* 0x0003200001007983 */ /* 0x002f260000300800 */
[----:B------:R-:W4:Y:S01]  /*188c0*/  LDL.LU R6, [R1+0x318] ;  /* 0x0003180001067983 */ /* 0x000f220000300800 */
[----:B------:R-:W4:Y:S03]  /*188d0*/  LDL.LU R7, [R1+0x310] ;  /* 0x0003100001077983 */ /* 0x000f260000300800 */
[----:B------:R-:W4:Y:S04]  /*188e0*/  LDL.LU R28, [R1+0x288] ;  /* 0x00028800011c7983 */ /* 0x000f280000300800 */
[----:B--2---:R0:W-:Y:S01]  /*188f0*/  STS.U16 [R26+0x5700], R3 ;  /* 0x005700031a007388 */ /* 0x0041e20000000400 */
[----:B------:R1:W-:Y:S02]  /*18900*/  STS.U16 [R26+0x7400], R21 ;  /* 0x007400151a007388 */ /* 0x0003e40000000400 */
[----:B------:R2:W-:Y:S02]  /*18910*/  STS.U16 [R26+0x7500], R22 ;  /* 0x007500161a007388 */ /* 0x0005e40000000400 */
[----:B------:R4:W-:Y:S01]  /*18920*/  STS.U16 [R26+0x7600], R23 ;  /* 0x007600171a007388 */ /* 0x0009e20000000400 */
[----:B------:R4:W-:Y:S01]  /*18930*/  STS.U16 [R26+0x7700], R24 ;  /* 0x007700181a007388 */ /* 0x0009e20000000400 */
[----:B------:R4:W-:Y:S03]  /*18940*/  STS.U16 [R26+0x9400], R5 ;  /* 0x009400051a007388 */ /* 0x0009e60000000400 */
[----:B0-----:R-:W3:Y:S01]  /*18950*/  LDL.LU R3, [R1+0x280] ;  /* 0x0002800001037983 */ /* 0x001ee20000300800 */
[----:B-1----:R-:W3:Y:S02]  /*18960*/  LDL.LU R21, [R1+0x3e24] ;  /* 0x003e240001157983 */ /* 0x002ee40000300800 */
[----:B--2---:R-:W2:Y:S02]  /*18970*/  LDL.LU R22, [R1+0x3e20] ;  /* 0x003e200001167983 */ /* 0x004ea40000300800 */
[----:B----4-:R-:W4:Y:S01]  /*18980*/  LDL.LU R23, [R1+0x3e1c] ;  /* 0x003e1c0001177983 */ /* 0x010f220000300800 */
[----:B------:R-:W2:Y:S01]  /*18990*/  LDL.LU R24, [R1+0x3e18] ;  /* 0x003e180001187983 */ /* 0x000ea20000300800 */
[----:B------:R-:W2:Y:S03]  /*189a0*/  LDL.LU R5, [R1+0x3e14] ;  /* 0x003e140001057983 */ /* 0x000ea60000300800 */
[----:B------:R0:W-:Y:S01]  /*189b0*/  STS.U16 [R26+0x9500], R8 ;  /* 0x009500081a007388 */ /* 0x0001e20000000400 */
[----:B------:R1:W-:Y:S02]  /*189c0*/  STS.U16 [R26+0x9600], R9 ;  /* 0x009600091a007388 */ /* 0x0003e40000000400 */
[----:B------:R1:W-:Y:S02]  /*189d0*/  STS.U16 [R26+0x9700], R10 ;  /* 0x0097000a1a007388 */ /* 0x0003e40000000400 */
[----:B------:R1:W-:Y:S01]  /*189e0*/  STS.U16 [R26+0xb400], R15 ;  /* 0x00b4000f1a007388 */ /* 0x0003e20000000400 */
[----:B------:R1:W-:Y:S01]  /*189f0*/  STS.U16 [R26+0xb500], R20 ;  /* 0x00b500141a007388 */ /* 0x0003e20000000400 */
[----:B------:R1:W-:Y:S03]  /*18a00*/  STS.U16 [R26+0xb600], R25 ;  /* 0x00b600191a007388 */ /* 0x0003e60000000400 */
[----:B0-----:R-:W2:Y:S01]  /*18a10*/  LDL.LU R8, [R1+0x3e10] ;  /* 0x003e100001087983 */ /* 0x001ea20000300800 */
[----:B-1----:R-:W2:Y:S03]  /*18a20*/  LDL.LU R9, [R1+0x3e0c] ;  /* 0x003e0c0001097983 */ /* 0x002ea60000300800 */
[----:B------:R-:W2:Y:S01]  /*18a30*/  LDL.LU R10, [R1+0x3e08] ;  /* 0x003e0800010a7983 */ /* 0x000ea20000300800 */
[----:B------:R-:W2:Y:S03]  /*18a40*/  LDL.LU R15, [R1+0x3e04] ;  /* 0x003e0400010f7983 */ /* 0x000ea60000300800 */
[----:B------:R-:W2:Y:S01]  /*18a50*/  LDL.LU R20, [R1+0x3e00] ;  /* 0x003e000001147983 */ /* 0x000ea20000300800 */
[----:B------:R-:W2:Y:S03]  /*18a60*/  LDL.LU R25, [R1+0x3dfc] ;  /* 0x003dfc0001197983 */ /* 0x000ea60000300800 */
[----:B------:R-:W-:Y:S01]  /*18a70*/  STS.U16 [R26+0xb700], R2 ;  /* 0x00b700021a007388 */ /* 0x000fe20000000400 */
[----:B------:R-:W-:-:S02]  /*18a80*/  IMAD.SHL.U32 R29, R29, 0x2, RZ ;  /* 0x000000021d1d7824 */ /* 0x000fc400078e00ff */
[----:B------:R0:W-:Y:S03]  /*18a90*/  STS.U16 [R26+0xd400], R4 ;  /* 0x00d400041a007388 */ /* 0x0001e60000000400 */
[----:B------:R-:W-:Y:S01]  /*18aa0*/  LOP3.LUT R29, R29, 0x60, RZ, 0x3c, !PT ;  /* 0x000000601d1d7812 */ /* 0x000fe200078e3cff */
[----:B0-----:R-:W3:Y:S01]  /*18ab0*/  LDL R4, [R1+0x19c0] ;  /* 0x0019c00001047983 */ /* 0x001ee20000100800 */
[----:B------:R-:W3:Y:S03]  /*18ac0*/  LDL.LU R2, [R1+0x19b8] ;  /* 0x0019b80001027983 */ /* 0x000ee60000300800 */
[----:B--2---:R-:W-:Y:S01]  /*18ad0*/  STS.U16 [R26+0xd500], R25 ;  /* 0x00d500191a007388 */ /* 0x004fe20000000400 */
[----:B------:R-:W-:Y:S02]  /*18ae0*/  STS.U16 [R26+0xd600], R20 ;  /* 0x00d600141a007388 */ /* 0x000fe40000000400 */
[----:B------:R-:W-:Y:S02]  /*18af0*/  STS.U16 [R26+0xd700], R15 ;  /* 0x00d7000f1a007388 */ /* 0x000fe40000000400 */
[----:B------:R-:W-:Y:S01]  /*18b00*/  STS.U16 [R26+0xf400], R10 ;  /* 0x00f4000a1a007388 */ /* 0x000fe20000000400 */
[----:B------:R-:W-:Y:S01]  /*18b10*/  STS.U16 [R26+0xf500], R9 ;  /* 0x00f500091a007388 */ /* 0x000fe20000000400 */
[----:B------:R-:W-:Y:S02]  /*18b20*/  STS.U16 [R26+0xf600], R8 ;  /* 0x00f600081a007388 */ /* 0x000fe40000000400 */
[----:B------:R0:W-:Y:S02]  /*18b30*/  STS.U16 [R26+0xf700], R5 ;  /* 0x00f700051a007388 */ /* 0x0001e40000000400 */
[----:B------:R1:W-:Y:S01]  /*18b40*/  STS.U16 [R29+0x1800], R27 ;  /* 0x0018001b1d007388 */ /* 0x0003e20000000400 */
[----:B------:R2:W-:Y:S01]  /*18b50*/  STS.U16 [R29+0x1900], R0 ;  /* 0x001900001d007388 */ /* 0x0005e20000000400 */
[----:B------:R2:W-:Y:S02]  /*18b60*/  STS.U16 [R29+0x1a00], R6 ;  /* 0x001a00061d007388 */ /* 0x0005e40000000400 */
[----:B------:R3:W-:Y:S02]  /*18b70*/  STS.U16 [R29+0x1b00], R7 ;  /* 0x001b00071d007388 */ /* 0x0007e40000000400 */
[----:B------:R3:W-:Y:S01]  /*18b80*/  STS.U16 [R29+0x3800], R28 ;  /* 0x0038001c1d007388 */ /* 0x0007e20000000400 */
[----:B0-----:R-:W4:Y:S01]  /*18b90*/  LDL.LU R26, [R1+0x3df8] ;  /* 0x003df800011a7983 */ /* 0x001f220000300800 */
[----:B------:R-:W4:Y:S02]  /*18ba0*/  LDL.LU R5, [R1+0x270] ;  /* 0x0002700001057983 */ /* 0x000f240000300800 */
[----:B-1----:R-:W4:Y:S02]  /*18bb0*/  LDL.LU R27, [R1+0x3df4] ;  /* 0x003df400011b7983 */ /* 0x002f240000300800 */
[----:B--2---:R-:W2:Y:S01]  /*18bc0*/  LDL.LU R0, [R1+0x3df0] ;  /* 0x003df00001007983 */ /* 0x004ea20000300800 */
[----:B------:R-:W2:Y:S01]  /*18bd0*/  LDL.LU R6, [R1+0x3dec] ;  /* 0x003dec0001067983 */ /* 0x000ea20000300800 */
[----:B---3--:R-:W3:Y:S02]  /*18be0*/  LDL.LU R7, [R1+0x3de8] ;  /* 0x003de80001077983 */ /* 0x008ee40000300800 */
[----:B------:R-:W2:Y:S01]  /*18bf0*/  LDL.LU R28, [R1+0x3de4] ;  /* 0x003de400011c7983 */ /* 0x000ea20000300800 */
[----:B------:R0:W-:Y:S04]  /*18c00*/  STS.U16 [R29+0x3900], R3 ;  /* 0x003900031d007388 */ /* 0x0001e80000000400 */
[----:B0-----:R-:W2:Y:S04]  /*18c10*/  LDL.LU R3, [R1+0x3de0] ;  /* 0x003de00001037983 */ /* 0x001ea80000300800 */
[----:B--2---:R0:W-:Y:S04]  /*18c20*/  STS.U16 [R29+0x3a00], R3 ;  /* 0x003a00031d007388 */ /* 0x0041e80000000400 */
[----:B0-----:R-:W2:Y:S01]  /*18c30*/  LDL.LU R3, [R1+0x3ddc] ;  /* 0x003ddc0001037983 */ /* 0x001ea20000300800 */
[----:B----4-:R0:W-:Y:S02]  /*18c40*/  STS.U16 [R29+0x3b00], R5 ;  /* 0x003b00051d007388 */ /* 0x0101e40000000400 */
[----:B0-----:R-:W-:Y:S01]  /*18c50*/  @!P0 IMAD.MOV.U32 R5, RZ, RZ, R2 ;  /* 0x000000ffff058224 */ /* 0x001fe200078e0002 */
[----:B------:R-:W4:Y:S01]  /*18c60*/  LDL.LU R29, [R1+0x3dd8] ;  /* 0x003dd800011d7983 */ /* 0x000f220000300800 */
[----:B------:R-:W-:Y:S01]  /*18c70*/  STL [R1+0x1a0c], R2 ;  /* 0x001a0c0201007387 */ /* 0x000fe20000100800 */
[----:B--2---:R-:W-:-:S06]  /*18c80*/  PRMT R3, RZ, 0x7610, R3 ;  /* 0x00007610ff037816 */ /* 0x004fcc0000000003 */
[----:B------:R0:W2:Y:S04]  /*18c90*/  @!P0 LDG.E.U16 R3, [R4.64] ;  /* 0x0000000604038981 */ /* 0x0000a8000c1e1500 */
[----:B0-----:R-:W2:Y:S04]  /*18ca0*/  LDL R4, [R1+0x17d8] ;  /* 0x0017d80001047983 */ /* 0x001ea80000100800 */
[----:B------:R-:W2:Y:S01]  /*18cb0*/  LDL R5, [R1+0x17f4] ;  /* 0x0017f40001057983 */ /* 0x000ea20000100800 */
[----:B----4-:R-:W-:Y:S02]  /*18cc0*/  PRMT R29, RZ, 0x7610, R29 ;  /* 0x00007610ff1d7816 */ /* 0x010fe4000000001d */
[----:B--2---:R-:W-:-:S04]  /*18cd0*/  @!P0 LOP3.LUT R5, R5, R4, RZ, 0x3c, !PT ;  /* 0x0000000405058212 */ /* 0x004fc800078e3cff */
[----:B------:R-:W-:-:S04]  /*18ce0*/  @!P0 LOP3.LUT R4, R5, R4, RZ, 0x3c, !PT ;  /* 0x0000000405048212 */ /* 0x000fc800078e3cff */
[----:B------:R-:W-:-:S05]  /*18cf0*/  @!P0 LOP3.LUT R5, R5, R4, RZ, 0x3c, !PT ;  /* 0x0000000405058212 */ /* 0x000fca00078e3cff */
[----:B------:R-:W2:Y:S04]  /*18d00*/  @!P0 LDG.E.U16 R29, [R4.64] ;  /* 0x00000006041d8981 */ /* 0x000ea8000c1e1500 */
[----:B------:R-:W-:Y:S04]  /*18d10*/  STL [R1+0x3cec], R3 ;  /* 0x003cec0301007387 */ /* 0x000fe80000100800 */
[----:B--2---:R0:W-:Y:S04]  /*18d20*/  STL [R1+0xb4], R29 ;  /* 0x0000b41d01007387 */ /* 0x0041e80000100800 */
[----:B0-----:R-:W2:Y:S01]  /*18d30*/  LDL.LU R29, [R1+0x3dd4] ;  /* 0x003dd400011d7983 */ /* 0x001ea20000300800 */
[----:B------:R-:W4:Y:S02]  /*18d40*/  LDL R4, [R1+0x17e4] ;  /* 0x0017e40001047983 */ /* 0x000f240000100800 */
[----:B------:R-:W4:Y:S01]  /*18d50*/  LDL R5, [R1+0x18f8] ;  /* 0x0018f80001057983 */ /* 0x000f220000100800 */
[----:B------:R-:W-:-:S02]  /*18d60*/  PRMT R28, RZ, 0x7610, R28 ;  /* 0x00007610ff1c7816 */ /* 0x000fc4000000001c */
[----:B----4-:R-:W-:-:S04]  /*18d70*/  @!P0 LOP3.LUT R5, R5, R4, RZ, 0x3c, !PT ;  /* 0x0000000405058212 */ /* 0x010fc800078e3cff */
[----:B------:R-:W-:-:S04]  /*18d80*/  @!P0 LOP3.LUT R4, R5, R4, RZ, 0x3c, !PT ;  /* 0x0000000405048212 */ /* 0x000fc800078e3cff */
[----:B------:R-:W-:-:S05]  /*18d90*/  @!P0 LOP3.LUT R5, R5, R4, RZ, 0x3c, !PT ;  /* 0x0000000405058212 */ /* 0x000fca00078e3cff */
[----:B------:R-:W4:Y:S04]  /*18da0*/  @!P0 LDG.E.U16 R28, [R4.64] ;  /* 0x00000006041c8981 */ /* 0x000f28000c1e1500 */
[----:B----4-:R0:W-:Y:S04]  /*18db0*/  STL [R1+0xb0], R28 ;  /* 0x0000b01c01007387 */ /* 0x0101e80000100800 */
[----:B0-----:R-:W4:Y:S01]  /*18dc0*/  LDL.LU R28, [R1+0x3dd0] ;  /* 0x003dd000011c7983 */ /* 0x001f220000300800 */
[----:B------:R-:W3:Y:S02]  /*18dd0*/  LDL R4, [R1+0x18dc] ;  /* 0x0018dc0001047983 */ /* 0x000ee40000100800 */
[----:B------:R-:W3:Y:S01]  /*18de0*/  LDL R5, [R1+0x18e0] ;  /* 0x0018e00001057983 */ /* 0x000ee20000100800 */
[----:B--2---:R-:W-:-:S02]  /*18df0*/  PRMT R29, RZ, 0x7610, R29 ;  /* 0x00007610ff1d7816 */ /* 0x004fc4000000001d */
[----:B---3--:R-:W-:-:S04]  /*18e00*/  @!P0 LOP3.LUT R5, R5, R4, RZ, 0x3c, !PT ;  /* 0x0000000405058212 */ /* 0x008fc800078e3cff */
[----:B------:R-:W-:-:S04]  /*18e10*/  @!P0 LOP3.LUT R4, R5, R4, RZ, 0x3c, !PT ;  /* 0x0000000405048212 */ /* 0x000fc800078e3cff */
[----:B------:R-:W-:-:S05]  /*18e20*/  @!P0 LOP3.LUT R5, R5, R4, RZ, 0x3c, !PT ;  /* 0x0000000405058212 */ /* 0x000fca00078e3cff */
[----:B------:R-:W2:Y:S04]  /*18e30*/  @!P0 LDG.E.U16 R29, [R4.64] ;  /* 0x00000006041d8981 */ /* 0x000ea8000c1e1500 */
[----:B--2---:R0:W-:Y:S04]  /*18e40*/  STL [R1+0xa8], R29 ;  /* 0x0000a81d01007387 */ /* 0x0041e80000100800 */
[----:B0-----:R-:W2:Y:S01]  /*18e50*/  LDL.LU R29, [R1+0x3dcc] ;  /* 0x003dcc00011d7983 */ /* 0x001ea20000300800 */
[----:B------:R-:W3:Y:S02]  /*18e60*/  LDL R4, [R1+0x18bc] ;  /* 0x0018bc0001047983 */ /* 0x000ee40000100800 */
[----:B------:R-:W3:Y:S01]  /*18e70*/  LDL R5, [R1+0x18c0] ;  /* 0x0018c00001057983 */ /* 0x000ee20000100800 */
[----:B----4-:R-:W-:-:S02]  /*18e80*/  PRMT R28, RZ, 0x7610, R28 ;  /* 0x00007610ff1c7816 */ /* 0x010fc4000000001c */
[----:B---3--:R-:W-:-:S04]  /*18e90*/  @!P0 LOP3.LUT R5, R5, R4, RZ, 0x3c, !PT ;  /* 0x0000000405058212 */ /* 0x008fc800078e3cff */
[----:B------:R-:W-:-:S04]  /*18ea0*/  @!P0 LOP3.LUT R4, R5, R4, RZ, 0x3c, !PT ;  /* 0x0000000405048212 */ /* 0x000fc800078e3cff */
[----:B------:R-:W-:-:S05]  /*18eb0*/  @!P0 LOP3.LUT R5, R5, R4, RZ, 0x3c, !PT ;  /* 0x0000000405058212 */ /* 0x000fca00078e3cff */
[----:B------:R-:W3:Y:S04]  /*18ec0*/  @!P0 LDG.E.U16 R28, [R4.64] ;  /* 0x00000006041c8981 */ /* 0x000ee8000c1e1500 */
[----:B---3--:R0:W-:Y:S04]  /*18ed0*/  STL [R1+0xa4], R28 ;  /* 0x0000a41c01007387 */ /* 0x0081e80000100800 */
[----:B0-----:R-:W3:Y:S01]  /*18ee0*/  LDL.LU R28, [R1+0x3dc8] ;  /* 0x003dc800011c7983 */ /* 0x001ee20000300800 */
[----:B------:R-:W4:Y:S02]  /*18ef0*/  LDL R4, [R1+0x189c] ;  /* 0x00189c0001047983 */ /* 0x000f240000100800 */
[----:B------:R-:W4:Y:S01]  /*18f00*/  LDL R5, [R1+0x18a0] ;  /* 0x0018a00001057983 */ /* 0x000f220000100800 */
[----:B--2---:R-:W-:-:S02]  /*18f10*/  PRMT R29, RZ, 0x7610, R29 ;  /* 0x00007610ff1d7816 */ /* 0x004fc4000000001d */
[----:B----4-:R-:W-:-:S04]  /*18f20*/  @!P0 LOP3.LUT R5, R5, R4, RZ, 0x3c, !PT ;  /* 0x0000000405058212 */ /* 0x010fc800078e3cff */
[----:B------:R-:W-:-:S04]  /*18f30*/  @!P0 LOP3.LUT R4, R5, R4, RZ, 0x3c, !PT ;  /* 0x0000000405048212 */ /* 0x000fc800078e3cff */
[----:B------:R-:W-:-:S05]  /*18f40*/  @!P0 LOP3.LUT R5, R5, R4, RZ, 0x3c, !PT ;  /* 0x0000000405058212 */ /* 0x000fca00078e3cff */
[----:B------:R-:W2:Y:S04]  /*18f50*/  @!P0 LDG.E.U16 R29, [R4.64] ;  /* 0x00000006041d8981 */ /* 0x000ea8000c1e1500 */
[----:B--2---:R0:W-:Y:S04]  /*18f60*/  STL [R1+0xa0], R29 ;  /* 0x0000a01d01007387 */ /* 0x0041e80000100800 */
[----:B0-----:R-:W2:Y:S01]  /*18f70*/  LDL.LU R29, [R1+0x3dc4] ;  /* 0x003dc400011d7983 */ /* 0x001ea20000300800 */
[----:B------:R-:W4:Y:S02]  /*18f80*/  LDL R4, [R1+0x187c] ;  /* 0x00187c0001047983 */ /* 0x000f240000100800 */
[----:B------:R-:W4:Y:S01]  /*18f90*/  LDL R5, [R1+0x1880] ;  /* 0x0018800001057983 */ /* 0x000f220000100800 */
[----:B---3--:R-:W-:-:S02]  /*18fa0*/  PRMT R28, RZ, 0x7610, R28 ;  /* 0x00007610ff1c7816 */ /* 0x008fc4000000001c */
[----:B----4-:R-:W-:-:S04]  /*18fb0*/  @!P0 LOP3.LUT R5, R5, R4, RZ, 0x3c, !PT ;  /* 0x0000000405058212 */ /* 0x010fc800078e3cff */
        /* <DEDUP_REMOVED lines=182> */
[----:B------:R0:W4:Y:S04]  /*19b20*/  @!P0 LDG.E.U16 R2, [R4.64] ;  /* 0x0000000604028981 */ /* 0x000128000c1e1500 */
[----:B0-----:R-:W3:Y:S04]  /*19b30*/  LDL R4, [R1+0x1908] ;  /* 0x0019080001047983 */ /* 0x001ee80000100800 */
[----:B------:R-:W3:Y:S01]  /*19b40*/  LDL R5, [R1+0x1944] ;  /* 0x0019440001057983 */ /* 0x000ee20000100800 */
[----:B--2---:R-:W-:Y:S02]  /*19b50*/  PRMT R29, RZ, 0x7610, R29 ;  /* 0x00007610ff1d7816 */ /* 0x004fe4000000001d */
[----:B---3--:R-:W-:-:S04]  /*19b60*/  @!P0 LOP3.LUT R5, R5, R4, RZ, 0x3c, !PT ;  /* 0x0000000405058212 */ /* 0x008fc800078e3cff */
[----:B------:R-:W-:-:S04]  /*19b70*/  @!P0 LOP3.LUT R4, R5, R4, RZ, 0x3c, !PT ;  /* 0x0000000405048212 */ /* 0x000fc800078e3cff */
[----:B------:R-:W-:-:S05]  /*19b80*/  @!P0 LOP3.LUT R5, R5, R4, RZ, 0x3c, !PT ;  /* 0x0000000405058212 */ /* 0x000fca00078e3cff */
[----:B------:R-:W2:Y:S04]  /*19b90*/  @!P0 LDG.E.U16 R29, [R4.64] ;  /* 0x00000006041d8981 */ /* 0x000ea8000c1e1500 */
[----:B----4-:R0:W-:Y:S04]  /*19ba0*/  STL [R1+0x3c], R2 ;  /* 0x00003c0201007387 */ /* 0x0101e80000100800 */
[----:B0-----:R-:W3:Y:S04]  /*19bb0*/  LDL R2, [R1+0x19c8] ;  /* 0x0019c80001027983 */ /* 0x001ee80000100800 */
        /* <DEDUP_REMOVED lines=16> */
[----:B----4-:R-:W-:Y:S04]  /*19cc0*/  STL [R1+0x3d14], R0 ;  /* 0x003d140001007387 */ /* 0x010fe80000100800 */
[----:B--2---:R0:W-:Y:S04]  /*19cd0*/  STL [R1+0x30], R29 ;  /* 0x0000301d01007387 */ /* 0x0041e80000100800 */
[----:B0-----:R-:W2:Y:S01]  /*19ce0*/  LDL.LU R29, [R1+0x3d6c] ;  /* 0x003d6c00011d7983 */ /* 0x001ea20000300800 */
[----:B------:R-:W3:Y:S02]  /*19cf0*/  LDL R4, [R1+0x1968] ;  /* 0x0019680001047983 */ /* 0x000ee40000100800 */
[----:B------:R-:W3:Y:S01]  /*19d00*/  LDL R5, [R1+0x19a4] ;  /* 0x0019a40001057983 */ /* 0x000ee20000100800 */
[----:B------:R-:W-:-:S02]  /*19d10*/  PRMT R28, RZ, 0x7610, R28 ;  /* 0x00007610ff1c7816 */ /* 0x000fc4000000001c */
        /* <DEDUP_REMOVED lines=12> */
[----:B------:R-:W2:Y:S01]  /*19de0*/  @!P0 LDG.E.U16 R29, [R4.64] ;  /* 0x00000006041d8981 */ /* 0x000ea2000c1e1500 */
[----:B---3--:R-:W-:-:S03]  /*19df0*/  PRMT R28, RZ, 0x7610, R28 ;  /* 0x00007610ff1c7816 */ /* 0x008fc6000000001c */
[----:B--2---:R0:W-:Y:S04]  /*19e00*/  STL [R1+0x28], R29 ;  /* 0x0000281d01007387 */ /* 0x0041e80000100800 */
[----:B0-----:R-:W2:Y:S01]  /*19e10*/  LDL.LU R29, [R1+0x3d64] ;  /* 0x003d6400011d7983 */ /* 0x001ea20000300800 */
[----:B------:R-:W3:Y:S02]  /*19e20*/  LDL R5, [R1+0x19a8] ;  /* 0x0019a80001057983 */ /* 0x000ee40000100800 */
[----:B------:R-:W-:Y:S02]  /*19e30*/  @!P0 IMAD.MOV.U32 R4, RZ, RZ, R2 ;  /* 0x000000ffff048224 */ /* 0x000fe400078e0002 */
[----:B------:R-:W4:Y:S04]  /*19e40*/  LDL.LU R2, [R1+0x19c4] ;  /* 0x0019c40001027983 */ /* 0x000f280000300800 */
[----:B---3--:R-:W3:Y:S04]  /*19e50*/  @!P0 LDG.E.U16 R28, [R4.64] ;  /* 0x00000006041c8981 */ /* 0x008ee8000c1e1500 */
[----:B---3--:R0:W-:Y:S04]  /*19e60*/  STL [R1+0x24], R28 ;  /* 0x0000241c01007387 */ /* 0x0081e80000100800 */
[----:B0-----:R-:W3:Y:S01]  /*19e70*/  LDL.LU R28, [R1+0x3d60] ;  /* 0x003d6000011c7983 */ /* 0x001ee20000300800 */
        /* <DEDUP_REMOVED lines=15> */
[----:B------:R0:W3:Y:S04]  /*19f70*/  @!P0 LDG.E.U16 R0, [R4.64] ;  /* 0x0000000604008981 */ /* 0x0000e8000c1e1500 */
[----:B0-----:R-:W3:Y:S04]  /*19f80*/  LDL R4, [R1+0x18cc] ;  /* 0x0018cc0001047983 */ /* 0x001ee80000100800 */
[----:B------:R-:W3:Y:S01]  /*19f90*/  LDL R5, [R1+0x18d0] ;  /* 0x0018d00001057983 */ /* 0x000ee20000100800 */
[----:B--2---:R-:W-:Y:S02]  /*19fa0*/  PRMT R29, RZ, 0x7610, R29 ;  /* 0x00007610ff1d7816 */ /* 0x004fe4000000001d */
[----:B---3--:R-:W-:-:S04]  /*19fb0*/  @!P0 LOP3.LUT R5, R5, R4, RZ, 0x3c, !PT ;  /* 0x0000000405058212 */ /* 0x008fc800078e3cff */
[----:B------:R-:W-:-:S04]  /*19fc0*/  @!P0 LOP3.LUT R4, R5, R4, RZ, 0x3c, !PT ;  /* 0x0000000405048212 */ /* 0x000fc800078e3cff */
[----:B------:R-:W-:-:S05]  /*19fd0*/  @!P0 LOP3.LUT R5, R5, R4, RZ, 0x3c, !PT ;  /* 0x0000000405058212 */ /* 0x000fca00078e3cff */
[----:B------:R-:W2:Y:S04]  /*19fe0*/  @!P0 LDG.E.U16 R29, [R4.64] ;  /* 0x00000006041d8981 */ /* 0x000ea8000c1e1500 */
[----:B------:R0:W-:Y:S04]  /*19ff0*/  STL [R1+0x1c], R0 ;  /* 0x00001c0001007387 */ /* 0x0001e80000100800 */
[----:B0-----:R-:W3:Y:S04]  /*1a000*/  LDL R0, [R1+0x1830] ;  /* 0x0018300001007983 */ /* 0x001ee80000100800 */
[----:B--2---:R0:W-:Y:S04]  /*1a010*/  STL [R1+0x18], R29 ;  /* 0x0000181d01007387 */ /* 0x0041e80000100800 */
[----:B0-----:R-:W2:Y:S01]  /*1a020*/  LDL.LU R29, [R1+0x3d58] ;  /* 0x003d5800011d7983 */ /* 0x001ea20000300800 */
[----:B------:R-:W2:Y:S02]  /*1a030*/  LDL R4, [R1+0x18ac] ;  /* 0x0018ac0001047983 */ /* 0x000ea40000100800 */
[----:B------:R-:W2:Y:S01]  /*1a040*/  LDL R5, [R1+0x18b0] ;  /* 0x0018b00001057983 */ /* 0x000ea20000100800 */
[----:B------:R-:W-:-:S02]  /*1a050*/  PRMT R28, RZ, 0x7610, R28 ;  /* 0x00007610ff1c7816 */ /* 0x000fc4000000001c */
[----:B--2---:R-:W-:-:S04]  /*1a060*/  @!P0 LOP3.LUT R5, R5, R4, RZ, 0x3c, !PT ;  /* 0x0000000405058212 */ /* 0x004fc800078e3cff */
[----:B------:R-:W-:-:S04]  /*1a070*/  @!P0 LOP3.LUT R4, R5, R4, RZ, 0x3c, !PT ;  /* 0x0000000405048212 */ /* 0x000fc800078e3cff */
[----:B------:R-:W-:-:S05]  /*1a080*/  @!P0 LOP3.LUT R5, R5, R4, RZ, 0x3c, !PT ;  /* 0x0000000405058212 */ /* 0x000fca00078e3cff */
[----:B------:R-:W2:Y:S04]  /*1a090*/  @!P0 LDG.E.U16 R28, [R4.64] ;  /* 0x00000006041c8981 */ /* 0x000ea8000c1e1500 */
        /* <DEDUP_REMOVED lines=26> */
[----:B------:R-:W2:Y:S01]  /*1a240*/  @!P0 LDG.E.U16 R29, [R4.64] ;  /* 0x00000006041d8981 */ /* 0x000ea2000c1e1500 */
[----:B------:R-:W-:-:S03]  /*1a250*/  PRMT R3, RZ, 0x7610, R3 ;  /* 0x00007610ff037816 */ /* 0x000fc60000000003 */
[----:B--2---:R0:W-:Y:S04]  /*1a260*/  STL [R1+0x8], R29 ;  /* 0x0000081d01007387 */ /* 0x0041e80000100800 */
[----:B0-----:R-:W2:Y:S01]  /*1a270*/  LDL.LU R29, [R1+0x3d48] ;  /* 0x003d4800011d7983 */ /* 0x001ea20000300800 */
[----:B------:R-:W2:Y:S02]  /*1a280*/  LDL R5, [R1+0x182c] ;  /* 0x00182c0001057983 */ /* 0x000ea40000100800 */
[----:B---3--:R-:W-:Y:S02]  /*1a290*/  @!P0 IMAD.MOV.U32 R4, RZ, RZ, R0 ;  /* 0x000000ffff048224 */ /* 0x008fe400078e0000 */
[----:B------:R-:W3:Y:S04]  /*1a2a0*/  LDL R0, [R1+0x196c] ;  /* 0x00196c0001007983 */ /* 0x000ee80000100800 */
[----:B--2---:R0:W2:Y:S04]  /*1a2b0*/  @!P0 LDG.E.U16 R3, [R4.64] ;  /* 0x0000000604038981 */ /* 0x0040a8000c1e1500 */
[----:B0-----:R-:W2:Y:S04]  /*1a2c0*/  LDL R4, [R1+0x1810] ;  /* 0x0018100001047983 */ /* 0x001ea80000100800 */
[----:B------:R-:W2:Y:S01]  /*1a2d0*/  LDL R5, [R1+0x190c] ;  /* 0x00190c0001057983 */ /* 0x000ea20000100800 */
[----:B------:R-:W-:-:S02]  /*1a2e0*/  PRMT R29, RZ, 0x7610, R29 ;  /* 0x00007610ff1d7816 */ /* 0x000fc4000000001d */
[----:B--2---:R-:W-:-:S04]  /*1a2f0*/  @!P0 LOP3.LUT R5, R5, R4, RZ, 0x3c, !PT ;  /* 0x0000000405058212 */ /* 0x004fc800078e3cff */
[----:B------:R-:W-:-:S04]  /*1a300*/  @!P0 LOP3.LUT R4, R5, R4, RZ, 0x3c, !PT ;  /* 0x0000000405048212 */ /* 0x000fc800078e3cff */
[----:B------:R-:W-:Y:S01]  /*1a310*/  @!P0 LOP3.LUT R5, R5, R4, RZ, 0x3c, !PT ;  /* 0x0000000405058212 */ /* 0x000fe200078e3cff */
[----:B------:R0:W-:Y:S04]  /*1a320*/  STL [R1+0x3cf0], R3 ;  /* 0x003cf00301007387 */ /* 0x0001e80000100800 */
[----:B------:R1:W2:Y:S01]  /*1a330*/  @!P0 LDG.E.U16 R29, [R4.64] ;  /* 0x00000006041d8981 */ /* 0x0002a2000c1e1500 */
[----:B------:R-:W-:-:S03]  /*1a340*/  PRMT R27, RZ, 0x7610, R27 ;  /* 0x00007610ff1b7816 */ /* 0x000fc6000000001b */
[----:B0-----:R-:W2:Y:S04]  /*1a350*/  LDL R3, [R1+0x194c] ;  /* 0x00194c0001037983 */ /* 0x001ea80000100800 */
[----:B-1----:R-:W2:Y:S04]  /*1a360*/  LDL R4, [R1+0x1800] ;  /* 0x0018000001047983 */ /* 0x002ea80000100800 */
[----:B------:R-:W2:Y:S02]  /*1a370*/  LDL R5, [R1+0x192c] ;  /* 0x00192c0001057983 */ /* 0x000ea40000100800 */
[----:B--2---:R-:W-:-:S04]  /*1a380*/  @!P0 LOP3.LUT R5, R5, R4, RZ, 0x3c, !PT ;  /* 0x0000000405058212 */ /* 0x004fc800078e3cff */
[----:B------:R-:W-:-:S04]  /*1a390*/  @!P0 LOP3.LUT R4, R5, R4, RZ, 0x3c, !PT ;  /* 0x0000000405048212 */ /* 0x000fc800078e3cff */
[----:B------:R-:W-:Y:S01]  /*1a3a0*/  @!P0 LOP3.LUT R5, R5, R4, RZ, 0x3c, !PT ;  /* 0x0000000405058212 */ /* 0x000fe200078e3cff */
[----:B------:R0:W-:Y:S04]  /*1a3b0*/  STL [R1+0x3cf4], R29 ;  /* 0x003cf41d01007387 */ /* 0x0001e80000100800 */
[----:B------:R1:W2:Y:S01]  /*1a3c0*/  @!P0 LDG.E.U16 R27, [R4.64] ;  /* 0x00000006041b8981 */ /* 0x0002a2000c1e1500 */
[----:B------:R-:W-:-:S03]  /*1a3d0*/  PRMT R26, RZ, 0x7610, R26 ;  /* 0x00007610ff1a7816 */ /* 0x000fc6000000001a */
[----:B0-----:R-:W3:Y:S04]  /*1a3e0*/  LDL R29, [R1+0x19ac] ;  /* 0x0019ac00011d7983 */ /* 0x001ee80000100800 */
[----:B-1----:R-:W3:Y:S01]  /*1a3f0*/  LDL R5, [R1+0x1910] ;  /* 0x0019100001057983 */ /* 0x002ee20000100800 */
[----:B------:R-:W-:-:S03]  /*1a400*/  @!P0 IMAD.MOV.U32 R4, RZ, RZ, R3 ;  /* 0x000000ffff048224 */ /* 0x000fc600078e0003 */
[----:B--2---:R0:W-:Y:S01]  /*1a410*/  STL [R1+0x3cf8], R27 ;  /* 0x003cf81b01007387 */ /* 0x0041e20000100800 */
[----:B------:R-:W-:Y:S01]  /*1a420*/  PRMT R25, RZ, 0x7610, R25 ;  /* 0x00007610ff197816 */ /* 0x000fe20000000019 */
[----:B------:R-:W2:Y:S02]  /*1a430*/  LDL R3, [R1+0x19d4] ;  /* 0x0019d40001037983 */ /* 0x000ea40000100800 */
[----:B---3--:R1:W3:Y:S04]  /*1a440*/  @!P0 LDG.E.U16 R26, [R4.64] ;  /* 0x00000006041a8981 */ /* 0x0082e8000c1e1500 */
[----:B0-----:R-:W2:Y:S04]  /*1a450*/  LDL R27, [R1+0x1970] ;  /* 0x00197000011b7983 */ /* 0x001ea80000100800 */
[----:B-1----:R-:W2:Y:S01]  /*1a460*/  LDL R5, [R1+0x1930] ;  /* 0x0019300001057983 */ /* 0x002ea20000100800 */
[----:B------:R-:W-:-:S03]  /*1a470*/  @!P0 IMAD.MOV.U32 R4, RZ, RZ, R0 ;  /* 0x000000ffff048224 */ /* 0x000fc600078e0000 */
[----:B---3--:R0:W-:Y:S01]  /*1a480*/  STL [R1+0x3cfc], R26 ;  /* 0x003cfc1a01007387 */ /* 0x0081e20000100800 */
[----:B------:R-:W-:Y:S01]  /*1a490*/  PRMT R24, RZ, 0x7610, R24 ;  /* 0x00007610ff187816 */ /* 0x000fe20000000018 */
[----:B------:R-:W3:Y:S02]  /*1a4a0*/  LDL R0, [R1+0x19b0] ;  /* 0x0019b00001007983 */ /* 0x000ee40000100800 */
[----:B--2---:R1:W2:Y:S04]  /*1a4b0*/  @!P0 LDG.E.U16 R25, [R4.64] ;  /* 0x0000000604198981 */ /* 0x0042a8000c1e1500 */
[----:B0-----:R-:W2:Y:S04]  /*1a4c0*/  LDL R26, [R1+0x1990] ;  /* 0x00199000011a7983 */ /* 0x001ea80000100800 */
[----:B-1----:R-:W2:Y:S04]  /*1a4d0*/  LDL R4, [R1+0x1950] ;  /* 0x0019500001047983 */ /* 0x002ea80000100800 */
[----:B------:R-:W2:Y:S01]  /*1a4e0*/  LDL R5, [R1+0x198c] ;  /* 0x00198c0001057983 */ /* 0x000ea20000100800 */
[----:B------:R-:W-:-:S02]  /*1a4f0*/  PRMT R23, RZ, 0x7610, R23 ;  /* 0x00007610ff177816 */ /* 0x000fc40000000017 */
[----:B------:R-:W-:Y:S02]  /*1a500*/  PRMT R22, RZ, 0x7610, R22 ;  /* 0x00007610ff167816 */ /* 0x000fe40000000016 */
[----:B--2---:R-:W-:-:S04]  /*1a510*/  @!P0 LOP3.LUT R5, R5, R4, RZ, 0x3c, !PT ;  /* 0x0000000405058212 */ /* 0x004fc800078e3cff */
[----:B------:R-:W-:-:S04]  /*1a520*/  @!P0 LOP3.LUT R4, R5, R4, RZ, 0x3c, !PT ;  /* 0x0000000405048212 */ /* 0x000fc800078e3cff */
[----:B------:R-:W-:-:S05]  /*1a530*/  @!P0 LOP3.LUT R5, R5, R4, RZ, 0x3c, !PT ;  /* 0x0000000405058212 */ /* 0x000fca00078e3cff */
[----:B------:R0:W2:Y:S02]  /*1a540*/  @!P0 LDG.E.U16 R24, [R4.64] ;  /* 0x0000000604188981 */ /* 0x0000a4000c1e1500 */
[----:B0-----:R-:W-:Y:S02]  /*1a550*/  @!P0 IMAD.MOV.U32 R4, RZ, RZ, R29 ;  /* 0x000000ffff048224 */ /* 0x001fe400078e001d */
[----:B------:R-:W-:-:S05]  /*1a560*/  @!P0 IMAD.MOV.U32 R5, RZ, RZ, R27 ;  /* 0x000000ffff058224 */ /* 0x000fca00078e001b */
[----:B------:R0:W2:Y:S02]  /*1a570*/  @!P0 LDG.E.U16 R23, [R4.64] ;  /* 0x0000000604178981 */ /* 0x0000a4000c1e1500 */
[----:B0-----:R-:W-:Y:S02]  /*1a580*/  @!P0 IMAD.MOV.U32 R4, RZ, RZ, R3 ;  /* 0x000000ffff048224 */ /* 0x001fe400078e0003 */
[----:B------:R-:W-:-:S05]  /*1a590*/  @!P0 IMAD.MOV.U32 R5, RZ, RZ, R26 ;  /* 0x000000ffff058224 */ /* 0x000fca00078e001a */
[----:B------:R4:W2:Y:S01]  /*1a5a0*/  @!P0 LDG.E.U16 R22, [R4.64] ;  /* 0x0000000604168981 */ /* 0x0008a2000c1e1500 */
[----:B------:R-:W-:-:S03]  /*1a5b0*/  PRMT R21, RZ, 0x7610, R21 ;  /* 0x00007610ff157816 */ /* 0x000fc60000000015 */
[----:B------:R-:W-:Y:S01]  /*1a5c0*/  STL [R1+0x3d00], R25 ;  /* 0x003d001901007387 */ /* 0x000fe20000100800 */
[----:B----4-:R-:W-:Y:S02]  /*1a5d0*/  @!P0 IMAD.MOV.U32 R4, RZ, RZ, R2 ;  /* 0x000000ffff048224 */ /* 0x010fe400078e0002 */
[----:B---3--:R-:W-:-:S05]  /*1a5e0*/  @!P0 IMAD.MOV.U32 R5, RZ, RZ, R0 ;  /* 0x000000ffff058224 */ /* 0x008fca00078e0000 */
[----:B------:R-:W3:Y:S04]  /*1a5f0*/  @!P0 LDG.E.U16 R21, [R4.64] ;  /* 0x0000000604158981 */ /* 0x000ee8000c1e1500 */
[----:B--2---:R-:W-:Y:S01]  /*1a600*/  STL [R1+0x3d04], R24 ;  /* 0x003d041801007387 */ /* 0x004fe20000100800 */
[----:B------:R-:W2:Y:S02]  /*1a610*/  LDL R29, [R1+0x17e8] ;  /* 0x0017e800011d7983 */ /* 0x000ea40000100800 */
[----:B------:R-:W4:Y:S01]  /*1a620*/  LDL R27, [R1+0x18fc] ;  /* 0x0018fc00011b7983 */ /* 0x000f220000100800 */
[----:B------:R0:W-:Y:S01]  /*1a630*/  STL [R1+0x3d08], R23 ;  /* 0x003d081701007387 */ /* 0x0001e20000100800 */
[----:B------:R-:W4:Y:S03]  /*1a640*/  LDL R26, [R1+0x18e4] ;  /* 0x0018e400011a7983 */ /* 0x000f260000100800 */
[----:B0-----:R-:W4:Y:S04]  /*1a650*/  LDL R23, [R1+0x18e8] ;  /* 0x0018e80001177983 */ /* 0x001f280000100800 */
[----:B------:R-:W-:Y:S01]  /*1a660*/  STL [R1+0x3d0c], R22 ;  /* 0x003d0c1601007387 */ /* 0x000fe20000100800 */
[----:B------:R-:W4:Y:S02]  /*1a670*/  LDL R25, [R1+0x18c4] ;  /* 0x0018c40001197983 */ /* 0x000f240000100800 */
[----:B------:R-:W4:Y:S02]  /*1a680*/  LDL R24, [R1+0x18c8] ;  /* 0x0018c80001187983 */ /* 0x000f240000100800 */
[----:B------:R-:W4:Y:S01]  /*1a690*/  LDL R3, [R1+0x18a4] ;  /* 0x0018a40001037983 */ /* 0x000f220000100800 */
[----:B------:R-:W4:Y:S01]  /*1a6a0*/  LDL R0, [R1+0x18a8] ;  /* 0x0018a80001007983 */ /* 0x000f220000100800 */
[----:B------:R0:W-:Y:S01]  /*1a6b0*/  STL [R1+0x1a10], R2 ;  /* 0x001a100201007387 */ /* 0x0001e20000100800 */
[----:B------:R-:W-:-:S02]  /*1a6c0*/  PRMT R20, RZ, 0x7610, R20 ;  /* 0x00007610ff147816 */ /* 0x000fc40000000014 */
[----:B0-----:R-:W4:Y:S01]  /*1a6d0*/  LDL.LU R2, [R1+0x1958] ;  /* 0x0019580001027983 */ /* 0x001f220000300800 */
[----:B---3--:R0:W-:Y:S02]  /*1a6e0*/  STL [R1+0x3d18], R21 ;  /* 0x003d181501007387 */ /* 0x0081e40000100800 */
[----:B------:R-:W3:Y:S01]  /*1a6f0*/  LDL R22, [R1+0x1884] ;  /* 0x0018840001167983 */ /* 0x000ee20000100800 */
[----:B0-----:R-:W3:Y:S01]  /*1a700*/  LDL R21, [R1+0x1888] ;  /* 0x0018880001157983 */ /* 0x001ee20000100800 */
[----:B--2---:R-:W-:Y:S02]  /*1a710*/  @!P0 IMAD.MOV.U32 R5, RZ, RZ, R29 ;  /* 0x000000ffff058224 */ /* 0x004fe400078e001d */
[----:B----4-:R-:W-:-:S05]  /*1a720*/  @!P0 IMAD.MOV.U32 R4, RZ, RZ, R27 ;  /* 0x000000ffff048224 */ /* 0x010fca00078e001b */
[----:B------:R0:W2:Y:S01]  /*1a730*/  @!P0 LDG.E.U16 R20, [R4.64] ;  /* 0x0000000604148981 */ /* 0x0000a2000c1e1500 */
[----:B------:R-:W-:Y:S02]  /*1a740*/  PRMT R19, RZ, 0x7610, R19 ;  /* 0x00007610ff137816 */ /* 0x000fe40000000013 */
[----:B------:R-:W-:Y:S01]  /*1a750*/  PRMT R18, RZ, 0x7610, R18 ;  /* 0x00007610ff127816 */ /* 0x000fe20000000012 */
[----:B0-----:R-:W-:Y:S02]  /*1a760*/  @!P0 IMAD.MOV.U32 R5, RZ, RZ, R26 ;  /* 0x000000ffff058224 */ /* 0x001fe400078e001a */
[----:B------:R-:W-:-:S05]  /*1a770*/  @!P0 IMAD.MOV.U32 R4, RZ, RZ, R23 ;  /* 0x000000ffff048224 */ /* 0x000fca00078e0017 */
[----:B------:R0:W4:Y:S01]  /*1a780*/  @!P0 LDG.E.U16 R19, [R4.64] ;  /* 0x0000000604138981 */ /* 0x000122000c1e1500 */
[----:B------:R-:W-:Y:S01]  /*1a790*/  PRMT R17, RZ, 0x7610, R17 ;  /* 0x00007610ff117816 */ /* 0x000fe20000000011 */
[----:B0-----:R-:W-:Y:S02]  /*1a7a0*/  @!P0 IMAD.MOV.U32 R4, RZ, RZ, R24 ;  /* 0x000000ffff048224 */ /* 0x001fe400078e0018 */
[----:B------:R-:W-:-:S05]  /*1a7b0*/  @!P0 IMAD.MOV.U32 R5, RZ, RZ, R25 ;  /* 0x000000ffff058224 */ /* 0x000fca00078e0019 */
[----:B------:R0:W4:Y:S01]  /*1a7c0*/  @!P0 LDG.E.U16 R18, [R4.64] ;  /* 0x0000000604128981 */ /* 0x000122000c1e1500 */
[----:B------:R-:W-:Y:S01]  /*1a7d0*/  PRMT R16, RZ, 0x7610, R16 ;  /* 0x00007610ff107816 */ /* 0x000fe20000000010 */
[----:B0-----:R-:W-:Y:S02]  /*1a7e0*/  @!P0 IMAD.MOV.U32 R4, RZ, RZ, R0 ;  /* 0x000000ffff048224 */ /* 0x001fe400078e0000 */
[----:B------:R-:W-:-:S05]  /*1a7f0*/  @!P0 IMAD.MOV.U32 R5, RZ, RZ, R3 ;  /* 0x000000ffff058224 */ /* 0x000fca00078e0003 */
[----:B------:R3:W4:Y:S02]  /*1a800*/  @!P0 LDG.E.U16 R17, [R4.64] ;  /* 0x0000000604118981 */ /* 0x000724000c1e1500 */
[----:B---3--:R-:W-:Y:S02]  /*1a810*/  @!P0 IMAD.MOV.U32 R4, RZ, RZ, R21 ;  /* 0x000000ffff048224 */ /* 0x008fe400078e0015 */
[----:B------:R-:W-:-:S05]  /*1a820*/  @!P0 IMAD.MOV.U32 R5, RZ, RZ, R22 ;  /* 0x000000ffff058224 */ /* 0x000fca00078e0016 */
[----:B------:R-:W3:Y:S04]  /*1a830*/  @!P0 LDG.E.U16 R16, [R4.64] ;  /* 0x0000000604108981 */ /* 0x000ee8000c1e1500 */
[----:B--2---:R0:W-:Y:S01]  /*1a840*/  STL [R1+0x3d1c], R20 ;  /* 0x003d1c1401007387 */ /* 0x0041e20000100800 */
[----:B------:R-:W2:Y:S03]  /*1a850*/  LDL R23, [R1+0x1864] ;  /* 0x0018640001177983 */ /* 0x000ea60000100800 */
[----:B0-----:R-:W2:Y:S01]  /*1a860*/  LDL R20, [R1+0x1868] ;  /* 0x0018680001147983 */ /* 0x001ea20000100800 */
[----:B------:R-:W-:-:S03]  /*1a870*/  PRMT R15, RZ, 0x7610, R15 ;  /* 0x00007610ff0f7816 */ /* 0x000fc6000000000f */
[----:B----4-:R0:W-:Y:S04]  /*1a880*/  STL [R1+0x3d20], R19 ;  /* 0x003d201301007387 */ /* 0x0101e80000100800 */
[----:B------:R1:W-:Y:S01]  /*1a890*/  STL [R1+0x3d24], R18 ;  /* 0x003d241201007387 */ /* 0x0003e20000100800 */
[----:B------:R-:W4:Y:S02]  /*1a8a0*/  LDL R3, [R1+0x1844] ;  /* 0x0018440001037983 */ /* 0x000f240000100800 */
[----:B------:R-:W4:Y:S01]  /*1a8b0*/  LDL R0, [R1+0x1848] ;  /* 0x0018480001007983 */ /* 0x000f220000100800 */
[----:B------:R0:W-:Y:S01]  /*1a8c0*/  STL [R1+0x3d28], R17 ;  /* 0x003d281101007387 */ /* 0x0001e20000100800 */
[----:B------:R-:W4:Y:S02]  /*1a8d0*/  LDL R22, [R1+0x1824] ;  /* 0x0018240001167983 */ /* 0x000f240000100800 */
[----:B------:R-:W4:Y:S01]  /*1a8e0*/  LDL R21, [R1+0x1828] ;  /* 0x0018280001157983 */ /* 0x000f220000100800 */
[----:B---3--:R3:W-:Y:S01]  /*1a8f0*/  STL [R1+0x3d2c], R16 ;  /* 0x003d2c1001007387 */ /* 0x0087e20000100800 */
[----:B0-----:R-:W3:Y:S01]  /*1a900*/  LDL R19, [R1+0x1914] ;  /* 0x0019140001137983 */ /* 0x001ee20000100800 */
[----:B------:R-:W-:-:S02]  /*1a910*/  PRMT R14, RZ, 0x7610, R14 ;  /* 0x00007610ff0e7816 */ /* 0x000fc4000000000e */
[----:B------:R-:W-:Y:S02]  /*1a920*/  PRMT R13, RZ, 0x7610, R13 ;  /* 0x00007610ff0d7816 */ /* 0x000fe4000000000d */
[----:B------:R-:W-:Y:S01]  /*1a930*/  PRMT R12, RZ, 0x7610, R12 ;  /* 0x00007610ff0c7816 */ /* 0x000fe2000000000c */
[----:B-1----:R-:W3:Y:S04]  /*1a940*/  LDL R18, [R1+0x17fc] ;  /* 0x0017fc0001127983 */ /* 0x002ee80000100800 */
[----:B------:R-:W3:Y:S01]  /*1a950*/  LDL R17, [R1+0x1934] ;  /* 0x0019340001117983 */ /* 0x000ee20000100800 */
[----:B--2---:R-:W-:Y:S02]  /*1a960*/  @!P0 IMAD.MOV.U32 R5, RZ, RZ, R23 ;  /* 0x000000ffff058224 */ /* 0x004fe400078e0017 */
[----:B------:R-:W-:-:S02]  /*1a970*/  @!P0 IMAD.MOV.U32 R4, RZ, RZ, R20 ;  /* 0x000000ffff048224 */ /* 0x000fc400078e0014 */
[----:B------:R-:W2:Y:S04]  /*1a980*/  LDL R20, [R1+0x180c] ;  /* 0x00180c0001147983 */ /* 0x000ea80000100800 */
[----:B------:R4:W2:Y:S02]  /*1a990*/  @!P0 LDG.E.U16 R15, [R4.64] ;  /* 0x00000006040f8981 */ /* 0x0008a4000c1e1500 */
[----:B----4-:R-:W-:Y:S02]  /*1a9a0*/  @!P0 IMAD.MOV.U32 R5, RZ, RZ, R3 ;  /* 0x000000ffff058224 */ /* 0x010fe400078e0003 */
[----:B------:R-:W-:-:S05]  /*1a9b0*/  @!P0 IMAD.MOV.U32 R4, RZ, RZ, R0 ;  /* 0x000000ffff048224 */ /* 0x000fca00078e0000 */
[----:B------:R0:W4:Y:S02]  /*1a9c0*/  @!P0 LDG.E.U16 R14, [R4.64] ;  /* 0x00000006040e8981 */ /* 0x000124000c1e1500 */
[----:B0-----:R-:W-:Y:S02]  /*1a9d0*/  @!P0 IMAD.MOV.U32 R5, RZ, RZ, R22 ;  /* 0x000000ffff058224 */ /* 0x001fe400078e0016 */
[----:B------:R-:W-:-:S05]  /*1a9e0*/  @!P0 IMAD.MOV.U32 R4, RZ, RZ, R21 ;  /* 0x000000ffff048224 */ /* 0x000fca00078e0015 */
[----:B------:R3:W4:Y:S02]  /*1a9f0*/  @!P0 LDG.E.U16 R13, [R4.64] ;  /* 0x00000006040d8981 */ /* 0x000724000c1e1500 */
[----:B---3--:R-:W-:Y:S02]  /*1aa00*/  @!P0 IMAD.MOV.U32 R4, RZ, RZ, R19 ;  /* 0x000000ffff048224 */ /* 0x008fe400078e0013 */
[----:B--2---:R-:W-:Y:S01]  /*1aa10*/  @!P0 IMAD.MOV.U32 R5, RZ, RZ, R20 ;  /* 0x000000ffff058224 */ /* 0x004fe200078e0014 */
[----:B------:R0:W-:Y:S01]  /*1aa20*/  STL [R1+0x3d30], R15 ;  /* 0x003d300f01007387 */ /* 0x0001e20000100800 */
[----:B------:R-:W2:Y:S02]  /*1aa30*/  LDL R16, [R1+0x1918] ;  /* 0x0019180001107983 */ /* 0x000ea40000100800 */
[----:B------:R-:W3:Y:S02]  /*1aa40*/  LDL R3, [R1+0x1954] ;  /* 0x0019540001037983 */ /* 0x000ee40000100800 */
[----:B------:R-:W3:Y:S01]  /*1aa50*/  LDL R0, [R1+0x1974] ;  /* 0x0019740001007983 */ /* 0x000ee20000100800 */
[----:B------:R1:W3:Y:S04]  /*1aa60*/  @!P0 LDG.E.U16 R12, [R4.64] ;  /* 0x00000006040c8981 */ /* 0x0002e8000c1e1500 */
[----:B0-----:R-:W3:Y:S01]  /*1aa70*/  LDL R15, [R1+0x1938] ;  /* 0x00193800010f7983 */ /* 0x001ee20000100800 */
[----:B------:R-:W-:Y:S01]  /*1aa80*/  PRMT R11, RZ, 0x7610, R11 ;  /* 0x00007610ff0b7816 */ /* 0x000fe2000000000b */
[----:B-1----:R-:W-:-:S02]  /*1aa90*/  @!P0 IMAD.MOV.U32 R4, RZ, RZ, R17 ;  /* 0x000000ffff048224 */ /* 0x002fc400078e0011 */
[----:B------:R-:W-:Y:S01]  /*1aaa0*/  @!P0 IMAD.MOV.U32 R5, RZ, RZ, R18 ;  /* 0x000000ffff058224 */ /* 0x000fe200078e0012 */
[----:B------:R-:W-:-:S04]  /*1aab0*/  PRMT R10, RZ, 0x7610, R10 ;  /* 0x00007610ff0a7816 */ /* 0x000fc8000000000a */
[----:B------:R2:W3:Y:S04]  /*1aac0*/  @!P0 LDG.E.U16 R11, [R4.64] ;  /* 0x00000006040b8981 */ /* 0x0004e8000c1e1500 */
[----:B----4-:R-:W-:Y:S04]  /*1aad0*/  STL [R1+0x3d34], R14 ;  /* 0x003d340e01007387 */ /* 0x010fe80000100800 */
[----:B------:R-:W-:Y:S01]  /*1aae0*/  STL [R1+0x3d38], R13 ;  /* 0x003d380d01007387 */ /* 0x000fe20000100800 */
[----:B--2---:R-:W-:Y:S02]  /*1aaf0*/  @!P0 IMAD.MOV.U32 R5, RZ, RZ, R16 ;  /* 0x000000ffff058224 */ /* 0x004fe400078e0010 */
[----:B---3--:R-:W-:Y:S01]  /*1ab00*/  @!P0 IMAD.MOV.U32 R4, RZ, RZ, R3 ;  /* 0x000000ffff048224 */ /* 0x008fe200078e0003 */
[----:B------:R0:W-:Y:S01]  /*1ab10*/  STL [R1+0x3d3c], R12 ;  /* 0x003d3c0c01007387 */ /* 0x0001e20000100800 */
[----:B------:R-:W2:Y:S02]  /*1ab20*/  LDL.LU R29, [R1+0x3a8] ;  /* 0x0003a800011d7983 */ /* 0x000ea40000300800 */
[----:B------:R-:W3:Y:S01]  /*1ab30*/  LDL R3, [R1+0x1994] ;  /* 0x0019940001037983 */ /* 0x000ee20000100800 */
[----:B------:R1:W4:Y:S01]  /*1ab40*/  @!P0 LDG.E.U16 R10, [R4.64] ;  /* 0x00000006040a8981 */ /* 0x000322000c1e1500 */
[----:B------:R-:W2:Y:S03]  /*1ab50*/  LDL R18, [R1+0x1998] ;  /* 0x0019980001127983 */ /* 0x000ea60000100800 */
[----:B0-----:R-:W2:Y:S01]  /*1ab60*/  LDL R12, [R1+0x19d0] ;  /* 0x0019d000010c7983 */ /* 0x001ea20000100800 */
[----:B-1----:R-:W-:-:S03]  /*1ab70*/  @!P0 IMAD.MOV.U32 R4, RZ, RZ, R0 ;  /* 0x000000ffff048224 */ /* 0x002fc600078e0000 */
[----:B------:R-:W2:Y:S01]  /*1ab80*/  LDL R0, [R1+0x19b4] ;  /* 0x0019b40001007983 */ /* 0x000ea20000100800 */
[----:B------:R-:W-:Y:S02]  /*1ab90*/  @!P0 IMAD.MOV.U32 R5, RZ, RZ, R15 ;  /* 0x000000ffff058224 */ /* 0x000fe400078e000f */
[----:B------:R-:W2:Y:S01]  /*1aba0*/  LDL R15, [R1+0x1978] ;  /* 0x00197800010f7983 */ /* 0x000ea20000100800 */
[----:B------:R-:W-:Y:S01]  /*1abb0*/  PRMT R9, RZ, 0x7610, R9 ;  /* 0x00007610ff097816 */ /* 0x000fe20000000009 */
[----:B------:R-:W4:Y:S01]  /*1abc0*/  LDL.LU R13, [R1+0x3a4] ;  /* 0x0003a400010d7983 */ /* 0x000f220000300800 */
[----:B------:R-:W4:Y:S01]  /*1abd0*/  LDL.LU R14, [R1+0x3a0] ;  /* 0x0003a000010e7983 */ /* 0x000f220000300800 */
[----:B------:R-:W-:Y:S01]  /*1abe0*/  PRMT R8, RZ, 0x7610, R8 ;  /* 0x00007610ff087816 */ /* 0x000fe20000000008 */
[----:B------:R-:W4:Y:S01]  /*1abf0*/  LDL.LU R16, [R1+0x39c] ;  /* 0x00039c0001107983 */ /* 0x000f220000300800 */
[----:B------:R-:W4:Y:S04]  /*1ac00*/  LDL.LU R17, [R1+0x324] ;  /* 0x0003240001117983 */ /* 0x000f280000300800 */
[----:B------:R0:W4:Y:S01]  /*1ac10*/  @!P0 LDG.E.U16 R9, [R4.64] ;  /* 0x0000000604098981 */ /* 0x000122000c1e1500 */
[----:B------:R-:W4:Y:S02]  /*1ac20*/  LDL.LU R22, [R1+0x31c] ;  /* 0x00031c0001167983 */ /* 0x000f240000300800 */
[----:B------:R-:W4:Y:S02]  /*1ac30*/  LDL.LU R23, [R1+0x314] ;  /* 0x0003140001177983 */ /* 0x000f240000300800 */
[----:B------:R-:W4:Y:S01]  /*1ac40*/  LDL.LU R25, [R1+0x30c] ;  /* 0x00030c0001197983 */ /* 0x000f220000300800 */
[----:B------:R-:W4:Y:S01]  /*1ac50*/  LDL.LU R26, [R1+0x284] ;  /* 0x00028400011a7983 */ /* 0x000f220000300800 */
[----:B------:R-:W4:Y:S02]  /*1ac60*/  LDL.LU R27, [R1+0x27c] ;  /* 0x00027c00011b7983 */ /* 0x000f240000300800 */
[----:B0-----:R-:W-:Y:S01]  /*1ac70*/  @!P0 IMAD.MOV.U32 R5, RZ, RZ, R2 ;  /* 0x000000ffff058224 */ /* 0x001fe200078e0002 */
[----:B------:R0:W-:Y:S01]  /*1ac80*/  STL [R1+0x1a14], R2 ;  /* 0x001a140201007387 */ /* 0x0001e20000100800 */
[----:B---3--:R-:W-:Y:S01]  /*1ac90*/  @!P0 IMAD.MOV.U32 R4, RZ, RZ, R3 ;  /* 0x000000ffff048224 */ /* 0x008fe200078e0003 */
[----:B------:R-:W-:-:S04]  /*1aca0*/  LOP3.LUT R3, R28, 0x7f, RZ, 0xc0, !PT ;  /* 0x0000007f1c037812 */ /* 0x000fc800078ec0ff */
[----:B------:R2:W3:Y:S02]  /*1acb0*/  @!P0 LDG.E.U16 R8, [R4.64] ;  /* 0x0000000604088981 */ /* 0x0004e4000c1e1500 */
[----:B--2---:R-:W-:Y:S02]  /*1acc0*/  @!P0 IMAD.MOV.U32 R4, RZ, RZ, R0 ;  /* 0x000000ffff048224 */ /* 0x004fe400078e0000 */
[----:B------:R-:W2:Y:S01]  /*1acd0*/  LDL.LU R0, [R1+0x274] ;  /* 0x0002740001007983 */ /* 0x000ea20000300800 */
[----:B------:R-:W3:Y:S01]  /*1ace0*/  LDL.LU R28, [R1+0x26c] ;  /* 0x00026c00011c7983 */ /* 0x000ee20000300800 */
[----:B------:R-:W-:Y:S01]  /*1acf0*/  PRMT R7, RZ, 0x7610, R7 ;  /* 0x00007610ff077816 */ /* 0x000fe20000000007 */
[----:B------:R-:W-:Y:S01]  /*1ad00*/  @!P0 IMAD.MOV.U32 R5, RZ, RZ, R15 ;  /* 0x000000ffff058224 */ /* 0x000fe200078e000f */
[----:B------:R-:W-:-:S04]  /*1ad10*/  PRMT R6, RZ, 0x7610, R6 ;  /* 0x00007610ff067816 */ /* 0x000fc80000000006 */
[----:B------:R1:W3:Y:S01]  /*1ad20*/  @!P0 LDG.E.U16 R7, [R4.64] ;  /* 0x0000000604078981 */ /* 0x0002e2000c1e1500 */
[----:B------:R-:W-:Y:S02]  /*1ad30*/  IMAD.SHL.U32 R15, R3, 0x2, RZ ;  /* 0x00000002030f7824 */ /* 0x000fe400078e00ff */
[----:B-1----:R-:W-:Y:S02]  /*1ad40*/  @!P0 IMAD.MOV.U32 R4, RZ, RZ, R12 ;  /* 0x000000ffff048224 */ /* 0x002fe400078e000c */
[----:B------:R-:W-:Y:S01]  /*1ad50*/  @!P0 IMAD.MOV.U32 R5, RZ, RZ, R18 ;  /* 0x000000ffff058224 */ /* 0x000fe200078e0012 */
[----:B------:R-:W-:-:S04]  /*1ad60*/  LOP3.LUT R15, R15, 0x60, RZ, 0x3c, !PT ;  /* 0x000000600f0f7812 */ /* 0x000fc800078e3cff */
[----:B------:R1:W3:Y:S04]  /*1ad70*/  @!P0 LDG.E.U16 R6, [R4.64] ;  /* 0x0000000604068981 */ /* 0x0002e8000c1e1500 */
[----:B------:R0:W-:Y:S04]  /*1ad80*/  STS.U16 [R15+0x5800], R29 ;  /* 0x0058001d0f007388 */ /* 0x0001e80000000400 */
[----:B-1----:R-:W3:Y:S01]  /*1ad90*/  LDL.LU R5, [R1+0x1f8] ;  /* 0x0001f80001057983 */ /* 0x002ee20000300800 */
[----:B0-----:R-:W3:Y:S02]  /*1ada0*/  LDL.LU R2, [R1+0x1f4] ;  /* 0x0001f40001027983 */ /* 0x001ee40000300800 */
[----:B------:R-:W3:Y:S02]  /*1adb0*/  LDL.LU R12, [R1+0x1f0] ;  /* 0x0001f000010c7983 */ /* 0x000ee40000300800 */
[----:B------:R-:W3:Y:S01]  /*1adc0*/  LDL.LU R18, [R1+0x1ec] ;  /* 0x0001ec0001127983 */ /* 0x000ee20000300800 */
[----:B------:R-:W3:Y:S01]  /*1add0*/  LDL.LU R19, [R1+0x130] ;  /* 0x0001300001137983 */ /* 0x000ee20000300800 */
[----:B------:R-:W3:Y:S02]  /*1ade0*/  LDL.LU R20, [R1+0x128] ;  /* 0x0001280001147983 */ /* 0x000ee40000300800 */
[----:B------:R-:W3:Y:S02]  /*1adf0*/  LDL.LU R21, [R1+0x120] ;  /* 0x0001200001157983 */ /* 0x000ee40000300800 */
[----:B------:R-:W3:Y:S01]  /*1ae00*/  LDL.LU R24, [R1+0x118] ;  /* 0x0001180001187983 */ /* 0x000ee20000300800 */
[----:B------:R-:W3:Y:S04]  /*1ae10*/  LDL.LU R29, [R1+0xf8] ;  /* 0x0000f800011d7983 */ /* 0x000ee80000300800 */
[----:B----4-:R0:W-:Y:S01]  /*1ae20*/  STS.U16 [R15+0x5900], R13 ;  /* 0x0059000d0f007388 */ /* 0x0101e20000000400 */
[----:B------:R1:W-:Y:S02]  /*1ae30*/  STS.U16 [R15+0x5a00], R14 ;  /* 0x005a000e0f007388 */ /* 0x0003e40000000400 */
[----:B------:R4:W-:Y:S02]  /*1ae40*/  STS.U16 [R15+0x5b00], R16 ;  /* 0x005b00100f007388 */ /* 0x0009e40000000400 */
[----:B------:R4:W-:Y:S01]  /*1ae50*/  STS.U16 [R15+0x7800], R17 ;  /* 0x007800110f007388 */ /* 0x0009e20000000400 */
[----:B------:R4:W-:Y:S01]  /*1ae60*/  STS.U16 [R15+0x7900], R22 ;  /* 0x007900160f007388 */ /* 0x0009e20000000400 */
[----:B------:R4:W-:Y:S03]  /*1ae70*/  STS.U16 [R15+0x7a00], R23 ;  /* 0x007a00170f007388 */ /* 0x0009e60000000400 */
[----:B0-----:R-:W3:Y:S01]  /*1ae80*/  LDL.LU R13, [R1+0xf4] ;  /* 0x0000f400010d7983 */ /* 0x001ee20000300800 */
[----:B-1----:R-:W3:Y:S02]  /*1ae90*/  LDL.LU R14, [R1+0xf0] ;  /* 0x0000f000010e7983 */ /* 0x002ee40000300800 */
[----:B----4-:R-:W4:Y:S01]  /*1aea0*/  LDL.LU R16, [R1+0xec] ;  /* 0x0000ec0001107983 */ /* 0x010f220000300800 */
[----:B------:R-:W4:Y:S04]  /*1aeb0*/  LDL.LU R17, [R1+0x3c8] ;  /* 0x0003c80001117983 */ /* 0x000f280000300800 */
[----:B------:R-:W4:Y:S04]  /*1aec0*/  LDL.LU R22, [R1+0x3c4] ;  /* 0x0003c40001167983 */ /* 0x000f280000300800 */
[----:B------:R0:W-:Y:S01]  /*1aed0*/  STS.U16 [R15+0x7b00], R25 ;  /* 0x007b00190f007388 */ /* 0x0001e20000000400 */
[----:B------:R-:W4:Y:S02]  /*1aee0*/  LDL.LU R23, [R1+0x3c0] ;  /* 0x0003c00001177983 */ /* 0x000f240000300800 */
[----:B------:R1:W-:Y:S02]  /*1aef0*/  STS.U16 [R15+0x9800], R26 ;  /* 0x0098001a0f007388 */ /* 0x0003e40000000400 */
[----:B------:R1:W-:Y:S01]  /*1af00*/  STS.U16 [R15+0x9900], R27 ;  /* 0x0099001b0f007388 */ /* 0x0003e20000000400 */
[----:B0-----:R-:W4:Y:S01]  /*1af10*/  LDL.LU R25, [R1+0x3bc] ;  /* 0x0003bc0001197983 */ /* 0x001f220000300800 */
[----:B-1----:R-:W4:Y:S02]  /*1af20*/  LDL.LU R26, [R1+0x3b8] ;  /* 0x0003b800011a7983 */ /* 0x002f240000300800 */
[----:B------:R-:W4:Y:S01]  /*1af30*/  LDL.LU R27, [R1+0x3b4] ;  /* 0x0003b400011b7983 */ /* 0x000f220000300800 */
[----:B--2---:R0:W-:Y:S01]  /*1af40*/  STS.U16 [R15+0x9a00], R0 ;  /* 0x009a00000f007388 */ /* 0x0041e20000000400 */
[----:B---3--:R1:W-:Y:S03]  /*1af50*/  STS.U16 [R15+0x9b00], R28 ;  /* 0x009b001c0f007388 */ /* 0x0083e60000000400 */
[----:B0-----:R-:W2:Y:S04]  /*1af60*/  LDL.LU R0, [R1+0x3b0] ;  /* 0x0003b00001007983 */ /* 0x001ea80000300800 */
[----:B-1----:R-:W3:Y:S04]  /*1af70*/  LDL.LU R28, [R1+0x3ac] ;  /* 0x0003ac00011c7983 */ /* 0x002ee80000300800 */
[----:B------:R-:W-:Y:S01]  /*1af80*/  STS.U16 [R15+0xb800], R5 ;  /* 0x00b800050f007388 */ /* 0x000fe20000000400 */
[----:B------:R0:W-:Y:S02]  /*1af90*/  STS.U16 [R15+0xb900], R2 ;  /* 0x00b900020f007388 */ /* 0x0001e40000000400 */
[----:B------:R-:W-:Y:S02]  /*1afa0*/  STS.U16 [R15+0xba00], R12 ;  /* 0x00ba000c0f007388 */ /* 0x000fe40000000400 */
[----:B------:R1:W-:Y:S01]  /*1afb0*/  STS.U16 [R15+0xbb00], R18 ;  /* 0x00bb00120f007388 */ /* 0x0003e20000000400 */
[----:B------:R-:W-:Y:S01]  /*1afc0*/  STS.U16 [R15+0xd800], R19 ;  /* 0x00d800130f007388 */ /* 0x000fe20000000400 */
[----:B------:R-:W-:Y:S02]  /*1afd0*/  STS.U16 [R15+0xd900], R20 ;  /* 0x00d900140f007388 */ /* 0x000fe40000000400 */
[----:B------:R-:W-:Y:S02]  /*1afe0*/  STS.U16 [R15+0xda00], R21 ;  /* 0x00da00150f007388 */ /* 0x000fe40000000400 */
[----:B------:R-:W-:Y:S02]  /*1aff0*/  STS.U16 [R15+0xdb00], R24 ;  /* 0x00db00180f007388 */ /* 0x000fe40000000400 */
[----:B0-----:R-:W-:Y:S01]  /*1b000*/  IMAD.SHL.U32 R2, R3, 0x2, RZ ;  /* 0x0000000203027824 */ /* 0x001fe200078e00ff */
[----:B------:R0:W-:Y:S04]  /*1b010*/  STS.U16 [R15+0xf800], R29 ;  /* 0x00f8001d0f007388 */ /* 0x0001e80000000400 */
[----:B-1----:R-:W3:Y:S01]  /*1b020*/  LDL.LU R18, [R1+0x398] ;  /* 0x0003980001127983 */ /* 0x002ee20000300800 */
[----:B------:R-:W-:-:S03]  /*1b030*/  LOP3.LUT R2, R2, 0x70, RZ, 0x3c, !PT ;  /* 0x0000007002027812 */ /* 0x000fc600078e3cff */
[----:B------:R-:W-:Y:S04]  /*1b040*/  STS.U16 [R15+0xf900], R13 ;  /* 0x00f9000d0f007388 */ /* 0x000fe80000000400 */
[----:B0-----:R-:W3:Y:S01]  /*1b050*/  LDL.LU R29, [R1+0x394] ;  /* 0x00039400011d7983 */ /* 0x001ee20000300800 */
[----:B------:R-:W3:Y:S02]  /*1b060*/  LDL.LU R3, [R1+0x390] ;  /* 0x0003900001037983 */ /* 0x000ee40000300800 */
[----:B------:R-:W-:Y:S02]  /*1b070*/  STS.U16 [R15+0xfa00], R14 ;  /* 0x00fa000e0f007388 */ /* 0x000fe40000000400 */
[----:B----4-:R-:W-:Y:S01]  /*1b080*/  STS.U16 [R15+0xfb00], R16 ;  /* 0x00fb00100f007388 */ /* 0x010fe20000000400 */
[----:B------:R-:W-:Y:S04]  /*1b090*/  STS.U16 [R2+0x1c00], R17 ;  /* 0x001c001102007388 */ /* 0x000fe80000000400 */
[----:B------:R-:W4:Y:S01]  /*1b0a0*/  LDL.LU R19, [R1+0x38c] ;  /* 0x00038c0001137983 */ /* 0x000f220000300800 */
[----:B------:R0:W-:Y:S02]  /*1b0b0*/  STS.U16 [R2+0x1d00], R22 ;  /* 0x001d001602007388 */ /* 0x0001e40000000400 */
[----:B------:R-:W4:Y:S02]  /*1b0c0*/  LDL.LU R20, [R1+0x308] ;  /* 0x0003080001147983 */ /* 0x000f240000300800 */
[----:B------:R1:W-:Y:S01]  /*1b0d0*/  STS.U16 [R2+0x1e00], R23 ;  /* 0x001e001702007388 */ /* 0x0003e20000000400 */
[----:B------:R-:W4:Y:S01]  /*1b0e0*/  LDL.LU R21, [R1+0x304] ;  /* 0x0003040001157983 */ /* 0x000f220000300800 */
[----:B------:R-:W4:Y:S03]  /*1b0f0*/  LDL.LU R24, [R1+0x300] ;  /* 0x0003000001187983 */ /* 0x000f260000300800 */
[----:B------:R-:W-:Y:S01]  /*1b100*/  STS.U16 [R2+0x1f00], R25 ;  /* 0x001f001902007388 */ /* 0x000fe20000000400 */
[----:B------:R-:W-:Y:S02]  /*1b110*/  STS.U16 [R2+0x3c00], R26 ;  /* 0x003c001a02007388 */ /* 0x000fe40000000400 */
[----:B------:R-:W-:Y:S01]  /*1b120*/  STS.U16 [R2+0x3d00], R27 ;  /* 0x003d001b02007388 */ /* 0x000fe20000000400 */
[----:B0-----:R-:W4:Y:S01]  /*1b130*/  LDL.LU R22, [R1+0x2fc] ;  /* 0x0002fc0001167983 */ /* 0x001f220000300800 */
[----:B-1----:R-:W4:Y:S03]  /*1b140*/  LDL.LU R23, [R1+0x268] ;  /* 0x0002680001177983 */ /* 0x002f260000300800 */
[----:B--2---:R-:W-:Y:S04]  /*1b150*/  STS.U16 [R2+0x3e00], R0 ;  /* 0x003e000002007388 */ /* 0x004fe80000000400 */
[----:B---3--:R0:W-:Y:S04]  /*1b160*/  STS.U16 [R2+0x3f00], R28 ;  /* 0x003f001c02007388 */ /* 0x0081e80000000400 */
[----:B0-----:R-:W2:Y:S01]  /*1b170*/  LDL.LU R28, [R1+0x264] ;  /* 0x00026400011c7983 */ /* 0x001ea20000300800 */
[----:B------:R-:W3:Y:S02]  /*1b180*/  LDL.LU R4, [R1+0x260] ;  /* 0x0002600001047983 */ /* 0x000ee40000300800 */
[----:B------:R-:W3:Y:S02]  /*1b190*/  LDL.LU R5, [R1+0x25c] ;  /* 0x00025c0001057983 */ /* 0x000ee40000300800 */
[----:B------:R-:W3:Y:S01]  /*1b1a0*/  LDL.LU R12, [R1+0x1e8] ;  /* 0x0001e800010c7983 */ /* 0x000ee20000300800 */
[----:B------:R-:W3:Y:S01]  /*1b1b0*/  LDL.LU R13, [R1+0x1e4] ;  /* 0x0001e400010d7983 */ /* 0x000ee20000300800 */
[----:B------:R-:W3:Y:S02]  /*1b1c0*/  LDL.LU R25, [R1+0x1e0] ;  /* 0x0001e00001197983 */ /* 0x000ee40000300800 */
[----:B------:R-:W3:Y:S02]  /*1b1d0*/  LDL.LU R26, [R1+0x138] ;  /* 0x00013800011a7983 */ /* 0x000ee40000300800 */
[----:B------:R-:W3:Y:S01]  /*1b1e0*/  LDL.LU R27, [R1+0x110] ;  /* 0x00011000011b7983 */ /* 0x000ee20000300800 */
[----:B------:R-:W3:Y:S04]  /*1b1f0*/  LDL.LU R0, [R1+0x108] ;  /* 0x0001080001007983 */ /* 0x000ee80000300800 */
[----:B------:R-:W-:Y:S04]  /*1b200*/  STS.U16 [R2+0x5c00], R18 ;  /* 0x005c001202007388 */ /* 0x000fe80000000400 */
[----:B------:R0:W-:Y:S01]  /*1b210*/  STS.U16 [R2+0x5d00], R29 ;  /* 0x005d001d02007388 */ /* 0x0001e20000000400 */
[----:B------:R1:W-:Y:S03]  /*1b220*/  STS.U16 [R2+0x5e00], R3 ;  /* 0x005e000302007388 */ /* 0x0003e60000000400 */
[----:B----4-:R4:W-:Y:S04]  /*1b230*/  STS.U16 [R2+0x5f00], R19 ;  /* 0x005f001302007388 */ /* 0x0109e80000000400 */
[----:B0-----:R-:W3:Y:S01]  /*1b240*/  LDL.LU R29, [R1+0xfc] ;  /* 0x0000fc00011d7983 */ /* 0x001ee20000300800 */
[----:B-1----:R-:W3:Y:S02]  /*1b250*/  LDL.LU R3, [R1+0xe8] ;  /* 0x0000e80001037983 */ /* 0x002ee40000300800 */
[----:B------:R-:W3:Y:S02]  /*1b260*/  LDL.LU R14, [R1+0xe4] ;  /* 0x0000e400010e7983 */ /* 0x000ee40000300800 */
[----:B------:R-:W3:Y:S01]  /*1b270*/  LDL.LU R15, [R1+0xe0] ;  /* 0x0000e000010f7983 */ /* 0x000ee20000300800 */
[----:B------:R-:W3:Y:S01]  /*1b280*/  LDL.LU R16, [R1+0xd8] ;  /* 0x0000d80001107983 */ /* 0x000ee20000300800 */
[----:B------:R-:W3:Y:S03]  /*1b290*/  LDL.LU R17, [R1+0xb4] ;  /* 0x0000b40001117983 */ /* 0x000ee60000300800 */
[----:B------:R0:W-:Y:S01]  /*1b2a0*/  STS.U16 [R2+0x7c00], R20 ;  /* 0x007c001402007388 */ /* 0x0001e20000000400 */
[----:B------:R-:W3:Y:S02]  /*1b2b0*/  LDL.LU R18, [R1+0xb0] ;  /* 0x0000b00001127983 */ /* 0x000ee40000300800 */
[----:B------:R-:W-:Y:S02]  /*1b2c0*/  STS.U16 [R2+0x7d00], R21 ;  /* 0x007d001502007388 */ /* 0x000fe40000000400 */
[----:B----4-:R-:W4:Y:S01]  /*1b2d0*/  LDL.LU R19, [R1+0xa8] ;  /* 0x0000a80001137983 */ /* 0x010f220000300800 */
[----:B------:R1:W-:Y:S01]  /*1b2e0*/  STS.U16 [R2+0x7e00], R24 ;  /* 0x007e001802007388 */ /* 0x0003e20000000400 */
[----:B------:R1:W-:Y:S02]  /*1b2f0*/  STS.U16 [R2+0x7f00], R22 ;  /* 0x007f001602007388 */ /* 0x0003e40000000400 */
[----:B------:R1:W-:Y:S01]  /*1b300*/  STS.U16 [R2+0x9c00], R23 ;  /* 0x009c001702007388 */ /* 0x0003e20000000400 */
[----:B0-----:R-:W4:Y:S04]  /*1b310*/  LDL.LU R20, [R1+0xa4] ;  /* 0x0000a40001147983 */ /* 0x001f280000300800 */
[----:B-1----:R-:W4:Y:S01]  /*1b320*/  LDL.LU R24, [R1+0xa0] ;  /* 0x0000a00001187983 */ /* 0x002f220000300800 */
[----:B------:R-:W4:Y:S02]  /*1b330*/  LDL.LU R21, [R1+0x9c] ;  /* 0x00009c0001157983 */ /* 0x000f240000300800 */
[----:B------:R-:W4:Y:S02]  /*1b340*/  LDL.LU R22, [R1+0x98] ;  /* 0x0000980001167983 */ /* 0x000f240000300800 */
[----:B------:R-:W4:Y:S01]  /*1b350*/  LDL.LU R23, [R1+0x94] ;  /* 0x0000940001177983 */ /* 0x000f220000300800 */
[----:B--2---:R0:W-:Y:S04]  /*1b360*/  STS.U16 [R2+0x9d00], R28 ;  /* 0x009d001c02007388 */ /* 0x0041e80000000400 */
[----:B0-----:R-:W2:Y:S01]  /*1b370*/  LDL.LU R28, [R1+0x3d44] ;  /* 0x003d4400011c7983 */ /* 0x001ea20000300800 */
[----:B---3--:R-:W-:Y:S03]  /*1b380*/  STS.U16 [R2+0x9e00], R4 ;  /* 0x009e000402007388 */ /* 0x008fe60000000400 */
[----:B------:R-:W-:Y:S01]  /*1b390*/  STS.U16 [R2+0x9f00], R5 ;  /* 0x009f000502007388 */ /* 0x000fe20000000400 */
[----:B------:R-:W-:Y:S03]  /*1b3a0*/  STS.U16 [R2+0xbc00], R12 ;  /* 0x00bc000c02007388 */ /* 0x000fe60000000400 */
[----:B------:R-:W-:Y:S01]  /*1b3b0*/  STS.U16 [R2+0xbd00], R13 ;  /* 0x00bd000d02007388 */ /* 0x000fe20000000400 */
[----:B------:R-:W-:Y:S02]  /*1b3c0*/  STS.U16 [R2+0xbe00], R25 ;  /* 0x00be001902007388 */ /* 0x000fe40000000400 */
[----:B------:R-:W-:Y:S02]  /*1b3d0*/  STS.U16 [R2+0xbf00], R26 ;  /* 0x00bf001a02007388 */ /* 0x000fe40000000400 */
[----:B------:R-:W-:Y:S01]  /*1b3e0*/  STS.U16 [R2+0xdc00], R27 ;  /* 0x00dc001b02007388 */ /* 0x000fe20000000400 */
[----:B------:R-:W-:Y:S04]  /*1b3f0*/  STS.U16 [R2+0xdd00], R0 ;  /* 0x00dd000002007388 */ /* 0x000fe80000000400 */
[----:B--2---:R0:W-:Y:S04]  /*1b400*/  STS.U16 [R2+0xde00], R28 ;  /* 0x00de001c02007388 */ /* 0x0041e80000000400 */
[----:B0-----:R-:W4:Y:S01]  /*1b410*/  LDL.LU R28, [R1+0x3d40] ;  /* 0x003d4000011c7983 */ /* 0x001f220000300800 */
[----:B------:R-:W2:Y:S02]  /*1b420*/  LDL.LU R0, [R1+0x90] ;  /* 0x0000900001007983 */ /* 0x000ea40000300800 */
[----:B------:R0:W-:Y:S02]  /*1b430*/  STS.U16 [R2+0xdf00], R29 ;  /* 0x00df001d02007388 */ /* 0x0001e40000000400 */
[----:B------:R-:W3:Y:S01]  /*1b440*/  LDL.LU R25, [R1+0x8c] ;  /* 0x00008c0001197983 */ /* 0x000ee20000300800 */
[----:B------:R1:W-:Y:S04]  /*1b450*/  STS.U16 [R2+0xfc00], R3 ;  /* 0x00fc000302007388 */ /* 0x0003e80000000400 */
[----:B------:R-:W2:Y:S01]  /*1b460*/  LDL.LU R26, [R1+0x88] ;  /* 0x00008800011a7983 */ /* 0x000ea20000300800 */
[----:B------:R-:W-:Y:S02]  /*1b470*/  STS.U16 [R2+0xfd00], R14 ;  /* 0x00fd000e02007388 */ /* 0x000fe40000000400 */
[----:B------:R-:W2:Y:S02]  /*1b480*/  LDL.LU R27, [R1+0x84] ;  /* 0x00008400011b7983 */ /* 0x000ea40000300800 */
[----:B------:R-:W-:Y:S01]  /*1b490*/  STS.U16 [R2+0xfe00], R15 ;  /* 0x00fe000f02007388 */ /* 0x000fe20000000400 */
[----:B------:R-:W-:Y:S04]  /*1b4a0*/  STS.U16 [R2+0xff00], R16 ;  /* 0x00ff001002007388 */ /* 0x000fe80000000400 */
[----:B0-----:R-:W2:Y:S04]  /*1b4b0*/  LDL.LU R29, [R1+0x80] ;  /* 0x00008000011d7983 */ /* 0x001ea80000300800 */
[----:B-1----:R-:W2:Y:S04]  /*1b4c0*/  LDL.LU R3, [R1+0x7c] ;  /* 0x00007c0001037983 */ /* 0x002ea80000300800 */
[----:B----4-:R0:W-:Y:S04]  /*1b4d0*/  STS.U16 [R28+0x11000], R24 ;  /* 0x011000181c007388 */ /* 0x0101e80000000400 */
[----:B------:R1:W-:Y:S04]  /*1b4e0*/  STS.U16 [R28+0x10000], R17 ;  /* 0x010000111c007388 */ /* 0x0003e80000000400 */
[----:B0-----:R-:W4:Y:S01]  /*1b4f0*/  LDL.LU R24, [R1+0x78] ;  /* 0x0000780001187983 */ /* 0x001f220000300800 */
[----:B------:R-:W4:Y:S02]  /*1b500*/  LDL.LU R12, [R1+0x74] ;  /* 0x00007400010c7983 */ /* 0x000f240000300800 */
[----:B------:R-:W4:Y:S02]  /*1b510*/  LDL.LU R13, [R1+0x70] ;  /* 0x00007000010d7983 */ /* 0x000f240000300800 */
[----:B------:R-:W4:Y:S01]  /*1b520*/  LDL.LU R14, [R1+0x6c] ;  /* 0x00006c00010e7983 */ /* 0x000f220000300800 */
[----:B------:R-:W4:Y:S01]  /*1b530*/  LDL.LU R15, [R1+0x68] ;  /* 0x00006800010f7983 */ /* 0x000f220000300800 */
[----:B------:R-:W4:Y:S03]  /*1b540*/  LDL.LU R16, [R1+0x64] ;  /* 0x0000640001107983 */ /* 0x000f260000300800 */
[----:B------:R0:W-:Y:S01]  /*1b550*/  STS.U16 [R28+0x10400], R18 ;  /* 0x010400121c007388 */ /* 0x0001e20000000400 */
[----:B-1----:R-:W4:Y:S03]  /*1b560*/  LDL.LU R17, [R1+0x60] ;  /* 0x0000600001117983 */ /* 0x002f260000300800 */
[----:B------:R1:W-:Y:S04]  /*1b570*/  STS.U16 [R28+0x10800], R19 ;  /* 0x010800131c007388 */ /* 0x0003e80000000400 */
[----:B------:R1:W-:Y:S04]  /*1b580*/  STS.U16 [R28+0x10c00], R20 ;  /* 0x010c00141c007388 */ /* 0x0003e80000000400 */
[----:B------:R3:W-:Y:S04]  /*1b590*/  STS.U16 [R28+0x11400], R21 ;  /* 0x011400151c007388 */ /* 0x0007e80000000400 */
[----:B--2---:R2:W-:Y:S04]  /*1b5a0*/  STS.U16 [R28+0x12000], R0 ;  /* 0x012000001c007388 */ /* 0x0045e80000000400 */
[----:B0-----:R-:W4:Y:S01]  /*1b5b0*/  LDL.LU R18, [R1+0x5c] ;  /* 0x00005c0001127983 */ /* 0x001f220000300800 */
[----:B-1----:R-:W4:Y:S02]  /*1b5c0*/  LDL.LU R19, [R1+0x58] ;  /* 0x0000580001137983 */ /* 0x002f240000300800 */
[----:B------:R-:W4:Y:S01]  /*1b5d0*/  LDL.LU R20, [R1+0x54] ;  /* 0x0000540001147983 */ /* 0x000f220000300800 */
[----:B---3--:R-:W3:Y:S01]  /*1b5e0*/  LDL.LU R21, [R1+0x50] ;  /* 0x0000500001157983 */ /* 0x008ee20000300800 */
[----:B------:R-:W3:Y:S02]  /*1b5f0*/  LDL.LU R5, [R1+0x3c] ;  /* 0x00003c0001057983 */ /* 0x000ee40000300800 */
[----:B--2---:R-:W2:Y:S01]  /*1b600*/  LDL.LU R0, [R1+0x38] ;  /* 0x0000380001007983 */ /* 0x004ea20000300800 */
[----:B------:R0:W-:Y:S01]  /*1b610*/  STS.U16 [R28+0x11800], R22 ;  /* 0x011800161c007388 */ /* 0x0001e20000000400 */
[----:B------:R-:W2:Y:S03]  /*1b620*/  LDL.LU R4, [R1+0x30] ;  /* 0x0000300001047983 */ /* 0x000ea60000300800 */
[----:B------:R1:W-:Y:S04]  /*1b630*/  STS.U16 [R28+0x11c00], R23 ;  /* 0x011c00171c007388 */ /* 0x0003e80000000400 */
[----:B------:R1:W-:Y:S04]  /*1b640*/  STS.U16 [R28+0x12400], R25 ;  /* 0x012400191c007388 */ /* 0x0003e80000000400 */
[----:B------:R1:W-:Y:S04]  /*1b650*/  STS.U16 [R28+0x12800], R26 ;  /* 0x0128001a1c007388 */ /* 0x0003e80000000400 */
[----:B------:R1:W-:Y:S04]  /*1b660*/  STS.U16 [R28+0x12c00], R27 ;  /* 0x012c001b1c007388 */ /* 0x0003e80000000400 */
[----:B------:R1:W-:Y:S04]  /*1b670*/  STS.U16 [R28+0x13000], R29 ;  /* 0x0130001d1c007388 */ /* 0x0003e80000000400 */
[----:B0-----:R-:W2:Y:S01]  /*1b680*/  LDL.LU R22, [R1+0x2c] ;  /* 0x00002c0001167983 */ /* 0x001ea20000300800 */
[----:B-1----:R-:W2:Y:S02]  /*1b690*/  LDL.LU R23, [R1+0x28] ;  /* 0x0000280001177983 */ /* 0x002ea40000300800 */
[----:B------:R-:W2:Y:S01]  /*1b6a0*/  LDL.LU R25, [R1+0x24] ;  /* 0x0000240001197983 */ /* 0x000ea20000300800 */
[----:B------:R-:W2:Y:S01]  /*1b6b0*/  LDL.LU R26, [R1+0x20] ;  /* 0x00002000011a7983 */ /* 0x000ea20000300800 */
[----:B------:R-:W2:Y:S03]  /*1b6c0*/  LDL.LU R27, [R1+0x1c] ;  /* 0x00001c00011b7983 */ /* 0x000ea60000300800 */
[----:B------:R0:W-:Y:S01]  /*1b6d0*/  STS.U16 [R28+0x13400], R3 ;  /* 0x013400031c007388 */ /* 0x0001e20000000400 */
[----:B------:R-:W2:Y:S03]  /*1b6e0*/  LDL.LU R29, [R1+0x18] ;  /* 0x00001800011d7983 */ /* 0x000ea60000300800 */
[----:B0-----:R-:W2:Y:S01]  /*1b6f0*/  LDL.LU R3, [R1+0x14] ;  /* 0x0000140001037983 */ /* 0x001ea20000300800 */
[----:B------:R-:W2:Y:S03]  /*1b700*/  LDL.LU R2, [R1+0x8] ;  /* 0x0000080001027983 */ /* 0x000ea60000300800 */
[----:B----4-:R0:W-:Y:S04]  /*1b710*/  STS.U16 [R28+0x13800], R24 ;  /* 0x013800181c007388 */ /* 0x0101e80000000400 */
[----:B------:R1:W-:Y:S01]  /*1b720*/  STS.U16 [R28+0x13c00], R12 ;  /* 0x013c000c1c007388 */ /* 0x0003e20000000400 */
[----:B0-----:R-:W-:-:S03]  /*1b730*/  LOP3.LUT R24, R28, 0x20, RZ, 0x3c, !PT ;  /* 0x000000201c187812 */ /* 0x001fc600078e3cff */
[----:B-1----:R-:W4:Y:S01]  /*1b740*/  LDL.LU R12, [R1+0x3d3c] ;  /* 0x003d3c00010c7983 */ /* 0x002f220000300800 */
[----:B------:R0:W-:Y:S03]  /*1b750*/  STL [R1+0x1a18], R28 ;  /* 0x001a181c01007387 */ /* 0x0001e60000100800 */
[----:B------:R1:W-:Y:S01]  /*1b760*/  STS.U16 [R24+0x10100], R13 ;  /* 0x0101000d18007388 */ /* 0x0003e20000000400 */
[----:B------:R3:W-:Y:S02]  /*1b770*/  STS.U16 [R24+0x10500], R14 ;  /* 0x0105000e18007388 */ /* 0x0007e40000000400 */
[----:B------:R3:W-:Y:S02]  /*1b780*/  STS.U16 [R24+0x10900], R15 ;  /* 0x0109000f18007388 */ /* 0x0007e40000000400 */
[----:B------:R3:W-:Y:S01]  /*1b790*/  STS.U16 [R24+0x10d00], R16 ;  /* 0x010d001018007388 */ /* 0x0007e20000000400 */
[----:B------:R3:W-:Y:S04]  /*1b7a0*/  STS.U16 [R24+0x11100], R17 ;  /* 0x0111001118007388 */ /* 0x0007e80000000400 */
[----:B0-----:R-:W4:Y:S01]  /*1b7b0*/  LDL.LU R28, [R1+0xc] ;  /* 0x00000c00011c7983 */ /* 0x001f220000300800 */
[----:B------:R0:W-:Y:S03]  /*1b7c0*/  STS.U16 [R24+0x11500], R18 ;  /* 0x0115001218007388 */ /* 0x0001e60000000400 */
[----:B-1----:R-:W4:Y:S01]  /*1b7d0*/  LDL.LU R13, [R1+0x3d38] ;  /* 0x003d3800010d7983 */ /* 0x002f220000300800 */
[----:B---3--:R-:W3:Y:S03]  /*1b7e0*/  LDL.LU R14, [R1+0x3d34] ;  /* 0x003d3400010e7983 */ /* 0x008ee60000300800 */
[----:B------:R-:W3:Y:S01]  /*1b7f0*/  LDL.LU R15, [R1+0x3d30] ;  /* 0x003d3000010f7983 */ /* 0x000ee20000300800 */
[----:B------:R-:W3:Y:S03]  /*1b800*/  LDL.LU R16, [R1+0x3d2c] ;  /* 0x003d2c0001107983 */ /* 0x000ee60000300800 */
[----:B------:R-:W3:Y:S04]  /*1b810*/  LDL.LU R17, [R1+0x3d28] ;  /* 0x003d280001117983 */ /* 0x000ee80000300800 */
[----:B------:R1:W-:Y:S01]  /*1b820*/  STS.U16 [R24+0x11900], R19 ;  /* 0x0119001318007388 */ /* 0x0003e20000000400 */
[----:B0-----:R-:W3:Y:S02]  /*1b830*/  LDL.LU R18, [R1+0x3d24] ;  /* 0x003d240001127983 */ /* 0x001ee40000300800 */
[----:B------:R0:W-:Y:S02]  /*1b840*/  STS.U16 [R24+0x11d00], R20 ;  /* 0x011d001418007388 */ /* 0x0001e40000000400 */
[----:B------:R2:W-:Y:S01]  /*1b850*/  STS.U16 [R24+0x12100], R21 ;  /* 0x0121001518007388 */ /* 0x0005e20000000400 */
[----:B------:R-:W-:Y:S01]  /*1b860*/  STS.U16 [R24+0x12500], R5 ;  /* 0x0125000518007388 */ /* 0x000fe20000000400 */
[----:B--2---:R2:W-:Y:S03]  /*1b870*/  STS.U16 [R24+0x12900], R0 ;  /* 0x0129000018007388 */ /* 0x0045e60000000400 */
[----:B-1----:R-:W3:Y:S01]  /*1b880*/  LDL.LU R19, [R1+0x3d20] ;  /* 0x003d200001137983 */ /* 0x002ee20000300800 */
[----:B0-----:R-:W3:Y:S02]  /*1b890*/  LDL.LU R20, [R1+0x3d1c] ;  /* 0x003d1c0001147983 */ /* 0x001ee40000300800 */
[----:B------:R-:W3:Y:S01]  /*1b8a0*/  LDL.LU R21, [R1+0x3d18] ;  /* 0x003d180001157983 */ /* 0x000ee20000300800 */
[----:B--2---:R-:W2:Y:S04]  /*1b8b0*/  LDL.LU R0, [R1+0x3d14] ;  /* 0x003d140001007983 */ /* 0x004ea80000300800 */
[----:B------:R-:W0:Y:S04]  /*1b8c0*/  S2R R5, SR_TID.X ;  /* 0x0000000000057919 */ /* 0x000e280000002100 */
[----:B--2---:R1:W-:Y:S04]  /*1b8d0*/  STS.U16 [R24+0x12d00], R0 ;  /* 0x012d000018007388 */ /* 0x0043e80000000400 */
[----:B-1----:R-:W2:Y:S01]  /*1b8e0*/  LDL.LU R0, [R1+0x3d10] ;  /* 0x003d100001007983 */ /* 0x002ea20000300800 */
[----:B0-----:R-:W-:Y:S01]  /*1b8f0*/  SHF.R.S32.HI R5, RZ, 0x6, R5 ;  /* 0x00000006ff057819 */ /* 0x001fe20000011405 */
[----:B------:R2:W-:Y:S03]  /*1b900*/  STS.U16 [R24+0x13100], R4 ;  /* 0x0131000418007388 */ /* 0x0005e60000000400 */
[----:B------:R-:W-:Y:S01]  /*1b910*/  SGXT R5, R5, 0x1 ;  /* 0x000000010505781a */ /* 0x000fe20000000200 */
[----:B------:R0:W-:Y:S01]  /*1b920*/  STS.U16 [R24+0x13500], R22 ;  /* 0x0135001618007388 */ /* 0x0001e20000000400 */
[----:B------:R1:W-:Y:S02]  /*1b930*/  STS.U16 [R24+0x13900], R23 ;  /* 0x0139001718007388 */ /* 0x0003e40000000400 */
[----:B------:R0:W-:Y:S02]  /*1b940*/  STS.U16 [R24+0x13d00], R25 ;  /* 0x013d001918007388 */ /* 0x0001e40000000400 */
[----:B--2---:R-:W-:-:S05]  /*1b950*/  IMAD.SHL.U32 R4, R0, 0x2, RZ ;  /* 0x0000000200047824 */ /* 0x004fca00078e00ff */
[----:B------:R-:W-:Y:S02]  /*1b960*/  LOP3.LUT R4, R4, 0x90, R5, 0x78, !PT ;  /* 0x0000009004047812 */ /* 0x000fe400078e7805 */
[----:B------:R-:W2:Y:S01]  /*1b970*/  LDL.LU R5, [R1+0x10] ;  /* 0x0000100001057983 */ /* 0x000ea20000300800 */
[----:B0-----:R-:W3:Y:S01]  /*1b980*/  LDL.LU R22, [R1+0x3d0c] ;  /* 0x003d0c0001167983 */ /* 0x001ee20000300800 */
[----:B------:R-:W-:Y:S01]  /*1b990*/  LOP3.LUT R4, R4, 0x40, RZ, 0x3c, !PT ;  /* 0x0000004004047812 */ /* 0x000fe200078e3cff */
[----:B-1----:R-:W3:Y:S01]  /*1b9a0*/  LDL.LU R23, [R1+0x3d08] ;  /* 0x003d080001177983 */ /* 0x002ee20000300800 */
[----:B------:R-:W3:Y:S01]  /*1b9b0*/  LDL.LU R24, [R1+0x3d04] ;  /* 0x003d040001187983 */ /* 0x000ee20000300800 */
[----:B------:R-:W3:Y:S03]  /*1b9c0*/  LDL.LU R25, [R1+0x3d00] ;  /* 0x003d000001197983 */ /* 0x000ee60000300800 */
[----:B------:R0:W-:Y:S01]  /*1b9d0*/  STS.U16 [R4+0x10200], R26 ;  /* 0x0102001a04007388 */ /* 0x0001e20000000400 */
[----:B------:R1:W-:Y:S02]  /*1b9e0*/  STS.U16 [R4+0x10600], R27 ;  /* 0x0106001b04007388 */ /* 0x0003e40000000400 */
[----:B------:R4:W-:Y:S02]  /*1b9f0*/  STS.U16 [R4+0x10a00], R29 ;  /* 0x010a001d04007388 */ /* 0x0009e40000000400 */
[----:B------:R4:W-:Y:S01]  /*1ba00*/  STS.U16 [R4+0x10e00], R3 ;  /* 0x010e000304007388 */ /* 0x0009e20000000400 */
[----:B0-----:R-:W3:Y:S01]  /*1ba10*/  LDL.LU R26, [R1+0x3cfc] ;  /* 0x003cfc00011a7983 */ /* 0x001ee20000300800 */
[----:B-1----:R-:W3:Y:S02]  /*1ba20*/  LDL.LU R27, [R1+0x3cf8] ;  /* 0x003cf800011b7983 */ /* 0x002ee40000300800 */
[----:B----4-:R-:W4:Y:S02]  /*1ba30*/  LDL.LU R29, [R1+0x3cf4] ;  /* 0x003cf400011d7983 */ /* 0x010f240000300800 */
[----:B------:R-:W3:Y:S01]  /*1ba40*/  LDL.LU R3, [R1+0x3cf0] ;  /* 0x003cf00001037983 */ /* 0x000ee20000300800 */
[----:B--2---:R-:W-:Y:S01]  /*1ba50*/  STS.U16 [R4+0x11200], R5 ;  /* 0x0112000504007388 */ /* 0x004fe20000000400 */
[----:B------:R-:W-:Y:S02]  /*1ba60*/  STS.U16 [R4+0x11600], R28 ;  /* 0x0116001c04007388 */ /* 0x000fe40000000400 */
[----:B------:R-:W-:Y:S01]  /*1ba70*/  STS.U16 [R4+0x11a00], R2 ;  /* 0x011a000204007388 */ /* 0x000fe20000000400 */
[----:B---3--:R0:W-:Y:S04]  /*1ba80*/  STS.U16 [R4+0x11e00], R3 ;  /* 0x011e000304007388 */ /* 0x0081e80000000400 */
[----:B0-----:R-:W2:Y:S01]  /*1ba90*/  LDL.LU R3, [R1+0x3cec] ;  /* 0x003cec0001037983 */ /* 0x001ea20000300800 */
[----:B----4-:R0:W-:Y:S03]  /*1baa0*/  STS.U16 [R4+0x12200], R29 ;  /* 0x0122001d04007388 */ /* 0x0101e60000000400 */
[----:B0-----:R-:W0:Y:S01]  /*1bab0*/  S2R R29, SR_TID.X ;  /* 0x00000000001d7919 */ /* 0x001e220000002100 */
[----:B------:R-:W-:-:S02]  /*1bac0*/  IMAD.SHL.U32 R0, R0, 0x2, RZ ;  /* 0x0000000200007824 */ /* 0x000fc400078e00ff */
[----:B------:R-:W-:Y:S02]  /*1bad0*/  STS.U16 [R4+0x12600], R27 ;  /* 0x0126001b04007388 */ /* 0x000fe40000000400 */
[----:B------:R-:W-:Y:S01]  /*1bae0*/  STS.U16 [R4+0x12a00], R26 ;  /* 0x012a001a04007388 */ /* 0x000fe20000000400 */
[----:B------:R-:W-:Y:S01]  /*1baf0*/  STS.U16 [R4+0x12e00], R25 ;  /* 0x012e001904007388 */ /* 0x000fe20000000400 */
[----:B------:R-:W-:Y:S02]  /*1bb00*/  STS.U16 [R4+0x13200], R24 ;  /* 0x0132001804007388 */ /* 0x000fe40000000400 */
[----:B------:R-:W-:Y:S02]  /*1bb10*/  STS.U16 [R4+0x13600], R23 ;  /* 0x0136001704007388 */ /* 0x000fe40000000400 */
[----:B------:R-:W-:Y:S01]  /*1bb20*/  STS.U16 [R4+0x13a00], R22 ;  /* 0x013a001604007388 */ /* 0x000fe20000000400 */
[----:B------:R-:W-:Y:S01]  /*1bb30*/  STS.U16 [R4+0x13e00], R21 ;  /* 0x013e001504007388 */ /* 0x000fe20000000400 */
[----:B0-----:R-:W-:-:S04]  /*1bb40*/  SHF.R.S32.HI R2, RZ, 0x6, R29 ;  /* 0x00000006ff027819 */ /* 0x001fc8000001141d */
[----:B------:R-:W-:-:S04]  /*1bb50*/  SGXT R2, R2, 0x1 ;  /* 0x000000010202781a */ /* 0x000fc80000000200 */
[----:B------:R-:W-:-:S04]  /*1bb60*/  LOP3.LUT R0, R0, 0x90, R2, 0x78, !PT ;  /* 0x0000009000007812 */ /* 0x000fc800078e7802 */
[----:B------:R-:W-:Y:S01]  /*1bb70*/  LOP3.LUT R0, R0, 0x60, RZ, 0x3c, !PT ;  /* 0x0000006000007812 */ /* 0x000fe200078e3cff */
[----:B------:R-:W0:Y:S01]  /*1bb80*/  S2R R5, SR_TID.X ;  /* 0x0000000000057919 */ /* 0x000e220000002100 */
[----:B------:R-:W-:Y:S01]  /*1bb90*/  IMAD.SHL.U32 R29, R29, 0x2, RZ ;  /* 0x000000021d1d7824 */ /* 0x000fe200078e00ff */
[----:B0-----:R-:W-:-:S05]  /*1bba0*/  LOP3.LUT R5, R5, 0x7, RZ, 0xc0, !PT ;  /* 0x0000000705057812 */ /* 0x001fca00078ec0ff */
[----:B------:R-:W-:-:S05]  /*1bbb0*/  IMAD R5, R5, 0x90, RZ ;  /* 0x0000009005057824 */ /* 0x000fca00078e02ff */
[----:B------:R-:W-:Y:S01]  /*1bbc0*/  LOP3.LUT R29, R5, 0x30, R29, 0x78, !PT ;  /* 0x00000030051d7812 */ /* 0x000fe200078e781d */
[----:B--2---:R0:W-:Y:S01]  /*1bbd0*/  STS.U16 [R0+0x13f00], R3 ;  /* 0x013f000300007388 */ /* 0x0041e20000000400 */
        /* <DEDUP_REMOVED lines=15> */
[----:B------:R-:W-:Y:S06]  /*1bcd0*/  BAR.SYNC.DEFER_BLOCKING 0x0 ;  /* 0x0000000000007b1d */ /* 0x000fec0000010000 */
[----:B0-----:R-:W2:Y:S04]  /*1bce0*/  LDL.LU R3, [R1+0x3ce8] ;  /* 0x003ce80001037983 */ /* 0x001ea80000300800 */
[----:B------:R-:W0:Y:S04]  /*1bcf0*/  LDSM.16.M88.4 R8, [R29+0x10000] ;  /* 0x010000001d08783b */ /* 0x000e280000000200 */
[----:B------:R-:W1:Y:S04]  /*1bd00*/  LDSM.16.M88.4 R24, [R29+0x10c00] ;  /* 0x010c00001d18783b */ /* 0x000e680000000200 */
[----:B------:R-:W3:Y:S04]  /*1bd10*/  LDSM.16.M88.4 R4, [R29+0x10800] ;  /* 0x010800001d04783b */ /* 0x000ee80000000200 */
[----:B------:R-:W4:Y:S04]  /*1bd20*/  LDSM.16.M88.4 R16, [R29+0x10400] ;  /* 0x010400001d10783b */ /* 0x000f280000000200 */
[----:B------:R-:W-:Y:S04]  /*1bd30*/  LDSM.16.M88.4 R12, [R29+0x11800] ;  /* 0x011800001d0c783b */ /* 0x000fe80000000200 */
[----:B0-----:R-:W-:Y:S01]  /*1bd40*/  STL.64 [R1+0x20], R8 ;  /* 0x0000200801007387 */ /* 0x001fe20000100a00 */
[----:B------:R-:W-:Y:S02]  /*1bd50*/  STL.64 [R1+0x28], R10 ;  /* 0x0000280a01007387 */ /* 0x000fe40000100a00 */
[----:B-1----:R-:W-:Y:S02]  /*1bd60*/  STL.64 [R1+0x3cc0], R26 ;  /* 0x003cc01a01007387 */ /* 0x002fe40000100a00 */
[----:B---3--:R-:W-:Y:S01]  /*1bd70*/  STL.64 [R1], R4 ;  /* 0x0000000401007387 */ /* 0x008fe20000100a00 */
[----:B------:R-:W0:Y:S04]  /*1bd80*/  LDSM.16.M88.4 R8, [R29+0x11000] ;  /* 0x011000001d08783b */ /* 0x000e280000000200 */
[----:B------:R-:W-:Y:S02]  /*1bd90*/  STL.64 [R1+0x8], R6 ;  /* 0x0000080601007387 */ /* 0x000fe40000100a00 */
[----:B------:R-:W1:Y:S04]  /*1bda0*/  LDSM.16.M88.4 R4, [R29+0x11400] ;  /* 0x011400001d04783b */ /* 0x000e680000000200 */
[----:B----4-:R-:W-:Y:S02]  /*1bdb0*/  STL.64 [R1+0x10], R16 ;  /* 0x0000101001007387 */ /* 0x010fe40000100a00 */
[----:B------:R-:W-:Y:S01]  /*1bdc0*/  STL.64 [R1+0x18], R18 ;  /* 0x0000181201007387 */ /* 0x000fe20000100a00 */
[----:B------:R-:W-:Y:S01]  /*1bdd0*/  STL.64 [R1+0x3ce0], R16 ;  /* 0x003ce01001007387 */ /* 0x000fe20000100a00 */
[----:B------:R3:W-:Y:S03]  /*1bde0*/  STL.64 [R1+0x3cb8], R24 ;  /* 0x003cb81801007387 */ /* 0x0007e60000100a00 */
[----:B0-----:R-:W-:Y:S01]  /*1bdf0*/  STL [R1+0x367c], R10 ;  /* 0x00367c0a01007387 */ /* 0x001fe20000100800 */
[----:B------:R-:W-:Y:S02]  /*1be00*/  STL [R1+0x3678], R11 ;  /* 0x0036780b01007387 */ /* 0x000fe40000100800 */
[----:B-1----:R-:W-:Y:S02]  /*1be10*/  STL [R1+0x3564], R6 ;  /* 0x0035640601007387 */ /* 0x002fe40000100800 */
[----:B------:R-:W-:Y:S01]  /*1be20*/  STL [R1+0x3560], R7 ;  /* 0x0035600701007387 */ /* 0x000fe20000100800 */
[----:B------:R-:W-:Y:S01]  /*1be30*/  STL.64 [R1+0x3cb0], R4 ;  /* 0x003cb00401007387 */ /* 0x000fe20000100a00 */
[----:B------:R-:W-:Y:S02]  /*1be40*/  STL.64 [R1+0x30], R12 ;  /* 0x0000300c01007387 */ /* 0x000fe40000100a00 */
[----:B------:R-:W-:Y:S02]  /*1be50*/  STL.64 [R1+0x38], R14 ;  /* 0x0000380e01007387 */ /* 0x000fe40000100a00 */
[----:B---3--:R-:W3:Y:S01]  /*1be60*/  LDL.64 R24, [R1] ;  /* 0x0000000001187983 */ /* 0x008ee20000100a00 */
[----:B------:R-:W0:Y:S04]  /*1be70*/  LDSM.16.M88.4 R4, [R29+0x11c00] ;  /* 0x011c00001d04783b */ /* 0x000e280000000200 */
[----:B------:R-:W4:Y:S01]  /*1be80*/  LDL.64 R16, [R1+0x20] ;  /* 0x0000200001107983 */ /* 0x000f220000100a00 */
[----:B------:R-:W-:-:S02]  /*1be90*/  IMAD.MOV.U32 R2, RZ, RZ, R13 ;  /* 0x000000ffff027224 */ /* 0x000fc400078e000d */
[----:B------:R-:W-:Y:S01]  /*1bea0*/  LDSM.16.M88.4 R12, [R29+0x12400] ;  /* 0x012400001d0c783b */ /* 0x000fe20000000200 */
[----:B--2---:R-:W-:Y:S04]  /*1beb0*/  LDSM.16.MT88.4 R20, [R3] ;  /* 0x000000000314783b */ /* 0x004fe80000004200 */
[----:B---3--:R-:W-:Y:S02]  /*1bec0*/  STL.64 [R1+0x3cd8], R24 ;  /* 0x003cd81801007387 */ /* 0x008fe40000100a00 */
[----:B------:R-:W1:Y:S04]  /*1bed0*/  LDSM.16.M88.4 R24, [R29+0x12000] ;  /* 0x012000001d18783b */ /* 0x000e680000000200 */
[----:B0-----:R-:W-:Y:S02]  /*1bee0*/  STL.64 [R1+0x150], R4 ;  /* 0x0001500401007387 */ /* 0x001fe40000100a00 */
[----:B------:R-:W-:Y:S02]  /*1bef0*/  STL.64 [R1+0x158], R6 ;  /* 0x0001580601007387 */ /* 0x000fe40000100a00 */
[----:B------:R-:W0:Y:S04]  /*1bf00*/  LDSM.16.M88.4 R4, [R29+0x12800] ;  /* 0x012800001d04783b */ /* 0x000e280000000200 */
[----:B-1----:R-:W-:Y:S01]  /*1bf10*/  STL.64 [R1+0x140], R24 ;  /* 0x0001401801007387 */ /* 0x002fe20000100a00 */
[----:B------:R-:W-:Y:S02]  /*1bf20*/  STL.64 [R1+0x148], R26 ;  /* 0x0001481a01007387 */ /* 0x000fe40000100a00 */
[----:B------:R-:W-:Y:S02]  /*1bf30*/  STL.64 [R1+0x130], R12 ;  /* 0x0001300c01007387 */ /* 0x000fe40000100a00 */
[----:B------:R-:W-:Y:S01]  /*1bf40*/  STL.64 [R1+0x138], R14 ;  /* 0x0001380e01007387 */ /* 0x000fe20000100a00 */
[----:B0-----:R-:W-:Y:S01]  /*1bf50*/  STL.64 [R1+0x120], R4 ;  /* 0x0001200401007387 */ /* 0x001fe20000100a00 */
[----:B------:R-:W-:-:S02]  /*1bf60*/  IMAD.MOV.U32 R28, RZ, RZ, R4 ;  /* 0x000000ffff1c7224 */ /* 0x000fc400078e0004 */
[----:B------:R-:W-:Y:S02]  /*1bf70*/  STL.64 [R1+0x128], R6 ;  /* 0x0001280601007387 */ /* 0x000fe40000100a00 */
[----:B------:R-:W-:Y:S01]  /*1bf80*/  IMAD.MOV.U32 R0, RZ, RZ, R5 ;  /* 0x000000ffff007224 */ /* 0x000fe200078e0005 */
[----:B------:R-:W-:Y:S04]  /*1bf90*/  LDSM.16.M88.4 R12, [R29+0x13800] ;  /* 0x013800001d0c783b */ /* 0x000fe80000000200 */
[----:B------:R-:W0:Y:S04]  /*1bfa0*/  LDSM.16.M88.4 R4, [R29+0x12c00] ;  /* 0x012c00001d04783b */ /* 0x000e280000000200 */
[----:B------:R-:W-:Y:S01]  /*1bfb0*/  STL [R1+0x3cac], R0 ;  /* 0x003cac0001007387 */ /* 0x000fe20000100800 */
[----:B------:R-:W-:Y:S03]  /*1bfc0*/  STL [R1+0x3ca8], R28 ;  /* 0x003ca81c01007387 */ /* 0x000fe60000100800 */
[----:B0-----:R-:W-:Y:S01]  /*1bfd0*/  STL.64 [R1+0x110], R4 ;  /* 0x0001100401007387 */ /* 0x001fe20000100a00 */
[----:B------:R-:W-:-:S02]  /*1bfe0*/  IMAD.MOV.U32 R11, RZ, RZ, R4 ;  /* 0x000000ffff0b7224 */ /* 0x000fc400078e0004 */
[----:B------:R-:W-:Y:S02]  /*1bff0*/  STL.64 [R1+0x118], R6 ;  /* 0x0001180601007387 */ /* 0x000fe40000100a00 */
[----:B------:R-:W-:Y:S01]  /*1c000*/  IMAD.MOV.U32 R10, RZ, RZ, R5 ;  /* 0x000000ffff0a7224 */ /* 0x000fe200078e0005 */
[----:B------:R-:W2:Y:S04]  /*1c010*/  LDL.LU.64 R24, [R1+0xfb0] ;  /* 0x000fb00001187983 */ /* 0x000ea80000300a00 */
[----:B------:R-:W0:Y:S01]  /*1c020*/  LDSM.16.M88.4 R4, [R29+0x13000] ;  /* 0x013000001d04783b */ /* 0x000e220000000200 */
[----:B------:R-:W2:Y:S02]  /*1c030*/  LDL.LU.64 R26, [R1+0xfb8] ;  /* 0x000fb800011a7983 */ /* 0x000ea40000300a00 */
[----:B------:R-:W-:Y:S02]  /*1c040*/  STL.64 [R1+0x3cd0], R10 ;  /* 0x003cd00a01007387 */ /* 0x000fe40000100a00 */
[----:B------:R1:W-:Y:S02]  /*1c050*/  STL.64 [R1+0x3cc8], R8 ;  /* 0x003cc80801007387 */ /* 0x0003e40000100a00 */
[----:B-1----:R-:W3:Y:S01]  /*1c060*/  LDL.LU.64 R8, [R1+0xfa0] ;  /* 0x000fa00001087983 */ /* 0x002ee20000300a00 */
[----:B------:R-:W3:Y:S03]  /*1c070*/  LDL.LU.64 R10, [R1+0xfa8] ;  /* 0x000fa800010a7983 */ /* 0x000ee60000300a00 */
[----:B0-----:R-:W-:Y:S01]  /*1c080*/  STL.64 [R1+0x100], R4 ;  /* 0x0001000401007387 */ /* 0x001fe20000100a00 */
[----:B------:R-:W-:Y:S02]  /*1c090*/  STL.64 [R1+0x108], R6 ;  /* 0x0001080601007387 */ /* 0x000fe40000100a00 */
[----:B------:R-:W0:Y:S02]  /*1c0a0*/  LDSM.16.M88.4 R4, [R29+0x13400] ;  /* 0x013400001d04783b */ /* 0x000e240000000200 */
[----:B0-----:R0:W-:Y:S02]  /*1c0b0*/  STL.64 [R1+0xf0], R4 ;  /* 0x0000f00401007387 */ /* 0x0011e40000100a00 */
[----:B------:R-:W-:-:S02]  /*1c0c0*/  IMAD.MOV.U32 R0, RZ, RZ, R4 ;  /* 0x000000ffff007224 */ /* 0x000fc400078e0004 */
[----:B------:R1:W-:Y:S02]  /*1c0d0*/  STL.64 [R1+0xf8], R6 ;  /* 0x0000f80601007387 */ /* 0x0003e40000100a00 */
[----:B------:R-:W-:Y:S02]  /*1c0e0*/  IMAD.MOV.U32 R28, RZ, RZ, R5 ;  /* 0x000000ffff1c7224 */ /* 0x000fe400078e0005 */
[----:B0-----:R-:W2:Y:S01]  /*1c0f0*/  LDL.LU.64 R4, [R1+0xf90] ;  /* 0x000f900001047983 */ /* 0x001ea20000300a00 */
[----:B-1----:R-:W2:Y:S02]  /*1c100*/  LDL.LU.64 R6, [R1+0xf98] ;  /* 0x000f980001067983 */ /* 0x002ea40000300a00 */
[----:B------:R-:W-:Y:S02]  /*1c110*/  STL.64 [R1+0xe0], R12 ;  /* 0x0000e00c01007387 */ /* 0x000fe40000100a00 */
[----:B------:R-:W-:Y:S02]  /*1c120*/  STL.64 [R1+0xe8], R14 ;  /* 0x0000e80e01007387 */ /* 0x000fe40000100a00 */
[----:B------:R-:W0:Y:S04]  /*1c130*/  LDSM.16.M88.4 R12, [R29+0x13c00] ;  /* 0x013c00001d0c783b */ /* 0x000e280000000200 */
[----:B0-----:R-:W-:Y:S01]  /*1c140*/  STL.64 [R1+0xd0], R12 ;  /* 0x0000d00c01007387 */ /* 0x001fe20000100a00 */
[----:B------:R-:W-:Y:S02]  /*1c150*/  STL.64 [R1+0xd8], R14 ;  /* 0x0000d80e01007387 */ /* 0x000fe40000100a00 */
[----:B------:R-:W0:Y:S02]  /*1c160*/  LDSM.16.MT88.4 R12, [R3+0x80] ;  /* 0x00008000030c783b */ /* 0x000e240000004200 */
[----:B0-----:R-:W-:Y:S02]  /*1c170*/  STL.64 [R1+0x3c40], R14 ;  /* 0x003c400e01007387 */ /* 0x001fe40000100a00 */
[----:B------:R0:W-:Y:S02]  /*1c180*/  STL.64 [R1+0x3c38], R12 ;  /* 0x003c380c01007387 */ /* 0x0001e40000100a00 */
[----:B0-----:R-:W4:Y:S01]  /*1c190*/  LDL.LU.64 R12, [R1+0xfc0] ;  /* 0x000fc000010c7983 */ /* 0x001f220000300a00 */
[----:B------:R-:W4:Y:S02]  /*1c1a0*/  LDL.LU.64 R14, [R1+0xfc8] ;  /* 0x000fc800010e7983 */ /* 0x000f240000300a00 */
[C---:B----4-:R-:W-:Y:S11]  /*1c1b0*/  HMMA.16816.F32 R12, R20.reuse, R16, R12 ;  /* 0x00000010140c723c */ /* 0x050ff6000000180c */
[----:B------:R-:W-:Y:S11]  /*1c1c0*/  @!UPT UIADD3 URZ, URZ, URZ, URZ ;  /* 0x0000003f3f3ff290 */ /* 0x000ff6000fffe03f */
[----:B------:R-:W-:Y:S01]  /*1c1d0*/  @!UPT UIADD3 URZ, URZ, URZ, URZ ;  /* 0x0000003f3f3ff290 */ /* 0x000fe2000fffe03f */
[----:B------:R-:W-:Y:S01]  /*1c1e0*/  STL.64 [R1+0x520], R12 ;  /* 0x0005200c01007387 */ /* 0x000fe20000100a00 */
[----:B------:R0:W-:Y:S02]  /*1c1f0*/  STL.64 [R1+0x528], R14 ;  /* 0x0005280e01007387 */ /* 0x0001e40000100a00 */
[----:B0-----:R-:W-:Y:S02]  /*1c200*/  IMAD.MOV.U32 R15, RZ, RZ, R16 ;  /* 0x000000ffff0f7224 */ /* 0x001fe400078e0010 */
[----:B------:R-:W-:Y:S02]  /*1c210*/  IMAD.MOV.U32 R14, RZ, RZ, R17 ;  /* 0x000000ffff0e7224 */ /* 0x000fe400078e0011 */
[----:B------:R-:W2:Y:S02]  /*1c220*/  LDL.LU.64 R16, [R1+0x3ce0] ;  /* 0x003ce00001107983 */ /* 0x000ea40000300a00 */
[C---:B--2---:R-:W-:Y:S02]  /*1c230*/  HMMA.16816.F32 R16, R20.reuse, R16, R24 ;  /* 0x000000101410723c */ /* 0x044fe40000001818 */
[----:B------:R-:W3:Y:S11]  /*1c240*/  LDL.LU.64 R24, [R1+0x3cd8] ;  /* 0x003cd80001187983 */ /* 0x000ef60000300a00 */
[----:B------:R-:W-:Y:S10]  /*1c250*/  @!UPT UIADD3 URZ, URZ, URZ, URZ ;  /* 0x0000003f3f3ff290 */ /* 0x000ff4000fffe03f */
[----:B------:R0:W-:Y:S01]  /*1c260*/  STL.64 [R1+0x510], R16 ;  /* 0x0005101001007387 */ /* 0x0001e20000100a00 */
[----:B------:R-:W-:Y:S02]  /*1c270*/  IMAD.MOV.U32 R29, RZ, RZ, R19 ;  /* 0x000000ffff1d7224 */ /* 0x000fe400078e0013 */
[----:B------:R1:W-:Y:S01]  /*1c280*/  STL [R1+0x518], R18 ;  /* 0x0005181201007387 */ /* 0x0003e20000100800 */
[----:B0-----:R-:W2:Y:S01]  /*1c290*/  LDL.LU.64 R16, [R1+0xdb0] ;  /* 0x000db00001107983 */ /* 0x001ea20000300a00 */
[----:B-1----:R-:W2:Y:S02]  /*1c2a0*/  LDL.LU.64 R18, [R1+0xdb8] ;  /* 0x000db80001127983 */ /* 0x002ea40000300a00 */
[----:B------:R-:W-:Y:S01]  /*1c2b0*/  STL [R1+0x3610], R29 ;  /* 0x0036101d01007387 */ /* 0x000fe20000100800 */
[C---:B---3--:R-:W-:Y:S01]  /*1c2c0*/  HMMA.16816.F32 R8, R20.reuse, R24, R8 ;  /* 0x000000181408723c */ /* 0x048fe20000001808 */
[----:B------:R-:W-:Y:S02]  /*1c2d0*/  IMAD.MOV.U32 R13, RZ, RZ, R24 ;  /* 0x000000ffff0d7224 */ /* 0x000fe400078e0018 */
[----:B------:R-:W-:Y:S11]  /*1c2e0*/  IMAD.MOV.U32 R12, RZ, RZ, R25 ;  /* 0x000000ffff0c7224 */ /* 0x000ff600078e0019 */
[----:B------:R-:W-:Y:S09]  /*1c2f0*/  @!UPT UIADD3 URZ, URZ, URZ, URZ ;  /* 0x0000003f3f3ff290 */ /* 0x000ff2000fffe03f */
[----:B------:R-:W-:Y:S01]  /*1c300*/  STL.64 [R1+0x500], R8 ;  /* 0x0005000801007387 */ /* 0x000fe20000100a00 */
[----:B------:R0:W-:Y:S03]  /*1c310*/  STL.64 [R1+0x508], R10 ;  /* 0x0005080a01007387 */ /* 0x0001e60000100a00 */
[----:B0-----:R-:W3:Y:S01]  /*1c320*/  LDL.LU.64 R10, [R1+0x3cd0] ;  /* 0x003cd000010a7983 */ /* 0x001ee20000300a00 */
[----:B------:R-:W4:Y:S02]  /*1c330*/  LDL.LU.64 R8, [R1+0x3cc8] ;  /* 0x003cc80001087983 */ /* 0x000f240000300a00 */
[----:B------:R-:W2:Y:S02]  /*1c340*/  LDL.LU.64 R26, [R1+0x3cc0] ;  /* 0x003cc000011a7983 */ /* 0x000ea40000300a00 */
[----:B------:R-:W2:Y:S02]  /*1c350*/  LDL.LU.64 R24, [R1+0x3cb8] ;  /* 0x003cb80001187983 */ /* 0x000ea40000300a00 */
[C---:B--2---:R-:W-:Y:S11]  /*1c360*/  HMMA.16816.F32 R4, R20.reuse, R24, R4 ;  /* 0x000000181404723c */ /* 0x044ff60000001804 */
[----:B------:R-:W-:Y:S11]  /*1c370*/  @!UPT UIADD3 URZ, URZ, URZ, URZ ;  /* 0x0000003f3f3ff290 */ /* 0x000ff6000fffe03f */
[----:B------:R-:W-:Y:S01]  /*1c380*/  @!UPT UIADD3 URZ, URZ, URZ, URZ ;  /* 0x0000003f3f3ff290 */ /* 0x000fe2000fffe03f */
[----:B------:R0:W-:Y:S01]  /*1c390*/  STL.64 [R1+0x4f0], R4 ;  /* 0x0004f00401007387 */ /* 0x0001e20000100a00 */
[----:B------:R-:W-:Y:S03]  /*1c3a0*/  STL.64 [R1+0x4f8], R6 ;  /* 0x0004f80601007387 */ /* 0x000fe60000100a00 */
[----:B0-----:R-:W2:Y:S01]  /*1c3b0*/  LDL.LU.64 R4, [R1+0x3cb0] ;  /* 0x003cb00001047983 */ /* 0x001ea20000300a00 */
[----:B------:R-:W-:Y:S02]  /*1c3c0*/  STL.64 [R1+0x3bf0], R26 ;  /* 0x003bf01a01007387 */ /* 0x000fe40000100a00 */
[----:B------:R0:W-:Y:S02]  /*1c3d0*/  STL.64 [R1+0x3be8], R24 ;  /* 0x003be81801007387 */ /* 0x0001e40000100a00 */
[----:B0-----:R-:W4:Y:S01]  /*1c3e0*/  LDL.LU.64 R24, [R1+0xde0] ;  /* 0x000de00001187983 */ /* 0x001f220000300a00 */
[----:B------:R-:W4:Y:S01]  /*1c3f0*/  LDL.LU.64 R26, [R1+0xde8] ;  /* 0x000de800011a7983 */ /* 0x000f220000300a00 */
[C---:B--2---:R-:W-:Y:S08]  /*1c400*/  HMMA.16816.F32 R16, R20.reuse, R4, R16 ;  /* 0x000000041410723c */ /* 0x044ff00000001810 */
[----:B----4-:R-:W-:Y:S11]  /*1c410*/  HMMA.16816.F32 R24, R20, R8, R24 ;  /* 0x000000081418723c */ /* 0x010ff60000001818 */
[----:B------:R-:W-:Y:S11]  /*1c420*/  @!UPT UIADD3 URZ, URZ, URZ, URZ ;  /* 0x0000003f3f3ff290 */ /* 0x000ff6000fffe03f */
[----:B------:R-:W-:Y:S02]  /*1c430*/  @!UPT UIADD3 URZ, URZ, URZ, URZ ;  /* 0x0000003f3f3ff290 */ /* 0x000fe4000fffe03f */
[----:B------:R-:W-:Y:S02]  /*1c440*/  IMAD.MOV.U32 R7, RZ, RZ, R25 ;  /* 0x000000ffff077224 */ /* 0x000fe400078e0019 */
[----:B------:R-:W-:Y:S01]  /*1c450*/  IMAD.MOV.U32 R6, RZ, RZ, R24 ;  /* 0x000000ffff067224 */ /* 0x000fe200078e0018 */
[----:B------:R-:W-:Y:S01]  /*1c460*/  STL.64 [R1+0x4e8], R26 ;  /* 0x0004e81a01007387 */ /* 0x000fe20000100a00 */
[----:B------:R0:W-:Y:S02]  /*1c470*/  STL.64 [R1+0x3ca0], R8 ;  /* 0x003ca00801007387 */ /* 0x0001e40000100a00 */
[----:B------:R-:W-:Y:S02]  /*1c480*/  IMAD.MOV.U32 R24, RZ, RZ, R13 ;  /* 0x000000ffff187224 */ /* 0x000fe400078e000d */
[----:B------:R-:W-:Y:S02]  /*1c490*/  IMAD.MOV.U32 R25, RZ, RZ, R12 ;  /* 0x000000ffff197224 */ /* 0x000fe400078e000c */
[----:B---3--:R-:W-:-:S02]  /*1c4a0*/  IMAD.MOV.U32 R12, RZ, RZ, R11 ;  /* 0x000000ffff0c7224 */ /* 0x008fc400078e000b */
[----:B------:R-:W-:Y:S01]  /*1c4b0*/  IMAD.MOV.U32 R13, RZ, RZ, R10 ;  /* 0x000000ffff0d7224 */ /* 0x000fe200078e000a */
[----:B0-----:R-:W2:Y:S01]  /*1c4c0*/  LDL R8, [R1+0x30] ;  /* 0x0000300001087983 */ /* 0x001ea20000100800 */
[----:B------:R-:W-:Y:S02]  /*1c4d0*/  STL [R1+0x3854], R7 ;  /* 0x0038540701007387 */ /* 0x000fe40000100800 */
[----:B------:R-:W-:Y:S02]  /*1c4e0*/  STL [R1+0x3850], R6 ;  /* 0x0038500601007387 */ /* 0x000fe40000100800 */
[----:B------:R-:W-:Y:S01]  /*1c4f0*/  STL.64 [R1+0x4d0], R16 ;  /* 0x0004d01001007387 */ /* 0x000fe20000100a00 */
[----:B------:R-:W-:Y:S01]  /*1c500*/  STL [R1+0x4d8], R18 ;  /* 0x0004d81201007387 */ /* 0x000fe20000100800 */
[----:B------:R0:W-:Y:S03]  /*1c510*/  STL.64 [R1+0x3c50], R4 ;  /* 0x003c500401007387 */ /* 0x0001e60000100a00 */
[----:B0-----:R-:W3:Y:S01]  /*1c520*/  LDL.64 R4, [R1+0x150] ;  /* 0x0001500001047983 */ /* 0x001ee20000100a00 */
[----:B------:R0:W-:Y:S03]  /*1c530*/  STL.64 [R1+0x3c88], R12 ;  /* 0x003c880c01007387 */ /* 0x0001e60000100a00 */
[----:B0-----:R-:W4:Y:S01]  /*1c540*/  LDL.64 R12, [R1+0x130] ;  /* 0x00013000010c7983 */ /* 0x001f220000100a00 */
[----:B------:R-:W-:-:S02]  /*1c550*/  IMAD.MOV.U32 R9, RZ, RZ, R2 ;  /* 0x000000ffff097224 */ /* 0x000fc400078e0002 */
[----:B------:R-:W-:Y:S02]  /*1c560*/  IMAD.MOV.U32 R2, RZ, RZ, R19 ;  /* 0x000000ffff027224 */ /* 0x000fe400078e0013 */
[----:B------:R-:W0:Y:S04]  /*1c570*/  LDSM.16.MT88.4 R16, [R3+0x100] ;  /* 0x000100000310783b */ /* 0x000e280000004200 */
[----:B----4-:R1:W-:Y:S04]  /*1c580*/  STL.64 [R1+0x3c98], R12 ;  /* 0x003c980c01007387 */ /* 0x0103e80000100a00 */
[----:B-1----:R-:W4:Y:S01]  /*1c590*/  LDL.64 R12, [R1+0x140] ;  /* 0x00014000010c7983 */ /* 0x002f220000100a00 */
[----:B------:R1:W-:Y:S03]  /*1c5a0*/  STL.64 [R1+0x3c08], R24 ;  /* 0x003c081801007387 */ /* 0x0003e60000100a00 */
[----:B-1----:R-:W2:Y:S01]  /*1c5b0*/  LDL.LU.64 R24, [R1+0xdd0] ;  /* 0x000dd00001187983 */ /* 0x002ea20000300a00 */
[----:B------:R-:W2:Y:S02]  /*1c5c0*/  LDL.LU.64 R26, [R1+0xdd8] ;  /* 0x000dd800011a7983 */ /* 0x000ea40000300a00 */
[----:B------:R-:W-:Y:S02]  /*1c5d0*/  STL [R1+0x3614], R2 ;  /* 0x0036140201007387 */ /* 0x000fe40000100800 */
[----:B------:R-:W-:Y:S01]  /*1c5e0*/  STL [R1+0x3bd0], R3 ;  /* 0x003bd00301007387 */ /* 0x000fe20000100800 */
[----:B0-----:R-:W-:Y:S01]  /*1c5f0*/  STL.64 [R1+0x3b68], R18 ;  /* 0x003b681201007387 */ /* 0x001fe20000100a00 */
[----:B------:R0:W-:Y:S03]  /*1c600*/  STL.64 [R1+0x3b60], R16 ;  /* 0x003b601001007387 */ /* 0x0001e60000100a00 */
[----:B0-----:R-:W3:Y:S01]  /*1c610*/  LDL.64 R16, [R1+0xd0] ;  /* 0x0000d00001107983 */ /* 0x001ee20000100a00 */
[C---:B--2---:R-:W-:Y:S03]  /*1c620*/  HMMA.16816.F32 R24, R20.reuse, R8, R24 ;  /* 0x000000081418723c */ /* 0x044fe60000001818 */
[----:B---3--:R0:W-:Y:S04]  /*1c630*/  STL.64 [R1+0x3c90], R16 ;  /* 0x003c901001007387 */ /* 0x0081e80000100a00 */
[----:B0-----:R-:W2:Y:S01]  /*1c640*/  LDL.LU.64 R16, [R1+0xdc0] ;  /* 0x000dc00001107983 */ /* 0x001ea20000300a00 */
[----:B------:R-:W2:Y:S02]  /*1c650*/  LDL.LU.64 R18, [R1+0xdc8] ;  /* 0x000dc80001127983 */ /* 0x000ea40000300a00 */
[----:B------:R-:W4:Y:S02]  /*1c660*/  LDL.LU.64 R8, [R1+0xcc0] ;  /* 0x000cc00001087983 */ /* 0x000f240000300a00 */
[----:B------:R-:W4:Y:S11]  /*1c670*/  LDL.LU.64 R10, [R1+0xcc8] ;  /* 0x000cc800010a7983 */ /* 0x000f360000300a00 */
[----:B------:R0:W-:Y:S01]  /*1c680*/  STL.64 [R1+0x850], R24 ;  /* 0x0008501801007387 */ /* 0x0001e20000100a00 */
[----:B------:R-:W-:Y:S03]  /*1c690*/  STL.64 [R1+0x858], R26 ;  /* 0x0008581a01007387 */ /* 0x000fe60000100a00 */
[----:B0-----:R-:W3:Y:S01]  /*1c6a0*/  LDL.64 R24, [R1+0x10] ;  /* 0x0000100001187983 */ /* 0x001ee20000100a00 */
[----:B------:R-:W-:Y:S01]  /*1c6b0*/  IMAD.MOV.U32 R3, RZ, RZ, R5 ;  /* 0x000000ffff037224 */ /* 0x000fe200078e0005 */
[C---:B--2---:R-:W-:Y:S02]  /*1c6c0*/  HMMA.16816.F32 R16, R20.reuse, R4, R16 ;  /* 0x000000041410723c */ /* 0x044fe40000001810 */
[----:B---3--:R0:W-:Y:S11]  /*1c6d0*/  STL.64 [R1+0x3c20], R24 ;  /* 0x003c201801007387 */ /* 0x0081f60000100a00 */
[----:B------:R-:W-:Y:S10]  /*1c6e0*/  @!UPT UIADD3 URZ, URZ, URZ, URZ ;  /* 0x0000003f3f3ff290 */ /* 0x000ff4000fffe03f */
[----:B------:R1:W-:Y:S01]  /*1c6f0*/  STL.64 [R1+0x840], R16 ;  /* 0x0008401001007387 */ /* 0x0003e20000100a00 */
[----:B------:R2:W-:Y:S02]  /*1c700*/  STL.64 [R1+0x848], R18 ;  /* 0x0008481201007387 */ /* 0x0005e40000100a00 */
[----:B0-----:R-:W-:Y:S02]  /*1c710*/  IMAD.MOV.U32 R24, RZ, RZ, R15 ;  /* 0x000000ffff187224 */ /* 0x001fe400078e000f */
[----:B------:R-:W-:Y:S01]  /*1c720*/  IMAD.MOV.U32 R25, RZ, RZ, R14 ;  /* 0x000000ffff197224 */ /* 0x000fe200078e000e */
[----:B-1----:R-:W3:Y:S01]  /*1c730*/  LDL.LU.64 R16, [R1+0xcb0] ;  /* 0x000cb00001107983 */ /* 0x002ee20000300a00 */
[----:B--2---:R-:W3:Y:S02]  /*1c740*/  LDL.LU.64 R18, [R1+0xcb8] ;  /* 0x000cb80001127983 */ /* 0x004ee40000300a00 */
[----:B------:R-:W2:Y:S02]  /*1c750*/  LDL.LU.64 R4, [R1+0xc90] ;  /* 0x000c900001047983 */ /* 0x000ea40000300a00 */
[----:B------:R-:W2:Y:S01]  /*1c760*/  LDL.LU.64 R6, [R1+0xc98] ;  /* 0x000c980001067983 */ /* 0x000ea20000300a00 */
[----:B------:R0:W-:Y:S04]  /*1c770*/  STL.64 [R1+0x3c48], R24 ;  /* 0x003c481801007387 */ /* 0x0001e80000100a00 */
[----:B0-----:R-:W2:Y:S01]  /*1c780*/  LDL.64 R24, [R1+0xe0] ;  /* 0x0000e00001187983 */ /* 0x001ea20000100a00 */
[----:B----4-:R-:W-:Y:S03]  /*1c790*/  HMMA.16816.F32 R8, R20, R12, R8 ;  /* 0x0000000c1408723c */ /* 0x010fe60000001808 */
[----:B--2---:R0:W-:Y:S02]  /*1c7a0*/  STL.64 [R1+0x3c58], R24 ;  /* 0x003c581801007387 */ /* 0x0041e40000100a00 */
[----:B0-----:R-:W-:-:S02]  /*1c7b0*/  IMAD.MOV.U32 R24, RZ, RZ, R0 ;  /* 0x000000ffff187224 */ /* 0x001fc400078e0000 */
[----:B------:R-:W-:Y:S01]  /*1c7c0*/  IMAD.MOV.U32 R25, RZ, RZ, R28 ;  /* 0x000000ffff197224 */ /* 0x000fe200078e001c */
[----:B------:R-:W2:Y:S01]  /*1c7d0*/  LDL.LU R0, [R1+0x3cac] ;  /* 0x003cac0001007983 */ /* 0x000ea20000300800 */
[----:B------:R-:W4:Y:S03]  /*1c7e0*/  LDL.LU R28, [R1+0x3ca8] ;  /* 0x003ca800011c7983 */ /* 0x000f260000300800 */
[----:B------:R0:W-:Y:S04]  /*1c7f0*/  STL.64 [R1+0x3c70], R24 ;  /* 0x003c701801007387 */ /* 0x0001e80000100a00 */
[----:B0-----:R-:W2:Y:S07]  /*1c800*/  LDL.64 R24, [R1+0x100] ;  /* 0x0001000001187983 */ /* 0x001eae0000100a00 */
[----:B------:R0:W-:Y:S02]  /*1c810*/  STL.64 [R1+0x830], R8 ;  /* 0x0008300801007387 */ /* 0x0001e40000100a00 */
[----:B------:R1:W-:Y:S01]  /*1c820*/  STL.64 [R1+0x838], R10 ;  /* 0x0008380a01007387 */ /* 0x0003e20000100a00 */
[----:B0-----:R-:W2:Y:S01]  /*1c830*/  LDL.LU.64 R8, [R1+0x3ca0] ;  /* 0x003ca00001087983 */ /* 0x001ea20000300a00 */
[----:B-1----:R-:W-:-:S02]  /*1c840*/  IMAD.MOV.U32 R11, RZ, RZ, R12 ;  /* 0x000000ffff0b7224 */ /* 0x002fc400078e000c */
[----:B------:R-:W-:Y:S02]  /*1c850*/  IMAD.MOV.U32 R10, RZ, RZ, R13 ;  /* 0x000000ffff0a7224 */ /* 0x000fe400078e000d */
[----:B------:R-:W3:Y:S03]  /*1c860*/  LDL.LU.64 R12, [R1+0x3c98] ;  /* 0x003c9800010c7983 */ /* 0x000ee60000300a00 */
[----:B------:R-:W-:Y:S01]  /*1c870*/  STL.64 [R1+0x3be0], R10 ;  /* 0x003be00a01007387 */ /* 0x000fe20000100a00 */
[----:B---3--:R-:W-:Y:S01]  /*1c880*/  HMMA.16816.F32 R16, R20, R12, R16 ;  /* 0x0000000c1410723c */ /* 0x008fe20000001810 */
[----:B--2---:R-:W-:Y:S11]  /*1c890*/  STL.64 [R1+0x3bd8], R8 ;  /* 0x003bd80801007387 */ /* 0x004ff60000100a00 */
[----:B------:R-:W-:Y:S11]  /*1c8a0*/  @!UPT UIADD3 URZ, URZ, URZ, URZ ;  /* 0x0000003f3f3ff290 */ /* 0x000ff6000fffe03f */
[----:B------:R0:W-:Y:S01]  /*1c8b0*/  STL.64 [R1+0x820], R16 ;  /* 0x0008201001007387 */ /* 0x0001e20000100a00 */
[----:B------:R1:W-:Y:S03]  /*1c8c0*/  STL.64 [R1+0x828], R18 ;  /* 0x0008281201007387 */ /* 0x0003e60000100a00 */
[----:B0-----:R-:W2:Y:S01]  /*1c8d0*/  LDL.LU.64 R16, [R1+0x3c90] ;  /* 0x003c900001107983 */ /* 0x001ea20000300a00 */
[----:B-1----:R-:W-:Y:S02]  /*1c8e0*/  IMAD.MOV.U32 R19, RZ, RZ, R12 ;  /* 0x000000ffff137224 */ /* 0x002fe400078e000c */
[----:B------:R-:W-:Y:S02]  /*1c8f0*/  IMAD.MOV.U32 R18, RZ, RZ, R13 ;  /* 0x000000ffff127224 */ /* 0x000fe400078e000d */
[----:B------:R-:W3:Y:S03]  /*1c900*/  LDL.LU.64 R12, [R1+0x3c88] ;  /* 0x003c8800010c7983 */ /* 0x000ee60000300a00 */
[----:B------:R-:W-:Y:S01]  /*1c910*/  STL.64 [R1+0x3c68], R18 ;  /* 0x003c681201007387 */ /* 0x000fe20000100a00 */
[----:B--2---:R0:W-:Y:S04]  /*1c920*/  STL.64 [R1+0x3c60], R16 ;  /* 0x003c601001007387 */ /* 0x0041e80000100a00 */
[----:B0-----:R-:W2:Y:S01]  /*1c930*/  LDL.LU.64 R16, [R1+0xca0] ;  /* 0x000ca00001107983 */ /* 0x001ea20000300a00 */
[----:B------:R-:W2:Y:S02]  /*1c940*/  LDL.LU.64 R18, [R1+0xca8] ;  /* 0x000ca80001127983 */ /* 0x000ea40000300a00 */
[----:B----4-:R-:W-:-:S02]  /*1c950*/  IMAD.MOV.U32 R8, RZ, RZ, R28 ;  /* 0x000000ffff087224 */ /* 0x010fc400078e001c */
[----:B------:R-:W-:-:S07]  /*1c960*/  IMAD.MOV.U32 R9, RZ, RZ, R0 ;  /* 0x000000ffff097224 */ /* 0x000fce00078e0000 */
[C---:B--2---:R-:W-:Y:S01]  /*1c970*/  HMMA.16816.F32 R8, R20.reuse, R8, R16 ;  /* 0x000000081408723c */ /* 0x044fe20000001810 */
[----:B------:R-:W2:Y:S11]  /*1c980*/  LDL.LU.64 R16, [R1+0xc70] ;  /* 0x000c700001107983 */ /* 0x000eb60000300a00 */
[----:B------:R-:W-:Y:S11]  /*1c990*/  @!UPT UIADD3 URZ, URZ, URZ, URZ ;  /* 0x0000003f3f3ff290 */ /* 0x000ff6000fffe03f */
[----:B------:R-:W-:Y:S01]  /*1c9a0*/  STL.64 [R1+0x810], R8 ;  /* 0x0008100801007387 */ /* 0x000fe20000100a00 */
[----:B------:R-:W-:Y:S02]  /*1c9b0*/  STL.64 [R1+0x818], R10 ;  /* 0x0008180a01007387 */ /* 0x000fe40000100a00 */
[----:B------:R-:W4:Y:S01]  /*1c9c0*/  LDL.LU.64 R18, [R1+0xc78] ;  /* 0x000c780001127983 */ /* 0x000f220000300a00 */
[C---:B---3--:R-:W-:Y:S11]  /*1c9d0*/  HMMA.16816.F32 R4, R20.reuse, R12, R4 ;  /* 0x0000000c1404723c */ /* 0x048ff60000001804 */
[----:B------:R-:W-:Y:S11]  /*1c9e0*/  @!UPT UIADD3 URZ, URZ, URZ, URZ ;  /* 0x0000003f3f3ff290 */ /* 0x000ff6000fffe03f */
[----:B------:R-:W-:Y:S01]  /*1c9f0*/  @!UPT UIADD3 URZ, URZ, URZ, URZ ;  /* 0x0000003f3f3ff290 */ /* 0x000fe2000fffe03f */
[----:B------:R-:W-:Y:S01]  /*1ca00*/  STL.64 [R1+0x800], R4 ;  /* 0x0008000401007387 */ /* 0x000fe20000100a00 */
[----:B------:R-:W-:Y:S03]  /*1ca10*/  STL.64 [R1+0x808], R6 ;  /* 0x0008080601007387 */ /* 0x000fe60000100a00 */
[----:B----4-:R-:W-:Y:S01]  /*1ca20*/  STL.64 [R1+0x3c80], R18 ;  /* 0x003c801201007387 */ /* 0x010fe20000100a00 */
[----:B--2---:R0:W-:Y:S03]  /*1ca30*/  STL.64 [R1+0x3c78], R16 ;  /* 0x003c781001007387 */ /* 0x0041e60000100a00 */
[----:B0-----:R-:W2:Y:S01]  /*1ca40*/  LDL.LU.64 R16, [R1+0xc80] ;  /* 0x000c800001107983 */ /* 0x001ea20000300a00 */
[----:B------:R-:W2:Y:S02]  /*1ca50*/  LDL.LU.64 R18, [R1+0xc88] ;  /* 0x000c880001127983 */ /* 0x000ea40000300a00 */
[----:B------:R-:W3:Y:S02]  /*1ca60*/  LDL.LU.64 R4, [R1+0xc60] ;  /* 0x000c600001047983 */ /* 0x000ee40000300a00 */
[----:B------:R-:W3:Y:S01]  /*1ca70*/  LDL.LU.64 R6, [R1+0xc68] ;  /* 0x000c680001067983 */ /* 0x000ee20000300a00 */
[----:B------:R-:W4:Y:S01]  /*1ca80*/  LDL.LU.64 R12, [R1+0x950] ;  /* 0x00095000010c7983 */ /* 0x000f220000300a00 */
[----:B------:R-:W4:Y:S02]  /*1ca90*/  LDL.LU.64 R14, [R1+0x958] ;  /* 0x00095800010e7983 */ /* 0x000f240000300a00 */
[----:B------:R-:W2:Y:S02]  /*1caa0*/  LDL.LU.64 R8, [R1+0xf50] ;  /* 0x000f500001087983 */ /* 0x000ea40000300a00 */
[----:B------:R-:W2:Y:S02]  /*1cab0*/  LDL.LU.64 R10, [R1+0xf58] ;  /* 0x000f5800010a7983 */ /* 0x000ea40000300a00 */
[----:B--2---:R-:W-:Y:S01]  /*1cac0*/  STL.64 [R1+0x3c00], R10 ;  /* 0x003c000a01007387 */ /* 0x004fe20000100a00 */
[----:B------:R0:W-:Y:S03]  /*1cad0*/  STL.64 [R1+0x3bf8], R8 ;  /* 0x003bf80801007387 */ /* 0x0001e60000100a00 */
[----:B0-----:R-:W2:Y:S01]  /*1cae0*/  LDL.LU.64 R8, [R1+0xf60] ;  /* 0x000f600001087983 */ /* 0x001ea20000300a00 */
[----:B------:R-:W2:Y:S01]  /*1caf0*/  LDL.LU.64 R10, [R1+0xf68] ;  /* 0x000f6800010a7983 */ /* 0x000ea20000300a00 */
[----:B------:R-:W-:Y:S02]  /*1cb00*/  HMMA.16816.F32 R16, R20, R24, R16 ;  /* 0x000000181410723c */ /* 0x000fe40000001810 */
[----:B--2---:R-:W-:Y:S01]  /*1cb10*/  STL.64 [R1+0x3c18], R10 ;  /* 0x003c180a01007387 */ /* 0x004fe20000100a00 */
[----:B------:R0:W-:Y:S03]  /*1cb20*/  STL.64 [R1+0x3c10], R8 ;  /* 0x003c100801007387 */ /* 0x0001e60000100a00 */
[----:B0-----:R-:W2:Y:S01]  /*1cb30*/  LDL.LU.64 R8, [R1+0xf70] ;  /* 0x000f700001087983 */ /* 0x001ea20000300a00 */
[----:B------:R-:W2:Y:S02]  /*1cb40*/  LDL.LU.64 R10, [R1+0xf78] ;  /* 0x000f7800010a7983 */ /* 0x000ea40000300a00 */
[----:B------:R-:W-:-:S02]  /*1cb50*/  IMAD.MOV.U32 R29, RZ, RZ, R24 ;  /* 0x000000ffff1d7224 */ /* 0x000fc400078e0018 */
[----:B------:R-:W-:Y:S01]  /*1cb60*/  IMAD.MOV.U32 R28, RZ, RZ, R25 ;  /* 0x000000ffff1c7224 */ /* 0x000fe200078e0019 */
[----:B--2---:R-:W-:Y:S01]  /*1cb70*/  STL.64 [R1+0x3c30], R10 ;  /* 0x003c300a01007387 */ /* 0x004fe20000100a00 */
[----:B------:R0:W-:Y:S03]  /*1cb80*/  STL.64 [R1+0x3c28], R8 ;  /* 0x003c280801007387 */ /* 0x0001e60000100a00 */
[----:B0-----:R-:W2:Y:S01]  /*1cb90*/  LDL.LU.64 R8, [R1+0xf80] ;  /* 0x000f800001087983 */ /* 0x001ea20000300a00 */
[----:B------:R-:W2:Y:S06]  /*1cba0*/  LDL.LU.64 R10, [R1+0xf88] ;  /* 0x000f8800010a7983 */ /* 0x000eac0000300a00 */
[----:B------:R-:W-:Y:S02]  /*1cbb0*/  STL.64 [R1+0x7f0], R16 ;  /* 0x0007f01001007387 */ /* 0x000fe40000100a00 */
[----:B------:R0:W-:Y:S02]  /*1cbc0*/  STL.64 [R1+0x7f8], R18 ;  /* 0x0007f81201007387 */ /* 0x0001e40000100a00 */
[----:B0-----:R-:W2:Y:S01]  /*1cbd0*/  LDL.LU.64 R18, [R1+0x3c80] ;  /* 0x003c800001127983 */ /* 0x001ea20000300a00 */
[----:B------:R-:W2:Y:S02]  /*1cbe0*/  LDL.LU.64 R16, [R1+0x3c78] ;  /* 0x003c780001107983 */ /* 0x000ea40000300a00 */
[----:B------:R-:W2:Y:S02]  /*1cbf0*/  LDL.LU.64 R24, [R1+0x3c70] ;  /* 0x003c700001187983 */ /* 0x000ea40000300a00 */
[C---:B--2---:R-:W-:Y:S01]  /*1cc00*/  HMMA.16816.F32 R24, R20.reuse, R24, R16 ;  /* 0x000000181418723c */ /* 0x044fe20000001810 */
[----:B------:R-:W2:Y:S01]  /*1cc10*/  LDL.LU.64 R18, [R1+0x3c68] ;  /* 0x003c680001127983 */ /* 0x000ea20000300a00 */
[----:B------:R-:W4:Y:S11]  /*1cc20*/  LDL.LU.64 R16, [R1+0x3c60] ;  /* 0x003c600001107983 */ /* 0x000f360000300a00 */
[----:B------:R-:W-:Y:S10]  /*1cc30*/  @!UPT UIADD3 URZ, URZ, URZ, URZ ;  /* 0x0000003f3f3ff290 */ /* 0x000ff4000fffe03f */
[----:B------:R0:W-:Y:S01]  /*1cc40*/  STL.64 [R1+0x7e0], R24 ;  /* 0x0007e01801007387 */ /* 0x0001e20000100a00 */
[----:B------:R-:W-:Y:S03]  /*1cc50*/  STL.64 [R1+0x7e8], R26 ;  /* 0x0007e81a01007387 */ /* 0x000fe60000100a00 */
[----:B0-----:R-:W3:Y:S02]  /*1cc60*/  LDL.LU.64 R24, [R1+0x3c58] ;  /* 0x003c580001187983 */ /* 0x001ee40000300a00 */
[C---:B---3--:R-:W-:Y:S08]  /*1cc70*/  HMMA.16816.F32 R4, R20.reuse, R24, R4 ;  /* 0x000000181404723c */ /* 0x048ff00000001804 */
[----:B----4-:R-:W-:Y:S11]  /*1cc80*/  HMMA.16816.F32 R20, R20, R16, R12 ;  /* 0x000000101414723c */ /* 0x010ff6000000180c */
[----:B------:R-:W-:Y:S04]  /*1cc90*/  @!UPT UIADD3 URZ, URZ, URZ, URZ ;  /* 0x0000003f3f3ff290 */ /* 0x000fe8000fffe03f */
[----:B------:R0:W-:Y:S01]  /*1cca0*/  STL.64 [R1+0x7d0], R4 ;  /* 0x0007d00401007387 */ /* 0x0001e20000100a00 */
[----:B------:R1:W-:Y:S03]  /*1ccb0*/  STL.64 [R1+0x7d8], R6 ;  /* 0x0007d80601007387 */ /* 0x0003e60000100a00 */
[----:B0-----:R-:W3:Y:S01]  /*1ccc0*/  LDL.LU.64 R4, [R1+0x3c50] ;  /* 0x003c500001047983 */ /* 0x001ee20000300a00 */
[----:B-1----:R-:W-:Y:S02]  /*1ccd0*/  IMAD.MOV.U32 R7, RZ, RZ, R24 ;  /* 0x000000ffff077224 */ /* 0x002fe400078e0018 */
[----:B------:R-:W-:Y:S02]  /*1cce0*/  IMAD.MOV.U32 R6, RZ, RZ, R25 ;  /* 0x000000ffff067224 */ /* 0x000fe400078e0019 */
[----:B------:R-:W4:Y:S01]  /*1ccf0*/  LDL.LU.64 R24, [R1+0x3c48] ;  /* 0x003c480001187983 */ /* 0x000f220000300a00 */
[----:B------:R-:W4:Y:S02]  /*1cd00*/  LDL.LU.64 R14, [R1+0x3c40] ;  /* 0x003c4000010e7983 */ /* 0x000f240000300a00 */
[----:B------:R-:W4:Y:S02]  /*1cd10*/  LDL.LU.64 R12, [R1+0x3c38] ;  /* 0x003c3800010c7983 */ /* 0x000f240000300a00 */
[----:B------:R0:W-:Y:S01]  /*1cd20*/  STL.64 [R1+0x4b0], R20 ;  /* 0x0004b01401007387 */ /* 0x0001e20000100a00 */
[----:B------:R1:W-:Y:S04]  /*1cd30*/  STL.64 [R1+0x4b8], R22 ;  /* 0x0004b81601007387 */ /* 0x0003e80000100a00 */
[----:B0-----:R-:W3:Y:S01]  /*1cd40*/  LDL.LU.64 R20, [R1+0xd50] ;  /* 0x000d500001147983 */ /* 0x001ee20000300a00 */
[----:B-1----:R-:W3:Y:S02]  /*1cd50*/  LDL.LU.64 R22, [R1+0xd58] ;  /* 0x000d580001167983 */ /* 0x002ee40000300a00 */
[----:B------:R-:W-:Y:S01]  /*1cd60*/  STL.64 [R1+0x3b70], R16 ;  /* 0x003b701001007387 */ /* 0x000fe20000100a00 */
[C---:B----4-:R-:W-:Y:S01]  /*1cd70*/  HMMA.16816.F32 R24, R12.reuse, R24, R8 ;  /* 0x000000180c18723c */ /* 0x050fe20000001808 */
[----:B------:R-:W4:Y:S01]  /*1cd80*/  LDL.LU.64 R10, [R1+0x3c30] ;  /* 0x003c3000010a7983 */ /* 0x000f220000300a00 */
[----:B------:R-:W4:Y:S11]  /*1cd90*/  LDL.LU.64 R8, [R1+0x3c28] ;  /* 0x003c280001087983 */ /* 0x000f360000300a00 */
[----:B------:R-:W-:Y:S10]  /*1cda0*/  @!UPT UIADD3 URZ, URZ, URZ, URZ ;  /* 0x0000003f3f3ff290 */ /* 0x000ff4000fffe03f */
[----:B------:R0:W-:Y:S01]  /*1cdb0*/  STL.64 [R1+0x4a0], R24 ;  /* 0x0004a01801007387 */ /* 0x0001e20000100a00 */
[----:B------:R-:W-:Y:S03]  /*1cdc0*/  STL.64 [R1+0x4a8], R26 ;  /* 0x0004a81a01007387 */ /* 0x000fe60000100a00 */
[----:B0-----:R-:W4:Y:S02]  /*1cdd0*/  LDL.LU.64 R24, [R1+0x3c20] ;  /* 0x003c200001187983 */ /* 0x001f240000300a00 */
[C---:B----4-:R-:W-:Y:S01]  /*1cde0*/  HMMA.16816.F32 R8, R12.reuse, R24, R8 ;  /* 0x000000180c08723c */ /* 0x050fe20000001808 */
[----:B------:R-:W-:Y:S02]  /*1cdf0*/  IMAD.MOV.U32 R2, RZ, RZ, R24 ;  /* 0x000000ffff027224 */ /* 0x000fe400078e0018 */
[----:B------:R-:W-:Y:S11]  /*1ce00*/  IMAD.MOV.U32 R0, RZ, RZ, R25 ;  /* 0x000000ffff007224 */ /* 0x000ff600078e0019 */
[----:B------:R-:W-:Y:S09]  /*1ce10*/  @!UPT UIADD3 URZ, URZ, URZ, URZ ;  /* 0x0000003f3f3ff290 */ /* 0x000ff2000fffe03f */
[----:B------:R-:W-:Y:S01]  /*1ce20*/  STL.64 [R1+0x490], R8 ;  /* 0x0004900801007387 */ /* 0x000fe20000100a00 */
[----:B------:R0:W-:Y:S03]  /*1ce30*/  STL.64 [R1+0x498], R10 ;  /* 0x0004980a01007387 */ /* 0x0001e60000100a00 */
[----:B0-----:R-:W4:Y:S01]  /*1ce40*/  LDL.LU.64 R10, [R1+0x3c18] ;  /* 0x003c1800010a7983 */ /* 0x001f220000300a00 */
[----:B------:R-:W4:Y:S02]  /*1ce50*/  LDL.LU.64 R8, [R1+0x3c10] ;  /* 0x003c100001087983 */ /* 0x000f240000300a00 */
[----:B------:R-:W4:Y:S02]  /*1ce60*/  LDL.LU.64 R24, [R1+0x3c08] ;  /* 0x003c080001187983 */ /* 0x000f240000300a00 */
[C---:B----4-:R-:W-:Y:S01]  /*1ce70*/  HMMA.16816.F32 R24, R12.reuse, R24, R8 ;  /* 0x000000180c18723c */ /* 0x050fe20000001808 */
[----:B------:R-:W4:Y:S01]  /*1ce80*/  LDL.LU.64 R10, [R1+0x3c00] ;  /* 0x003c0000010a7983 */ /* 0x000f220000300a00 */
[----:B------:R-:W4:Y:S11]  /*1ce90*/  LDL.LU.64 R8, [R1+0x3bf8] ;  /* 0x003bf80001087983 */ /* 0x000f360000300a00 */
[----:B------:R-:W-:Y:S10]  /*1cea0*/  @!UPT UIADD3 URZ, URZ, URZ, URZ ;  /* 0x0000003f3f3ff290 */ /* 0x000ff4000fffe03f */
[----:B------:R-:W-:Y:S01]  /*1ceb0*/  STL.64 [R1+0x480], R24 ;  /* 0x0004801801007387 */ /* 0x000fe20000100a00 */
[----:B------:R0:W-:Y:S03]  /*1cec0*/  STL.64 [R1+0x488], R26 ;  /* 0x0004881a01007387 */ /* 0x0001e60000100a00 */
[----:B0-----:R-:W2:Y:S01]  /*1ced0*/  LDL.LU.64 R26, [R1+0x3bf0] ;  /* 0x003bf000011a7983 */ /* 0x001ea20000300a00 */
[----:B------:R-:W4:Y:S02]  /*1cee0*/  LDL.LU.64 R24, [R1+0x3be8] ;  /* 0x003be80001187983 */ /* 0x000f240000300a00 */
[----:B----4-:R-:W-:Y:S11]  /*1cef0*/  HMMA.16816.F32 R8, R12, R24, R8 ;  /* 0x000000180c08723c */ /* 0x010ff60000001808 */
[----:B------:R-:W-:Y:S11]  /*1cf00*/  @!UPT UIADD3 URZ, URZ, URZ, URZ ;  /* 0x0000003f3f3ff290 */ /* 0x000ff6000fffe03f */
[----:B------:R-:W-:Y:S01]  /*1cf10*/  @!UPT UIADD3 URZ, URZ, URZ, URZ ;  /* 0x0000003f3f3ff290 */ /* 0x000fe2000fffe03f */
[----:B------:R-:W-:Y:S01]  /*1cf20*/  STL.64 [R1+0x470], R8 ;  /* 0x0004700801007387 */ /* 0x000fe20000100a00 */
[----:B------:R0:W-:Y:S03]  /*1cf30*/  STL.64 [R1+0x478], R10 ;  /* 0x0004780a01007387 */ /* 0x0001e60000100a00 */
[----:B0-----:R-:W4:Y:S01]  /*1cf40*/  LDL.LU.64 R10, [R1+0x3be0] ;  /* 0x003be000010a7983 */ /* 0x001f220000300a00 */
[----:B------:R-:W3:Y:S02]  /*1cf50*/  LDL.LU.64 R8, [R1+0x3bd8] ;  /* 0x003bd80001087983 */ /* 0x000ee40000300a00 */
[----:B--2---:R-:W-:Y:S02]  /*1cf60*/  STL.64 [R1+0x3b30], R26 ;  /* 0x003b301a01007387 */ /* 0x004fe40000100a00 */
[----:B------:R0:W-:Y:S02]  /*1cf70*/  STL.64 [R1+0x3b28], R24 ;  /* 0x003b281801007387 */ /* 0x0001e40000100a00 */
[----:B0-----:R-:W2:Y:S01]  /*1cf80*/  LDL R24, [R1+0x150] ;  /* 0x0001500001187983 */ /* 0x001ea20000100800 */
[----:B------:R-:W-:-:S02]  /*1cf90*/  IMAD.MOV.U32 R25, RZ, RZ, R3 ;  /* 0x000000ffff197224 */ /* 0x000fc400078e0003 */
[----:B------:R-:W3:Y:S03]  /*1cfa0*/  LDL.LU R3, [R1+0x3bd0] ;  /* 0x003bd00001037983 */ /* 0x000ee60000300800 */
[----:B--2---:R0:W-:Y:S04]  /*1cfb0*/  STL.64 [R1+0x3bc8], R24 ;  /* 0x003bc81801007387 */ /* 0x0041e80000100a00 */
[----:B0-----:R-:W2:Y:S01]  /*1cfc0*/  LDL.LU.64 R24, [R1+0xd90] ;  /* 0x000d900001187983 */ /* 0x001ea20000300a00 */
[----:B------:R-:W2:Y:S01]  /*1cfd0*/  LDL.LU.64 R26, [R1+0xd98] ;  /* 0x000d9800011a7983 */ /* 0x000ea20000300a00 */
[C---:B---3--:R-:W-:Y:S08]  /*1cfe0*/  HMMA.16816.F32 R20, R12.reuse, R4, R20 ;  /* 0x000000040c14723c */ /* 0x048ff00000001814 */
[----:B--2---:R-:W-:Y:S11]  /*1cff0*/  HMMA.16816.F32 R24, R12, R8, R24 ;  /* 0x000000080c18723c */ /* 0x004ff60000001818 */
[----:B------:R-:W-:Y:S11]  /*1d000*/  @!UPT UIADD3 URZ, URZ, URZ, URZ ;  /* 0x0000003f3f3ff290 */ /* 0x000ff6000fffe03f */
[----:B------:R-:W-:Y:S01]  /*1d010*/  @!UPT UIADD3 URZ, URZ, URZ, URZ ;  /* 0x0000003f3f3ff290 */ /* 0x000fe2000fffe03f */
[----:B------:R0:W-:Y:S01]  /*1d020*/  STL.64 [R1+0x460], R24 ;  /* 0x0004601801007387 */ /* 0x0001e20000100a00 */
[----:B------:R1:W-:Y:S03]  /*1d030*/  STL.64 [R1+0x468], R26 ;  /* 0x0004681a01007387 */ /* 0x0003e60000100a00 */
[----:B0-----:R-:W2:Y:S01]  /*1d040*/  LDL.LU.64 R24, [R1+0xd80] ;  /* 0x000d800001187983 */ /* 0x001ea20000300a00 */
[----:B-1----:R-:W2:Y:S02]  /*1d050*/  LDL.LU.64 R26, [R1+0xd88] ;  /* 0x000d8800011a7983 */ /* 0x002ea40000300a00 */
[----:B------:R-:W-:Y:S02]  /*1d060*/  STL.64 [R1+0x450], R20 ;  /* 0x0004501401007387 */ /* 0x000fe40000100a00 */
[----:B------:R-:W-:Y:S01]  /*1d070*/  STL.64 [R1+0x458], R22 ;  /* 0x0004581601007387 */ /* 0x000fe20000100a00 */
[----:B------:R-:W3:Y:S04]  /*1d080*/  LDL.64 R16, [R1+0xf0] ;  /* 0x0000f00001107983 */ /* 0x000ee80000100a00 */
[----:B------:R-:W0:Y:S04]  /*1d090*/  LDSM.16.MT88.4 R20, [R3+0x180] ;  /* 0x000180000314783b */ /* 0x000e280000004200 */
[----:B---3--:R1:W-:Y:S02]  /*1d0a0*/  STL.64 [R1+0x3b80], R16 ;  /* 0x003b801001007387 */ /* 0x0083e40000100a00 */
[----:B-1----:R-:W-:-:S02]  /*1d0b0*/  IMAD.MOV.U32 R16, RZ, RZ, R29 ;  /* 0x000000ffff107224 */ /* 0x002fc400078e001d */
[----:B------:R-:W-:-:S05]  /*1d0c0*/  IMAD.MOV.U32 R17, RZ, RZ, R28 ;  /* 0x000000ffff117224 */ /* 0x000fca00078e001c */
[----:B------:R1:W-:Y:S01]  /*1d0d0*/  STL.64 [R1+0x3b98], R16 ;  /* 0x003b981001007387 */ /* 0x0003e20000100a00 */
[----:B------:R3:W-:Y:S03]  /*1d0e0*/  STL.64 [R1+0x3b58], R4 ;  /* 0x003b580401007387 */ /* 0x0007e60000100a00 */
[----:B-1----:R-:W2:Y:S01]  /*1d0f0*/  LDL.LU.64 R16, [R1+0xd70] ;  /* 0x000d700001107983 */ /* 0x002ea20000300a00 */
[----:B---3--:R-:W-:Y:S02]  /*1d100*/  IMAD.MOV.U32 R4, RZ, RZ, R19 ;  /* 0x000000ffff047224 */ /* 0x008fe400078e0013 */
[----:B------:R-:W-:Y:S02]  /*1d110*/  IMAD.MOV.U32 R5, RZ, RZ, R18 ;  /* 0x000000ffff057224 */ /* 0x000fe400078e0012 */
[----:B------:R-:W3:Y:S03]  /*1d120*/  LDL.LU.64 R18, [R1+0xd78] ;  /* 0x000d780001127983 */ /* 0x000ee60000300a00 */
[----:B------:R-:W-:Y:S02]  /*1d130*/  STL.64 [R1+0x3bb8], R4 ;  /* 0x003bb80401007387 */ /* 0x000fe40000100a00 */
[----:B0-----:R-:W-:Y:S02]  /*1d140*/  STL.64 [R1+0x3a98], R22 ;  /* 0x003a981601007387 */ /* 0x001fe40000100a00 */
[----:B------:R0:W-:Y:S02]  /*1d150*/  STL.64 [R1+0x3a90], R20 ;  /* 0x003a901401007387 */ /* 0x0001e40000100a00 */
[----:B0-----:R-:W2:Y:S04]  /*1d160*/  LDL.64 R20, [R1+0x110] ;  /* 0x0001100001147983 */ /* 0x001ea80000100a00 */
[----:B--2---:R0:W-:Y:S04]  /*1d170*/  STL.64 [R1+0x3ba0], R20 ;  /* 0x003ba01401007387 */ /* 0x0041e80000100a00 */
[----:B0-----:R-:W2:Y:S04]  /*1d180*/  LDL.64 R20, [R1+0x120] ;  /* 0x0001200001147983 */ /* 0x001ea80000100a00 */
[----:B--2---:R0:W-:Y:S04]  /*1d190*/  STL.64 [R1+0x3bc0], R20 ;  /* 0x003bc01401007387 */ /* 0x0041e80000100a00 */
[----:B0-----:R-:W2:Y:S02]  /*1d1a0*/  LDL.64 R20, [R1+0x30] ;  /* 0x0000300001147983 */ /* 0x001ea40000100a00 */
[----:B--2---:R-:W-:Y:S11]  /*1d1b0*/  HMMA.16816.F32 R24, R12, R20, R24 ;  /* 0x000000140c18723c */ /* 0x004ff60000001818 */
[----:B------:R-:W-:Y:S11]  /*1d1c0*/  @!UPT UIADD3 URZ, URZ, URZ, URZ ;  /* 0x0000003f3f3ff290 */ /* 0x000ff6000fffe03f */
[----:B------:R-:W-:Y:S01]  /*1d1d0*/  @!UPT UIADD3 URZ, URZ, URZ, URZ ;  /* 0x0000003f3f3ff290 */ /* 0x000fe2000fffe03f */
[----:B------:R0:W-:Y:S01]  /*1d1e0*/  STL.64 [R1+0x7c0], R24 ;  /* 0x0007c01801007387 */ /* 0x0001e20000100a00 */
[----:B------:R-:W-:Y:S03]  /*1d1f0*/  STL.64 [R1+0x7c8], R26 ;  /* 0x0007c81a01007387 */ /* 0x000fe60000100a00 */
[----:B0-----:R-:W3:Y:S01]  /*1d200*/  LDL.LU.64 R24, [R1+0x3bc8] ;  /* 0x003bc80001187983 */ /* 0x001ee20000300a00 */
[----:B----4-:R-:W-:Y:S02]  /*1d210*/  IMAD.MOV.U32 R4, RZ, RZ, R11 ;  /* 0x000000ffff047224 */ /* 0x010fe400078e000b */
[----:B------:R-:W-:Y:S02]  /*1d220*/  IMAD.MOV.U32 R5, RZ, RZ, R10 ;  /* 0x000000ffff057224 */ /* 0x000fe400078e000a */
[----:B------:R-:W-:Y:S02]  /*1d230*/  IMAD.MOV.U32 R11, RZ, RZ, R20 ;  /* 0x000000ffff0b7224 */ /* 0x000fe400078e0014 */
[----:B------:R-:W-:-:S05]  /*1d240*/  IMAD.MOV.U32 R10, RZ, RZ, R21 ;  /* 0x000000ffff0a7224 */ /* 0x000fca00078e0015 */
[----:B------:R-:W-:Y:S01]  /*1d250*/  STL.64 [R1+0x3b20], R10 ;  /* 0x003b200a01007387 */ /* 0x000fe20000100a00 */
[----:B------:R0:W-:Y:S02]  /*1d260*/  STL.64 [R1+0x3b18], R8 ;  /* 0x003b180801007387 */ /* 0x0001e40000100a00 */
[----:B0-----:R-:W-:Y:S02]  /*1d270*/  IMAD.MOV.U32 R8, RZ, RZ, R7 ;  /* 0x000000ffff087224 */ /* 0x001fe400078e0007 */
[----:B------:R-:W-:-:S05]  /*1d280*/  IMAD.MOV.U32 R9, RZ, RZ, R6 ;  /* 0x000000ffff097224 */ /* 0x000fca00078e0006 */
[----:B------:R3:W-:Y:S01]  /*1d290*/  STL.64 [R1+0x3b78], R8 ;  /* 0x003b780801007387 */ /* 0x0007e20000100a00 */
[----:B------:R-:W2:Y:S02]  /*1d2a0*/  LDL.LU.64 R20, [R1+0xc50] ;  /* 0x000c500001147983 */ /* 0x000ea40000300a00 */
[----:B------:R-:W2:Y:S01]  /*1d2b0*/  LDL.LU.64 R22, [R1+0xc58] ;  /* 0x000c580001167983 */ /* 0x000ea20000300a00 */
[C---:B---3--:R-:W-:Y:S11]  /*1d2c0*/  HMMA.16816.F32 R8, R12.reuse, R24, R16 ;  /* 0x000000180c08723c */ /* 0x048ff60000001810 */
[----:B------:R-:W-:Y:S11]  /*1d2d0*/  @!UPT UIADD3 URZ, URZ, URZ, URZ ;  /* 0x0000003f3f3ff290 */ /* 0x000ff6000fffe03f */
[----:B------:R-:W-:Y:S01]  /*1d2e0*/  @!UPT UIADD3 URZ, URZ, URZ, URZ ;  /* 0x0000003f3f3ff290 */ /* 0x000fe2000fffe03f */
[----:B------:R-:W-:Y:S01]  /*1d2f0*/  STL.64 [R1+0x7b0], R8 ;  /* 0x0007b00801007387 */ /* 0x000fe20000100a00 */
[----:B------:R-:W-:Y:S02]  /*1d300*/  STL.64 [R1+0x7b8], R10 ;  /* 0x0007b80a01007387 */ /* 0x000fe40000100a00 */
[----:B------:R-:W3:Y:S02]  /*1d310*/  LDL.LU.64 R16, [R1+0xc20] ;  /* 0x000c200001107983 */ /* 0x000ee40000300a00 */
[----:B------:R-:W4:Y:S02]  /*1d320*/  LDL.LU.64 R18, [R1+0xc28] ;  /* 0x000c280001127983 */ /* 0x000f240000300a00 */
[----:B----4-:R-:W-:Y:S01]  /*1d330*/  STL.64 [R1+0x3bb0], R18 ;  /* 0x003bb01201007387 */ /* 0x010fe20000100a00 */
[----:B---3--:R0:W-:Y:S03]  /*1d340*/  STL.64 [R1+0x3ba8], R16 ;  /* 0x003ba81001007387 */ /* 0x0081e60000100a00 */
[----:B0-----:R-:W3:Y:S01]  /*1d350*/  LDL.LU.64 R16, [R1+0xc30] ;  /* 0x000c300001107983 */ /* 0x001ee20000300a00 */
[----:B------:R-:W3:Y:S02]  /*1d360*/  LDL.LU.64 R18, [R1+0xc38] ;  /* 0x000c380001127983 */ /* 0x000ee40000300a00 */
[----:B------:R-:W4:Y:S02]  /*1d370*/  LDL.LU.64 R8, [R1+0xc00] ;  /* 0x000c000001087983 */ /* 0x000f240000300a00 */
[----:B------:R-:W3:Y:S01]  /*1d380*/  LDL.LU.64 R10, [R1+0xc08] ;  /* 0x000c0800010a7983 */ /* 0x000ee20000300a00 */
[C---:B--2---:R-:W-:Y:S01]  /*1d390*/  HMMA.16816.F32 R4, R12.reuse, R4, R20 ;  /* 0x000000040c04723c */ /* 0x044fe20000001814 */
[----:B---3--:R-:W-:Y:S01]  /*1d3a0*/  STL.64 [R1+0x3b90], R10 ;  /* 0x003b900a01007387 */ /* 0x008fe20000100a00 */
[----:B----4-:R0:W-:Y:S03]  /*1d3b0*/  STL.64 [R1+0x3b88], R8 ;  /* 0x003b880801007387 */ /* 0x0101e60000100a00 */
[----:B0-----:R-:W2:Y:S01]  /*1d3c0*/  LDL.LU.64 R8, [R1+0xc10] ;  /* 0x000c100001087983 */ /* 0x001ea20000300a00 */
[----:B------:R-:W2:Y:S02]  /*1d3d0*/  LDL.LU.64 R10, [R1+0xc18] ;  /* 0x000c1800010a7983 */ /* 0x000ea40000300a00 */
[----:B------:R-:W3:Y:S02]  /*1d3e0*/  LDL.64 R24, [R1] ;  /* 0x0000000001187983 */ /* 0x000ee40000100a00 */
[----:B---3--:R0:W-:Y:S04]  /*1d3f0*/  STL.64 [R1+0x3b48], R24 ;  /* 0x003b481801007387 */ /* 0x0081e80000100a00 */
[----:B0-----:R-:W3:Y:S01]  /*1d400*/  LDL.LU.64 R24, [R1+0xc40] ;  /* 0x000c400001187983 */ /* 0x001ee20000300a00 */
[----:B------:R-:W3:Y:S02]  /*1d410*/  LDL.LU.64 R26, [R1+0xc48] ;  /* 0x000c4800011a7983 */ /* 0x000ee40000300a00 */
[----:B------:R-:W4:Y:S06]  /*1d420*/  LDL.LU.64 R20, [R1+0x3bc0] ;  /* 0x003bc00001147983 */ /* 0x000f2c0000300a00 */
[----:B------:R0:W-:Y:S01]  /*1d430*/  STL.64 [R1+0x7a0], R4 ;  /* 0x0007a00401007387 */ /* 0x0001e20000100a00 */
[----:B------:R3:W-:Y:S04]  /*1d440*/  STL.64 [R1+0x7a8], R6 ;  /* 0x0007a80601007387 */ /* 0x0007e80000100a00 */
[----:B0-----:R-:W3:Y:S01]  /*1d450*/  LDL.LU.64 R4, [R1+0x3bb8] ;  /* 0x003bb80001047983 */ /* 0x001ee20000300a00 */
[C---:B----4-:R-:W-:Y:S08]  /*1d460*/  HMMA.16816.F32 R16, R12.reuse, R20, R16 ;  /* 0x000000140c10723c */ /* 0x050ff00000001810 */
[----:B---3--:R-:W-:Y:S01]  /*1d470*/  HMMA.16816.F32 R4, R12, R4, R24 ;  /* 0x000000040c04723c */ /* 0x008fe20000001818 */
[----:B------:R-:W3:Y:S01]  /*1d480*/  LDL.LU.64 R24, [R1+0xbf0] ;  /* 0x000bf00001187983 */ /* 0x000ee20000300a00 */
[----:B------:R-:W3:Y:S02]  /*1d490*/  LDL.LU.64 R26, [R1+0xbf8] ;  /* 0x000bf800011a7983 */ /* 0x000ee40000300a00 */
[----:B------:R-:W-:-:S02]  /*1d4a0*/  IMAD.MOV.U32 R29, RZ, RZ, R20 ;  /* 0x000000ffff1d7224 */ /* 0x000fc400078e0014 */
[----:B------:R-:W-:Y:S11]  /*1d4b0*/  IMAD.MOV.U32 R28, RZ, RZ, R21 ;  /* 0x000000ffff1c7224 */ /* 0x000ff600078e0015 */
[----:B------:R-:W-:Y:S06]  /*1d4c0*/  @!UPT UIADD3 URZ, URZ, URZ, URZ ;  /* 0x0000003f3f3ff290 */ /* 0x000fec000fffe03f */
[----:B------:R0:W-:Y:S01]  /*1d4d0*/  STL.64 [R1+0x790], R4 ;  /* 0x0007900401007387 */ /* 0x0001e20000100a00 */
[----:B------:R1:W-:Y:S03]  /*1d4e0*/  STL.64 [R1+0x798], R6 ;  /* 0x0007980601007387 */ /* 0x0003e60000100a00 */
[----:B0-----:R-:W4:Y:S01]  /*1d4f0*/  LDL.LU.64 R4, [R1+0x940] ;  /* 0x0009400001047983 */ /* 0x001f220000300a00 */
[----:B-1----:R-:W4:Y:S02]  /*1d500*/  LDL.LU.64 R6, [R1+0x948] ;  /* 0x0009480001067983 */ /* 0x002f240000300a00 */
[----:B------:R-:W-:Y:S02]  /*1d510*/  STL.64 [R1+0x780], R16 ;  /* 0x0007801001007387 */ /* 0x000fe40000100a00 */
[----:B------:R0:W-:Y:S02]  /*1d520*/  STL.64 [R1+0x788], R18 ;  /* 0x0007881201007387 */ /* 0x0001e40000100a00 */
[----:B0-----:R-:W2:Y:S01]  /*1d530*/  LDL.LU.64 R18, [R1+0x3bb0] ;  /* 0x003bb00001127983 */ /* 0x001ea20000300a00 */
[----:B------:R-:W2:Y:S02]  /*1d540*/  LDL.LU.64 R16, [R1+0x3ba8] ;  /* 0x003ba80001107983 */ /* 0x000ea40000300a00 */
[----:B------:R-:W2:Y:S02]  /*1d550*/  LDL.LU.64 R20, [R1+0x3ba0] ;  /* 0x003ba00001147983 */ /* 0x000ea40000300a00 */
[----:B--2---:R-:W-:Y:S11]  /*1d560*/  HMMA.16816.F32 R16, R12, R20, R16 ;  /* 0x000000140c10723c */ /* 0x004ff60000001810 */
[----:B------:R-:W-:Y:S11]  /*1d570*/  @!UPT UIADD3 URZ, URZ, URZ, URZ ;  /* 0x0000003f3f3ff290 */ /* 0x000ff6000fffe03f */
[----:B------:R-:W-:Y:S01]  /*1d580*/  @!UPT UIADD3 URZ, URZ, URZ, URZ ;  /* 0x0000003f3f3ff290 */ /* 0x000fe2000fffe03f */
[----:B------:R0:W-:Y:S01]  /*1d590*/  STL.64 [R1+0x770], R16 ;  /* 0x0007701001007387 */ /* 0x0001e20000100a00 */
[----:B------:R-:W-:Y:S03]  /*1d5a0*/  STL.64 [R1+0x778], R18 ;  /* 0x0007781201007387 */ /* 0x000fe60000100a00 */
[----:B0-----:R-:W2:Y:S01]  /*1d5b0*/  LDL.LU.64 R16, [R1+0x3b98] ;  /* 0x003b980001107983 */ /* 0x001ea20000300a00 */
[----:B------:R0:W-:Y:S02]  /*1d5c0*/  STL.64 [R1+0x3ad8], R20 ;  /* 0x003ad81401007387 */ /* 0x0001e40000100a00 */
[----:B0-----:R-:W-:Y:S02]  /*1d5d0*/  IMAD.MOV.U32 R20, RZ, RZ, R2 ;  /* 0x000000ffff147224 */ /* 0x001fe400078e0002 */
[----:B------:R-:W-:-:S05]  /*1d5e0*/  IMAD.MOV.U32 R21, RZ, RZ, R0 ;  /* 0x000000ffff157224 */ /* 0x000fca00078e0000 */
[----:B------:R0:W-:Y:S04]  /*1d5f0*/  STL.64 [R1+0x3b50], R20 ;  /* 0x003b501401007387 */ /* 0x0001e80000100a00 */
[----:B0-----:R-:W3:Y:S01]  /*1d600*/  LDL.64 R20, [R1+0x20] ;  /* 0x0000200001147983 */ /* 0x001ee20000100a00 */
[C---:B--2---:R-:W-:Y:S03]  /*1d610*/  HMMA.16816.F32 R16, R12.reuse, R16, R8 ;  /* 0x000000100c10723c */ /* 0x044fe60000001808 */
[----:B------:R-:W2:Y:S01]  /*1d620*/  LDL.LU.64 R10, [R1+0x3b90] ;  /* 0x003b9000010a7983 */ /* 0x000ea20000300a00 */
[----:B------:R-:W2:Y:S11]  /*1d630*/  LDL.LU.64 R8, [R1+0x3b88] ;  /* 0x003b880001087983 */ /* 0x000eb60000300a00 */
[----:B------:R-:W-:Y:S08]  /*1d640*/  @!UPT UIADD3 URZ, URZ, URZ, URZ ;  /* 0x0000003f3f3ff290 */ /* 0x000ff0000fffe03f */
[----:B------:R0:W-:Y:S01]  /*1d650*/  STL.64 [R1+0x760], R16 ;  /* 0x0007601001007387 */ /* 0x0001e20000100a00 */
[----:B------:R-:W-:Y:S03]  /*1d660*/  STL.64 [R1+0x768], R18 ;  /* 0x0007681201007387 */ /* 0x000fe60000100a00 */
[----:B0-----:R-:W2:Y:S02]  /*1d670*/  LDL.LU.64 R16, [R1+0x3b80] ;  /* 0x003b800001107983 */ /* 0x001ea40000300a00 */
[C---:B--2---:R-:W-:Y:S01]  /*1d680*/  HMMA.16816.F32 R8, R12.reuse, R16, R8 ;  /* 0x000000100c08723c */ /* 0x044fe20000001808 */
[----:B------:R-:W-:Y:S02]  /*1d690*/  IMAD.MOV.U32 R2, RZ, RZ, R16 ;  /* 0x000000ffff027224 */ /* 0x000fe400078e0010 */
[----:B------:R-:W-:Y:S11]  /*1d6a0*/  IMAD.MOV.U32 R0, RZ, RZ, R17 ;  /* 0x000000ffff007224 */ /* 0x000ff600078e0011 */
[----:B------:R-:W-:Y:S09]  /*1d6b0*/  @!UPT UIADD3 URZ, URZ, URZ, URZ ;  /* 0x0000003f3f3ff290 */ /* 0x000ff2000fffe03f */
[----:B------:R0:W-:Y:S01]  /*1d6c0*/  STL.64 [R1+0x750], R8 ;  /* 0x0007500801007387 */ /* 0x0001e20000100a00 */
[----:B------:R3:W-:Y:S03]  /*1d6d0*/  STL.64 [R1+0x758], R10 ;  /* 0x0007580a01007387 */ /* 0x0007e60000100a00 */
[----:B0-----:R-:W3:Y:S01]  /*1d6e0*/  LDL.LU.64 R8, [R1+0x3b78] ;  /* 0x003b780001087983 */ /* 0x001ee20000300a00 */
[----:B------:R-:W4:Y:S02]  /*1d6f0*/  LDL.LU.64 R16, [R1+0x3b70] ;  /* 0x003b700001107983 */ /* 0x000f240000300a00 */
[----:B------:R0:W-:Y:S02]  /*1d700*/  STL [R1+0x3b04], R0 ;  /* 0x003b040001007387 */ /* 0x0001e40000100800 */
[----:B------:R1:W-:Y:S01]  /*1d710*/  STL [R1+0x3b00], R2 ;  /* 0x003b000201007387 */ /* 0x0003e20000100800 */
[C---:B---3--:R-:W-:Y:S08]  /*1d720*/  HMMA.16816.F32 R8, R12.reuse, R8, R24 ;  /* 0x000000080c08723c */ /* 0x048ff00000001818 */
[----:B----4-:R-:W-:Y:S01]  /*1d730*/  HMMA.16816.F32 R4, R12, R16, R4 ;  /* 0x000000100c04723c */ /* 0x010fe20000001804 */
[----:B0-----:R-:W-:-:S02]  /*1d740*/  IMAD.MOV.U32 R0, RZ, RZ, R16 ;  /* 0x000000ffff007224 */ /* 0x001fc400078e0010 */
[----:B-1----:R-:W-:Y:S11]  /*1d750*/  IMAD.MOV.U32 R2, RZ, RZ, R17 ;  /* 0x000000ffff027224 */ /* 0x002ff600078e0011 */
[----:B------:R-:W-:Y:S01]  /*1d760*/  @!UPT UIADD3 URZ, URZ, URZ, URZ ;  /* 0x0000003f3f3ff290 */ /* 0x000fe2000fffe03f */
[----:B------:R-:W-:Y:S01]  /*1d770*/  STL.64 [R1+0x740], R8 ;  /* 0x0007400801007387 */ /* 0x000fe20000100a00 */
[----:B------:R-:W-:Y:S07]  /*1d780*/  STL.64 [R1+0x748], R10 ;  /* 0x0007480a01007387 */ /* 0x000fee0000100a00 */
[----:B------:R0:W-:Y:S02]  /*1d790*/  STL.64 [R1+0x440], R4 ;  /* 0x0004400401007387 */ /* 0x0001e40000100a00 */
[----:B------:R1:W-:Y:S01]  /*1d7a0*/  STL.64 [R1+0x448], R6 ;  /* 0x0004480601007387 */ /* 0x0003e20000100a00 */
[----:B------:R-:W2:Y:S01]  /*1d7b0*/  LDL.LU.64 R18, [R1+0x3b68] ;  /* 0x003b680001127983 */ /* 0x000ea20000300a00 */
[----:B------:R-:W2:Y:S03]  /*1d7c0*/  LDL.LU.64 R16, [R1+0x3b60] ;  /* 0x003b600001107983 */ /* 0x000ea60000300a00 */
[----:B0-----:R-:W2:Y:S01]  /*1d7d0*/  LDL.LU.64 R4, [R1+0xf40] ;  /* 0x000f400001047983 */ /* 0x001ea20000300a00 */
[----:B-1----:R-:W2:Y:S02]  /*1d7e0*/  LDL.LU.64 R6, [R1+0xf48] ;  /* 0x000f480001067983 */ /* 0x002ea40000300a00 */
[----:B------:R-:W3:Y:S02]  /*1d7f0*/  LDL.LU.64 R24, [R1+0xf30] ;  /* 0x000f300001187983 */ /* 0x000ee40000300a00 */
[----:B------:R-:W3:Y:S01]  /*1d800*/  LDL.LU.64 R26, [R1+0xf38] ;  /* 0x000f3800011a7983 */ /* 0x000ee20000300a00 */
[----:B------:R-:W4:Y:S01]  /*1d810*/  LDL.LU.64 R8, [R1+0xf10] ;  /* 0x000f100001087983 */ /* 0x000f220000300a00 */
[----:B------:R-:W2:Y:S03]  /*1d820*/  LDL.LU.64 R10, [R1+0xf18] ;  /* 0x000f1800010a7983 */ /* 0x000ea60000300a00 */
[----:B--2---:R-:W-:Y:S01]  /*1d830*/  STL.64 [R1+0x3b40], R10 ;  /* 0x003b400a01007387 */ /* 0x004fe20000100a00 */
[----:B----4-:R0:W-:Y:S03]  /*1d840*/  STL.64 [R1+0x3b38], R8 ;  /* 0x003b380801007387 */ /* 0x0101e60000100a00 */
[----:B0-----:R-:W2:Y:S01]  /*1d850*/  LDL.LU.64 R8, [R1+0xf20] ;  /* 0x000f200001087983 */ /* 0x001ea20000300a00 */
[----:B------:R-:W2:Y:S02]  /*1d860*/  LDL.LU.64 R10, [R1+0xf28] ;  /* 0x000f2800010a7983 */ /* 0x000ea40000300a00 */
[----:B------:R-:W4:Y:S02]  /*1d870*/  LDL.LU.64 R12, [R1+0xd00] ;  /* 0x000d0000010c7983 */ /* 0x000f240000300a00 */
[----:B------:R-:W2:Y:S01]  /*1d880*/  LDL.LU.64 R14, [R1+0xd08] ;  /* 0x000d0800010e7983 */ /* 0x000ea20000300a00 */
[C---:B------:R-:W-:Y:S01]  /*1d890*/  HMMA.16816.F32 R4, R16.reuse, R20, R4 ;  /* 0x000000141004723c */ /* 0x040fe20000001804 */
[----:B--2---:R-:W-:Y:S01]  /*1d8a0*/  STL.64 [R1+0x3b10], R14 ;  /* 0x003b100e01007387 */ /* 0x004fe20000100a00 */
[----:B----4-:R0:W-:Y:S03]  /*1d8b0*/  STL.64 [R1+0x3b08], R12 ;  /* 0x003b080c01007387 */ /* 0x0101e60000100a00 */
[----:B0-----:R-:W2:Y:S01]  /*1d8c0*/  LDL.LU.64 R12, [R1+0xd30] ;  /* 0x000d3000010c7983 */ /* 0x001ea20000300a00 */
[----:B------:R-:W2:Y:S11]  /*1d8d0*/  LDL.LU.64 R14, [R1+0xd38] ;  /* 0x000d3800010e7983 */ /* 0x000eb60000300a00 */
[----:B------:R-:W-:Y:S06]  /*1d8e0*/  @!UPT UIADD3 URZ, URZ, URZ, URZ ;  /* 0x0000003f3f3ff290 */ /* 0x000fec000fffe03f */
[----:B------:R0:W-:Y:S02]  /*1d8f0*/  STL.64 [R1+0x430], R4 ;  /* 0x0004300401007387 */ /* 0x0001e40000100a00 */
[----:B------:R1:W-:Y:S01]  /*1d900*/  STL.64 [R1+0x438], R6 ;  /* 0x0004380601007387 */ /* 0x0003e20000100a00 */
[----:B0-----:R-:W4:Y:S01]  /*1d910*/  LDL.LU.64 R4, [R1+0x3b58] ;  /* 0x003b580001047983 */ /* 0x001f220000300a00 */
[----:B-1----:R-:W-:Y:S02]  /*1d920*/  IMAD.MOV.U32 R7, RZ, RZ, R20 ;  /* 0x000000ffff077224 */ /* 0x002fe400078e0014 */
[----:B------:R-:W-:Y:S02]  /*1d930*/  IMAD.MOV.U32 R6, RZ, RZ, R21 ;  /* 0x000000ffff067224 */ /* 0x000fe400078e0015 */
[----:B------:R-:W3:Y:S02]  /*1d940*/  LDL.LU.64 R20, [R1+0x3b50] ;  /* 0x003b500001147983 */ /* 0x000ee40000300a00 */
[C---:B---3--:R-:W-:Y:S02]  /*1d950*/  HMMA.16816.F32 R20, R16.reuse, R20, R24 ;  /* 0x000000141014723c */ /* 0x048fe40000001818 */
[----:B------:R-:W3:Y:S11]  /*1d960*/  LDL.LU.64 R24, [R1+0x3b48] ;  /* 0x003b480001187983 */ /* 0x000ef60000300a00 */
[----:B------:R-:W-:Y:S10]  /*1d970*/  @!UPT UIADD3 URZ, URZ, URZ, URZ ;  /* 0x0000003f3f3ff290 */ /* 0x000ff4000fffe03f */
[----:B------:R0:W-:Y:S01]  /*1d980*/  STL.64 [R1+0x420], R20 ;  /* 0x0004201401007387 */ /* 0x0001e20000100a00 */
[----:B------:R1:W-:Y:S03]  /*1d990*/  STL.64 [R1+0x428], R22 ;  /* 0x0004281601007387 */ /* 0x0003e60000100a00 */
[----:B0-----:R-:W2:Y:S01]  /*1d9a0*/  LDL.64 R20, [R1+0x150] ;  /* 0x0001500001147983 */ /* 0x001ea20000100a00 */
[C---:B---3--:R-:W-:Y:S01]  /*1d9b0*/  HMMA.16816.F32 R8, R16.reuse, R24, R8 ;  /* 0x000000181008723c */ /* 0x048fe20000001808 */
[----:B-1----:R-:W-:Y:S02]  /*1d9c0*/  IMAD.MOV.U32 R23, RZ, RZ, R24 ;  /* 0x000000ffff177224 */ /* 0x002fe400078e0018 */
[----:B------:R-:W-:Y:S11]  /*1d9d0*/  IMAD.MOV.U32 R22, RZ, RZ, R25 ;  /* 0x000000ffff167224 */ /* 0x000ff600078e0019 */
[----:B------:R-:W-:Y:S09]  /*1d9e0*/  @!UPT UIADD3 URZ, URZ, URZ, URZ ;  /* 0x0000003f3f3ff290 */ /* 0x000ff2000fffe03f */
[----:B------:R-:W-:Y:S01]  /*1d9f0*/  STL.64 [R1+0x410], R8 ;  /* 0x0004100801007387 */ /* 0x000fe20000100a00 */
[----:B------:R0:W-:Y:S03]  /*1da00*/  STL.64 [R1+0x418], R10 ;  /* 0x0004180a01007387 */ /* 0x0001e60000100a00 */
[----:B0-----:R-:W3:Y:S01]  /*1da10*/  LDL.LU.64 R10, [R1+0x3b40] ;  /* 0x003b4000010a7983 */ /* 0x001ee20000300a00 */
[----:B------:R-:W3:Y:S02]  /*1da20*/  LDL.LU.64 R8, [R1+0x3b38] ;  /* 0x003b380001087983 */ /* 0x000ee40000300a00 */
[----:B------:R-:W2:Y:S02]  /*1da30*/  LDL.LU.64 R26, [R1+0x3b30] ;  /* 0x003b3000011a7983 */ /* 0x000ea40000300a00 */
[----:B------:R-:W3:Y:S02]  /*1da40*/  LDL.LU.64 R24, [R1+0x3b28] ;  /* 0x003b280001187983 */ /* 0x000ee40000300a00 */
[C---:B---3--:R-:W-:Y:S11]  /*1da50*/  HMMA.16816.F32 R8, R16.reuse, R24, R8 ;  /* 0x000000181008723c */ /* 0x048ff60000001808 */
[----:B------:R-:W-:Y:S11]  /*1da60*/  @!UPT UIADD3 URZ, URZ, URZ, URZ ;  /* 0x0000003f3f3ff290 */ /* 0x000ff6000fffe03f */
[----:B------:R-:W-:Y:S01]  /*1da70*/  @!UPT UIADD3 URZ, URZ, URZ, URZ ;  /* 0x0000003f3f3ff290 */ /* 0x000fe2000fffe03f */
[----:B------:R-:W-:Y:S01]  /*1da80*/  STL.64 [R1+0x400], R8 ;  /* 0x0004000801007387 */ /* 0x000fe20000100a00 */
[----:B------:R0:W-:Y:S03]  /*1da90*/  STL.64 [R1+0x408], R10 ;  /* 0x0004080a01007387 */ /* 0x0001e60000100a00 */
[----:B0-----:R-:W3:Y:S01]  /*1daa0*/  LDL.LU.64 R10, [R1+0x3b20] ;  /* 0x003b2000010a7983 */ /* 0x001ee20000300a00 */
[----:B------:R-:W3:Y:S02]  /*1dab0*/  LDL.LU.64 R8, [R1+0x3b18] ;  /* 0x003b180001087983 */ /* 0x000ee40000300a00 */
[----:B--2---:R-:W-:Y:S02]  /*1dac0*/  STL.64 [R1+0x3a48], R26 ;  /* 0x003a481a01007387 */ /* 0x004fe40000100a00 */
[----:B------:R-:W-:Y:S01]  /*1dad0*/  STL.64 [R1+0x3a40], R24 ;  /* 0x003a401801007387 */ /* 0x000fe20000100a00 */
[C---:B---3--:R-:W-:Y:S11]  /*1dae0*/  HMMA.16816.F32 R12, R16.reuse, R8, R12 ;  /* 0x00000008100c723c */ /* 0x048ff6000000180c */
[----:B------:R-:W-:Y:S11]  /*1daf0*/  @!UPT UIADD3 URZ, URZ, URZ, URZ ;  /* 0x0000003f3f3ff290 */ /* 0x000ff6000fffe03f */
[----:B------:R-:W-:Y:S01]  /*1db00*/  @!UPT UIADD3 URZ, URZ, URZ, URZ ;  /* 0x0000003f3f3ff290 */ /* 0x000fe2000fffe03f */
[----:B------:R-:W-:Y:S01]  /*1db10*/  STL.64 [R1+0x3f0], R12 ;  /* 0x0003f00c01007387 */ /* 0x000fe20000100a00 */
[----:B------:R0:W-:Y:S03]  /*1db20*/  STL.64 [R1+0x3f8], R14 ;  /* 0x0003f80e01007387 */ /* 0x0001e60000100a00 */
[----:B0-----:R-:W4:Y:S01]  /*1db30*/  LDL.LU.64 R14, [R1+0x3b10] ;  /* 0x003b1000010e7983 */ /* 0x001f220000300a00 */
[----:B------:R-:W4:Y:S02]  /*1db40*/  LDL.LU.64 R12, [R1+0x3b08] ;  /* 0x003b0800010c7983 */ /* 0x000f240000300a00 */
[----:B------:R0:W-:Y:S02]  /*1db50*/  STL.64 [R1+0x3aa8], R8 ;  /* 0x003aa80801007387 */ /* 0x0001e40000100a00 */
[----:B------:R-:W-:Y:S02]  /*1db60*/  IMAD.MOV.U32 R24, RZ, RZ, R11 ;  /* 0x000000ffff187224 */ /* 0x000fe400078e000b */
[----:B------:R-:W-:Y:S01]  /*1db70*/  IMAD.MOV.U32 R25, RZ, RZ, R10 ;  /* 0x000000ffff197224 */ /* 0x000fe200078e000a */
[----:B0-----:R-:W2:Y:S01]  /*1db80*/  LDL.LU.64 R8, [R1+0xd10] ;  /* 0x000d100001087983 */ /* 0x001ea20000300a00 */
[----:B------:R-:W2:Y:S01]  /*1db90*/  LDL.LU.64 R10, [R1+0xd18] ;  /* 0x000d1800010a7983 */ /* 0x000ea20000300a00 */
[----:B----4-:R-:W-:Y:S11]  /*1dba0*/  HMMA.16816.F32 R12, R16, R4, R12 ;  /* 0x00000004100c723c */ /* 0x010ff6000000180c */
[----:B------:R-:W-:Y:S11]  /*1dbb0*/  @!UPT UIADD3 URZ, URZ, URZ, URZ ;  /* 0x0000003f3f3ff290 */ /* 0x000ff6000fffe03f */
[----:B------:R-:W-:Y:S01]  /*1dbc0*/  @!UPT UIADD3 URZ, URZ, URZ, URZ ;  /* 0x0000003f3f3ff290 */ /* 0x000fe2000fffe03f */
[----:B------:R-:W-:Y:S01]  /*1dbd0*/  STL.64 [R1+0x3e0], R12 ;  /* 0x0003e00c01007387 */ /* 0x000fe20000100a00 */
[----:B------:R-:W-:Y:S02]  /*1dbe0*/  STL.64 [R1+0x3e8], R14 ;  /* 0x0003e80e01007387 */ /* 0x000fe40000100a00 */
[----:B------:R0:W-:Y:S02]  /*1dbf0*/  STL.64 [R1+0x3ae0], R4 ;  /* 0x003ae00401007387 */ /* 0x0001e40000100a00 */
[----:B------:R-:W1:Y:S01]  /*1dc00*/  LDSM.16.MT88.4 R12, [R3+0x200] ;  /* 0x00020000030c783b */ /* 0x000e620000004200 */
[----:B0-----:R-:W3:Y:S03]  /*1dc10*/  LDL.64 R4, [R1+0x130] ;  /* 0x0001300001047983 */ /* 0x001ee60000100a00 */
[----:B------:R-:W-:Y:S01]  /*1dc20*/  STL.64 [R1+0x3af8], R6 ;  /* 0x003af80601007387 */ /* 0x000fe20000100a00 */
[----:B---3--:R-:W-:Y:S01]  /*1dc30*/  STL.64 [R1+0x3af0], R4 ;  /* 0x003af00401007387 */ /* 0x008fe20000100a00 */
[----:B------:R-:W-:Y:S02]  /*1dc40*/  STL [R1+0x3a28], R3 ;  /* 0x003a280301007387 */ /* 0x000fe40000100800 */
[----:B-1----:R-:W-:Y:S02]  /*1dc50*/  STL.64 [R1+0x3988], R14 ;  /* 0x0039880e01007387 */ /* 0x002fe40000100a00 */
[----:B------:R0:W-:Y:S02]  /*1dc60*/  STL.64 [R1+0x3980], R12 ;  /* 0x0039800c01007387 */ /* 0x0001e40000100a00 */
[----:B0-----:R-:W-:-:S02]  /*1dc70*/  IMAD.MOV.U32 R12, RZ, RZ, R0 ;  /* 0x000000ffff0c7224 */ /* 0x001fc400078e0000 */
[----:B------:R-:W-:Y:S01]  /*1dc80*/  IMAD.MOV.U32 R13, RZ, RZ, R2 ;  /* 0x000000ffff0d7224 */ /* 0x000fe200078e0002 */
[----:B------:R-:W3:Y:S01]  /*1dc90*/  LDL.LU R0, [R1+0x3b04] ;  /* 0x003b040001007983 */ /* 0x000ee20000300800 */
[----:B------:R-:W4:Y:S03]  /*1dca0*/  LDL.LU R2, [R1+0x3b00] ;  /* 0x003b000001027983 */ /* 0x000f260000300800 */
[----:B------:R0:W-:Y:S01]  /*1dcb0*/  STL.64 [R1+0x3ad0], R12 ;  /* 0x003ad00c01007387 */ /* 0x0001e20000100a00 */
[----:B------:R-:W2:Y:S02]  /*1dcc0*/  LDL.LU.64 R4, [R1+0xbe0] ;  /* 0x000be00001047983 */ /* 0x000ea40000300a00 */
[----:B------:R-:W2:Y:S02]  /*1dcd0*/  LDL.LU.64 R6, [R1+0xbe8] ;  /* 0x000be80001067983 */ /* 0x000ea40000300a00 */
[----:B0-----:R-:W-:-:S02]  /*1dce0*/  IMAD.MOV.U32 R12, RZ, RZ, R29 ;  /* 0x000000ffff0c7224 */ /* 0x001fc400078e001d */
[----:B------:R-:W-:-:S05]  /*1dcf0*/  IMAD.MOV.U32 R13, RZ, RZ, R28 ;  /* 0x000000ffff0d7224 */ /* 0x000fca00078e001c */
[----:B------:R0:W-:Y:S04]  /*1dd00*/  STL.64 [R1+0x3ae8], R12 ;  /* 0x003ae80c01007387 */ /* 0x0001e80000100a00 */
[----:B0-----:R-:W2:Y:S01]  /*1dd10*/  LDL.LU.64 R12, [R1+0xd20] ;  /* 0x000d2000010c7983 */ /* 0x001ea20000300a00 */
[----:B------:R-:W2:Y:S02]  /*1dd20*/  LDL.LU.64 R14, [R1+0xd28] ;  /* 0x000d2800010e7983 */ /* 0x000ea40000300a00 */
[----:B--2---:R-:W-:Y:S07]  /*1dd30*/  HMMA.16816.F32 R12, R16, R24, R12 ;  /* 0x00000018100c723c */ /* 0x004fee000000180c */
[----:B------:R-:W-:-:S02]  /*1dd40*/  IMAD.MOV.U32 R24, RZ, RZ, R23 ;  /* 0x000000ffff187224 */ /* 0x000fc400078e0017 */
[----:B------:R-:W-:Y:S11]  /*1dd50*/  IMAD.MOV.U32 R25, RZ, RZ, R22 ;  /* 0x000000ffff197224 */ /* 0x000ff600078e0016 */
[----:B------:R-:W-:Y:S03]  /*1dd60*/  @!UPT UIADD3 URZ, URZ, URZ, URZ ;  /* 0x0000003f3f3ff290 */ /* 0x000fe6000fffe03f */
[----:B------:R-:W-:Y:S01]  /*1dd70*/  STL.64 [R1+0x730], R12 ;  /* 0x0007300c01007387 */ /* 0x000fe20000100a00 */
[----:B------:R-:W-:Y:S02]  /*1dd80*/  STL.64 [R1+0x738], R14 ;  /* 0x0007380e01007387 */ /* 0x000fe40000100a00 */
[----:B------:R0:W-:Y:S02]  /*1dd90*/  STL.64 [R1+0x3a60], R24 ;  /* 0x003a601801007387 */ /* 0x0001e40000100a00 */
[----:B0-----:R-:W2:Y:S01]  /*1dda0*/  LDL.64 R24, [R1+0x10] ;  /* 0x0000100001187983 */ /* 0x001ea20000100a00 */
[C---:B------:R-:W-:Y:S03]  /*1ddb0*/  HMMA.16816.F32 R8, R16.reuse, R20, R8 ;  /* 0x000000141008723c */ /* 0x040fe60000001808 */
[----:B--2---:R0:W-:Y:S04]  /*1ddc0*/  STL.64 [R1+0x3a78], R24 ;  /* 0x003a781801007387 */ /* 0x0041e80000100a00 */
[----:B0-----:R-:W2:Y:S11]  /*1ddd0*/  LDL.64 R24, [R1+0x140] ;  /* 0x0001400001187983 */ /* 0x001eb60000100a00 */
[----:B------:R-:W-:Y:S05]  /*1dde0*/  @!UPT UIADD3 URZ, URZ, URZ, URZ ;  /* 0x0000003f3f3ff290 */ /* 0x000fea000fffe03f */
[----:B------:R0:W-:Y:S02]  /*1ddf0*/  STL.64 [R1+0x720], R8 ;  /* 0x0007200801007387 */ /* 0x0001e40000100a00 */
[----:B------:R1:W-:Y:S02]  /*1de00*/  STL.64 [R1+0x728], R10 ;  /* 0x0007280a01007387 */ /* 0x0003e40000100a00 */
[----:B------:R-:W3:Y:S02]  /*1de10*/  LDL.LU.64 R12, [R1+0xbd0] ;  /* 0x000bd000010c7983 */ /* 0x000ee40000300a00 */
[----:B------:R-:W-:Y:S02]  /*1de20*/  IMAD.MOV.U32 R29, RZ, RZ, R20 ;  /* 0x000000ffff1d7224 */ /* 0x000fe400078e0014 */
[----:B------:R-:W-:Y:S01]  /*1de30*/  IMAD.MOV.U32 R28, RZ, RZ, R21 ;  /* 0x000000ffff1c7224 */ /* 0x000fe200078e0015 */
[----:B------:R-:W3:Y:S01]  /*1de40*/  LDL.LU.64 R14, [R1+0xbd8] ;  /* 0x000bd800010e7983 */ /* 0x000ee20000300a00 */
[----:B------:R-:W3:Y:S02]  /*1de50*/  LDL.LU.64 R20, [R1+0xbc0] ;  /* 0x000bc00001147983 */ /* 0x000ee40000300a00 */
[----:B------:R-:W3:Y:S01]  /*1de60*/  LDL.LU.64 R22, [R1+0xbc8] ;  /* 0x000bc80001167983 */ /* 0x000ee20000300a00 */
[----:B0-----:R-:W3:Y:S01]  /*1de70*/  LDL.LU.64 R8, [R1+0xbb0] ;  /* 0x000bb00001087983 */ /* 0x001ee20000300a00 */
[----:B-1----:R-:W3:Y:S01]  /*1de80*/  LDL.LU.64 R10, [R1+0xbb8] ;  /* 0x000bb800010a7983 */ /* 0x002ee20000300a00 */
[----:B--2---:R-:W-:Y:S11]  /*1de90*/  HMMA.16816.F32 R4, R16, R24, R4 ;  /* 0x000000181004723c */ /* 0x004ff60000001804 */
[----:B------:R-:W-:Y:S11]  /*1dea0*/  @!UPT UIADD3 URZ, URZ, URZ, URZ ;  /* 0x0000003f3f3ff290 */ /* 0x000ff6000fffe03f */
[----:B------:R-:W-:Y:S01]  /*1deb0*/  @!UPT UIADD3 URZ, URZ, URZ, URZ ;  /* 0x0000003f3f3ff290 */ /* 0x000fe2000fffe03f */
[----:B------:R-:W-:Y:S01]  /*1dec0*/  STL.64 [R1+0x710], R4 ;  /* 0x0007100401007387 */ /* 0x000fe20000100a00 */
[----:B------:R0:W-:Y:S03]  /*1ded0*/  STL.64 [R1+0x718], R6 ;  /* 0x0007180601007387 */ /* 0x0001e60000100a00 */
[----:B0-----:R-:W2:Y:S01]  /*1dee0*/  LDL.LU.64 R6, [R1+0x3af8] ;  /* 0x003af80001067983 */ /* 0x001ea20000300a00 */
[----:B------:R-:W3:Y:S02]  /*1def0*/  LDL.LU.64 R4, [R1+0x3af0] ;  /* 0x003af00001047983 */ /* 0x000ee40000300a00 */
[----:B------:R-:W-:Y:S02]  /*1df00*/  IMAD.MOV.U32 R3, RZ, RZ, R25 ;  /* 0x000000ffff037224 */ /* 0x000fe400078e0019 */
[----:B--2---:R-:W-:Y:S02]  /*1df10*/  IMAD.MOV.U32 R24, RZ, RZ, R7 ;  /* 0x000000ffff187224 */ /* 0x004fe400078e0007 */
[----:B------:R-:W-:-:S05]  /*1df20*/  IMAD.MOV.U32 R25, RZ, RZ, R6 ;  /* 0x000000ffff197224 */ /* 0x000fca00078e0006 */
[----:B------:R0:W-:Y:S04]  /*1df30*/  STL.64 [R1+0x3aa0], R24 ;  /* 0x003aa01801007387 */ /* 0x0001e80000100a00 */
[----:B0-----:R-:W2:Y:S01]  /*1df40*/  LDL.64 R24, [R1+0xe0] ;  /* 0x0000e00001187983 */ /* 0x001ea20000100a00 */
[----:B---3--:R-:W-:Y:S03]  /*1df50*/  HMMA.16816.F32 R12, R16, R4, R12 ;  /* 0x00000004100c723c */ /* 0x008fe6000000180c */
[----:B--2---:R4:W-:Y:S02]  /*1df60*/  STL.64 [R1+0x3ab0], R24 ;  /* 0x003ab01801007387 */ /* 0x0049e40000100a00 */
[----:B----4-:R-:W-:-:S02]  /*1df70*/  IMAD.MOV.U32 R24, RZ, RZ, R2 ;  /* 0x000000ffff187224 */ /* 0x010fc400078e0002 */
[----:B------:R-:W-:-:S05]  /*1df80*/  IMAD.MOV.U32 R25, RZ, RZ, R0 ;  /* 0x000000ffff197224 */ /* 0x000fca00078e0000 */
[----:B------:R0:W-:Y:S04]  /*1df90*/  STL.64 [R1+0x3ac8], R24 ;  /* 0x003ac81801007387 */ /* 0x0001e80000100a00 */
[----:B0-----:R-:W2:Y:S07]  /*1dfa0*/  LDL.64 R24, [R1+0x100] ;  /* 0x0001000001187983 */ /* 0x001eae0000100a00 */
[----:B------:R0:W-:Y:S02]  /*1dfb0*/  STL.64 [R1+0x700], R12 ;  /* 0x0007000c01007387 */ /* 0x0001e40000100a00 */
[----:B------:R1:W-:Y:S01]  /*1dfc0*/  STL.64 [R1+0x708], R14 ;  /* 0x0007080e01007387 */ /* 0x0003e20000100a00 */
[----:B0-----:R-:W1:Y:S01]  /*1dfd0*/  LDL.LU.64 R12, [R1+0x3ae8] ;  /* 0x003ae800010c7983 */ /* 0x001e620000300a00 */
[----:B------:R-:W-:-:S02]  /*1dfe0*/  IMAD.MOV.U32 R2, RZ, RZ, R4 ;  /* 0x000000ffff027224 */ /* 0x000fc400078e0004 */
[----:B------:R-:W-:Y:S02]  /*1dff0*/  IMAD.MOV.U32 R0, RZ, RZ, R5 ;  /* 0x000000ffff007224 */ /* 0x000fe400078e0005 */
[----:B------:R-:W3:Y:S01]  /*1e000*/  LDL.LU.64 R4, [R1+0x3ae0] ;  /* 0x003ae00001047983 */ /* 0x000ee20000300a00 */
[C---:B-1----:R-:W-:Y:S03]  /*1e010*/  HMMA.16816.F32 R12, R16.reuse, R12, R20 ;  /* 0x0000000c100c723c */ /* 0x042fe60000001814 */
[----:B------:R-:W4:Y:S11]  /*1e020*/  LDL.LU.64 R20, [R1+0x3ad8] ;  /* 0x003ad80001147983 */ /* 0x000f360000300a00 */
[----:B------:R-:W-:Y:S09]  /*1e030*/  @!UPT UIADD3 URZ, URZ, URZ, URZ ;  /* 0x0000003f3f3ff290 */ /* 0x000ff2000fffe03f */
[----:B------:R0:W-:Y:S01]  /*1e040*/  STL.64 [R1+0x6f0], R12 ;  /* 0x0006f00c01007387 */ /* 0x0001e20000100a00 */
[----:B------:R1:W-:Y:S01]  /*1e050*/  STL.64 [R1+0x6f8], R14 ;  /* 0x0006f80e01007387 */ /* 0x0003e20000100a00 */
[C---:B----4-:R-:W-:Y:S11]  /*1e060*/  HMMA.16816.F32 R8, R16.reuse, R20, R8 ;  /* 0x000000141008723c */ /* 0x050ff60000001808 */
[----:B------:R-:W-:Y:S11]  /*1e070*/  @!UPT UIADD3 URZ, URZ, URZ, URZ ;  /* 0x0000003f3f3ff290 */ /* 0x000ff6000fffe03f */
[----:B------:R-:W-:Y:S01]  /*1e080*/  @!UPT UIADD3 URZ, URZ, URZ, URZ ;  /* 0x0000003f3f3ff290 */ /* 0x000fe2000fffe03f */
[----:B------:R4:W-:Y:S01]  /*1e090*/  STL.64 [R1+0x6e0], R8 ;  /* 0x0006e00801007387 */ /* 0x0009e20000100a00 */
[----:B------:R2:W-:Y:S02]  /*1e0a0*/  STL.64 [R1+0x6e8], R10 ;  /* 0x0006e80a01007387 */ /* 0x0005e40000100a00 */
[----:B0-----:R-:W3:Y:S02]  /*1e0b0*/  LDL.LU.64 R12, [R1+0xba0] ;  /* 0x000ba000010c7983 */ /* 0x001ee40000300a00 */
[----:B-1----:R-:W3:Y:S01]  /*1e0c0*/  LDL.LU.64 R14, [R1+0xba8] ;  /* 0x000ba800010e7983 */ /* 0x002ee20000300a00 */
[----:B----4-:R-:W4:Y:S01]  /*1e0d0*/  LDL.LU.64 R8, [R1+0xb80] ;  /* 0x000b800001087983 */ /* 0x010f220000300a00 */
[----:B--2---:R-:W2:Y:S02]  /*1e0e0*/  LDL.LU.64 R10, [R1+0xb88] ;  /* 0x000b8800010a7983 */ /* 0x004ea40000300a00 */
[----:B------:R-:W-:Y:S02]  /*1e0f0*/  IMAD.MOV.U32 R7, RZ, RZ, R20 ;  /* 0x000000ffff077224 */ /* 0x000fe400078e0014 */
[----:B------:R-:W-:Y:S01]  /*1e100*/  IMAD.MOV.U32 R6, RZ, RZ, R21 ;  /* 0x000000ffff067224 */ /* 0x000fe200078e0015 */
[----:B--2---:R-:W-:Y:S01]  /*1e110*/  STL.64 [R1+0x3ac0], R10 ;  /* 0x003ac00a01007387 */ /* 0x004fe20000100a00 */
[----:B----4-:R0:W-:Y:S03]  /*1e120*/  STL.64 [R1+0x3ab8], R8 ;  /* 0x003ab80801007387 */ /* 0x0101e60000100a00 */
[----:B0-----:R-:W2:Y:S01]  /*1e130*/  LDL.LU.64 R8, [R1+0xb90] ;  /* 0x000b900001087983 */ /* 0x001ea20000300a00 */
[----:B------:R-:W2:Y:S02]  /*1e140*/  LDL.LU.64 R10, [R1+0xb98] ;  /* 0x000b9800010a7983 */ /* 0x000ea40000300a00 */
[----:B------:R-:W4:Y:S02]  /*1e150*/  LDL.LU.64 R20, [R1+0x590] ;  /* 0x0005900001147983 */ /* 0x000f240000300a00 */
[----:B------:R-:W4:Y:S01]  /*1e160*/  LDL.LU.64 R22, [R1+0x598] ;  /* 0x0005980001167983 */ /* 0x000f220000300a00 */
[----:B------:R-:W-:Y:S01]  /*1e170*/  STL.64 [R1+0x3a38], R6 ;  /* 0x003a380601007387 */ /* 0x000fe20000100a00 */
[----:B---3--:R0:W-:Y:S03]  /*1e180*/  STL.64 [R1+0x3a30], R4 ;  /* 0x003a300401007387 */ /* 0x0081e60000100a00 */
[----:B0-----:R-:W3:Y:S01]  /*1e190*/  LDL.LU.64 R4, [R1+0xec0] ;  /* 0x000ec00001047983 */ /* 0x001ee20000300a00 */
[----:B------:R-:W2:Y:S03]  /*1e1a0*/  LDL.LU.64 R6, [R1+0xec8] ;  /* 0x000ec80001067983 */ /* 0x000ea60000300a00 */
[----:B--2---:R-:W-:Y:S01]  /*1e1b0*/  STL.64 [R1+0x3a58], R6 ;  /* 0x003a580601007387 */ /* 0x004fe20000100a00 */
[----:B---3--:R0:W-:Y:S03]  /*1e1c0*/  STL.64 [R1+0x3a50], R4 ;  /* 0x003a500401007387 */ /* 0x0081e60000100a00 */
[----:B0-----:R-:W2:Y:S01]  /*1e1d0*/  LDL.LU.64 R4, [R1+0xed0] ;  /* 0x000ed00001047983 */ /* 0x001ea20000300a00 */
[----:B------:R-:W3:Y:S01]  /*1e1e0*/  LDL.LU.64 R6, [R1+0xed8] ;  /* 0x000ed80001067983 */ /* 0x000ee20000300a00 */
[----:B------:R-:W-:Y:S02]  /*1e1f0*/  HMMA.16816.F32 R12, R16, R24, R12 ;  /* 0x00000018100c723c */ /* 0x000fe4000000180c */
[----:B---3--:R-:W-:Y:S01]  /*1e200*/  STL.64 [R1+0x3a70], R6 ;  /* 0x003a700601007387 */ /* 0x008fe20000100a00 */
[----:B--2---:R0:W-:Y:S03]  /*1e210*/  STL.64 [R1+0x3a68], R4 ;  /* 0x003a680401007387 */ /* 0x0041e60000100a00 */
[----:B0-----:R-:W2:Y:S01]  /*1e220*/  LDL.LU.64 R4, [R1+0xef0] ;  /* 0x000ef00001047983 */ /* 0x001ea20000300a00 */
[----:B------:R-:W3:Y:S03]  /*1e230*/  LDL.LU.64 R6, [R1+0xef8] ;  /* 0x000ef80001067983 */ /* 0x000ee60000300a00 */
[----:B---3--:R-:W-:Y:S01]  /*1e240*/  STL.64 [R1+0x3a88], R6 ;  /* 0x003a880601007387 */ /* 0x008fe20000100a00 */
[----:B--2---:R0:W-:Y:S03]  /*1e250*/  STL.64 [R1+0x3a80], R4 ;  /* 0x003a800401007387 */ /* 0x0041e60000100a00 */
[----:B0-----:R-:W2:Y:S01]  /*1e260*/  LDL.LU.64 R4, [R1+0xf00] ;  /* 0x000f000001047983 */ /* 0x001ea20000300a00 */
[----:B------:R-:W2:Y:S08]  /*1e270*/  LDL.LU.64 R6, [R1+0xf08] ;  /* 0x000f080001067983 */ /* 0x000eb00000300a00 */
[----:B------:R0:W-:Y:S02]  /*1e280*/  STL.64 [R1+0x6d0], R12 ;  /* 0x0006d00c01007387 */ /* 0x0001e40000100a00 */
[----:B------:R1:W-:Y:S01]  /*1e290*/  STL.64 [R1+0x6d8], R14 ;  /* 0x0006d80e01007387 */ /* 0x0003e20000100a00 */
[----:B0-----:R-:W4:Y:S01]  /*1e2a0*/  LDL.LU.64 R12, [R1+0x3ad0] ;  /* 0x003ad000010c7983 */ /* 0x001f220000300a00 */
[----:B-1----:R-:W-:-:S02]  /*1e2b0*/  IMAD.MOV.U32 R15, RZ, RZ, R24 ;  /* 0x000000ffff0f7224 */ /* 0x002fc400078e0018 */
[----:B------:R-:W-:Y:S02]  /*1e2c0*/  IMAD.MOV.U32 R14, RZ, RZ, R25 ;  /* 0x000000ffff0e7224 */ /* 0x000fe400078e0019 */
[----:B------:R-:W3:Y:S02]  /*1e2d0*/  LDL.LU.64 R24, [R1+0x3ac8] ;  /* 0x003ac80001187983 */ /* 0x000ee40000300a00 */
[C---:B---3--:R-:W-:Y:S02]  /*1e2e0*/  HMMA.16816.F32 R24, R16.reuse, R24, R8 ;  /* 0x000000181018723c */ /* 0x048fe40000001808 */
[----:B------:R-:W3:Y:S01]  /*1e2f0*/  LDL.LU.64 R10, [R1+0x3ac0] ;  /* 0x003ac000010a7983 */ /* 0x000ee20000300a00 */
[----:B------:R-:W3:Y:S11]  /*1e300*/  LDL.LU.64 R8, [R1+0x3ab8] ;  /* 0x003ab80001087983 */ /* 0x000ef60000300a00 */
[----:B------:R-:W-:Y:S09]  /*1e310*/  @!UPT UIADD3 URZ, URZ, URZ, URZ ;  /* 0x0000003f3f3ff290 */ /* 0x000ff2000fffe03f */
        /* <DEDUP_REMOVED lines=11> */
[----:B------:R-:W2:Y:S01]  /*1e3d0*/  LDL.LU.64 R24, [R1+0x3aa0] ;  /* 0x003aa00001187983 */ /* 0x000ea20000300a00 */
[----:B------:R-:W2:Y:S02]  /*1e3e0*/  LDL.LU.64 R22, [R1+0x3a98] ;  /* 0x003a980001167983 */ /* 0x000ea40000300a00 */
[----:B------:R-:W2:Y:S02]  /*1e3f0*/  LDL.LU.64 R20, [R1+0x3a90] ;  /* 0x003a900001147983 */ /* 0x000ea40000300a00 */
[----:B------:R0:W-:Y:S01]  /*1e400*/  STL.64 [R1+0x3d0], R16 ;  /* 0x0003d01001007387 */ /* 0x0001e20000100a00 */
[----:B------:R1:W-:Y:S04]  /*1e410*/  STL.64 [R1+0x3d8], R18 ;  /* 0x0003d81201007387 */ /* 0x0003e80000100a00 */
[----:B0-----:R-:W4:Y:S01]  /*1e420*/  LDL.LU.64 R16, [R1+0xb70] ;  /* 0x000b700001107983 */ /* 0x001f220000300a00 */
[----:B-1----:R-:W4:Y:S02]  /*1e430*/  LDL.LU.64 R18, [R1+0xb78] ;  /* 0x000b780001127983 */ /* 0x002f240000300a00 */
[----:B------:R-:W-:Y:S01]  /*1e440*/  STL.64 [R1+0x3998], R12 ;  /* 0x0039980c01007387 */ /* 0x000fe20000100a00 */
[C---:B--2---:R-:W-:Y:S01]  /*1e450*/  HMMA.16816.F32 R24, R20.reuse, R24, R4 ;  /* 0x000000181418723c */ /* 0x044fe20000001804 */
[----:B------:R-:W2:Y:S01]  /*1e460*/  LDL.LU.64 R6, [R1+0x3a88] ;  /* 0x003a880001067983 */ /* 0x000ea20000300a00 */
[----:B------:R-:W2:Y:S11]  /*1e470*/  LDL.LU.64 R4, [R1+0x3a80] ;  /* 0x003a800001047983 */ /* 0x000eb60000300a00 */
[----:B------:R-:W-:Y:S10]  /*1e480*/  @!UPT UIADD3 URZ, URZ, URZ, URZ ;  /* 0x0000003f3f3ff290 */ /* 0x000ff4000fffe03f */
[----:B------:R0:W-:Y:S01]  /*1e490*/  STL.64 [R1+0x3c0], R24 ;  /* 0x0003c01801007387 */ /* 0x0001e20000100a00 */
[----:B------:R-:W-:Y:S03]  /*1e4a0*/  STL.64 [R1+0x3c8], R26 ;  /* 0x0003c81a01007387 */ /* 0x000fe60000100a00 */
[----:B0-----:R-:W2:Y:S02]  /*1e4b0*/  LDL.LU.64 R24, [R1+0x3a78] ;  /* 0x003a780001187983 */ /* 0x001ea40000300a00 */
[C---:B--2---:R-:W-:Y:S01]  /*1e4c0*/  HMMA.16816.F32 R4, R20.reuse, R24, R4 ;  /* 0x000000181404723c */ /* 0x044fe20000001804 */
[----:B------:R-:W-:Y:S02]  /*1e4d0*/  IMAD.MOV.U32 R13, RZ, RZ, R24 ;  /* 0x000000ffff0d7224 */ /* 0x000fe400078e0018 */
[----:B------:R-:W-:Y:S11]  /*1e4e0*/  IMAD.MOV.U32 R12, RZ, RZ, R25 ;  /* 0x000000ffff0c7224 */ /* 0x000ff600078e0019 */
[----:B------:R-:W-:Y:S09]  /*1e4f0*/  @!UPT UIADD3 URZ, URZ, URZ, URZ ;  /* 0x0000003f3f3ff290 */ /* 0x000ff2000fffe03f */
[----:B------:R-:W-:Y:S01]  /*1e500*/  STL.64 [R1+0x3b0], R4 ;  /* 0x0003b00401007387 */ /* 0x000fe20000100a00 */
[----:B------:R0:W-:Y:S03]  /*1e510*/  STL.64 [R1+0x3b8], R6 ;  /* 0x0003b80601007387 */ /* 0x0001e60000100a00 */
[----:B0-----:R-:W2:Y:S01]  /*1e520*/  LDL.LU.64 R6, [R1+0x3a70] ;  /* 0x003a700001067983 */ /* 0x001ea20000300a00 */
[----:B------:R-:W2:Y:S02]  /*1e530*/  LDL.LU.64 R4, [R1+0x3a68] ;  /* 0x003a680001047983 */ /* 0x000ea40000300a00 */
[----:B------:R-:W2:Y:S02]  /*1e540*/  LDL.LU.64 R24, [R1+0x3a60] ;  /* 0x003a600001187983 */ /* 0x000ea40000300a00 */
[C---:B--2---:R-:W-:Y:S01]  /*1e550*/  HMMA.16816.F32 R24, R20.reuse, R24, R4 ;  /* 0x000000181418723c */ /* 0x044fe20000001804 */
[----:B------:R-:W2:Y:S01]  /*1e560*/  LDL.LU.64 R6, [R1+0x3a58] ;  /* 0x003a580001067983 */ /* 0x000ea20000300a00 */
[----:B------:R-:W2:Y:S11]  /*1e570*/  LDL.LU.64 R4, [R1+0x3a50] ;  /* 0x003a500001047983 */ /* 0x000eb60000300a00 */
[----:B------:R-:W-:Y:S10]  /*1e580*/  @!UPT UIADD3 URZ, URZ, URZ, URZ ;  /* 0x0000003f3f3ff290 */ /* 0x000ff4000fffe03f */
[----:B------:R-:W-:Y:S01]  /*1e590*/  STL.64 [R1+0x3a0], R24 ;  /* 0x0003a01801007387 */ /* 0x000fe20000100a00 */
[----:B------:R0:W-:Y:S03]  /*1e5a0*/  STL.64 [R1+0x3a8], R26 ;  /* 0x0003a81a01007387 */ /* 0x0001e60000100a00 */
[----:B0-----:R-:W2:Y:S01]  /*1e5b0*/  LDL.LU.64 R26, [R1+0x3a48] ;  /* 0x003a4800011a7983 */ /* 0x001ea20000300a00 */
[----:B------:R-:W2:Y:S02]  /*1e5c0*/  LDL.LU.64 R24, [R1+0x3a40] ;  /* 0x003a400001187983 */ /* 0x000ea40000300a00 */
[----:B--2---:R-:W-:Y:S11]  /*1e5d0*/  HMMA.16816.F32 R4, R20, R24, R4 ;  /* 0x000000181404723c */ /* 0x004ff60000001804 */
[----:B------:R-:W-:Y:S11]  /*1e5e0*/  @!UPT UIADD3 URZ, URZ, URZ, URZ ;  /* 0x0000003f3f3ff290 */ /* 0x000ff6000fffe03f */
[----:B------:R-:W-:Y:S01]  /*1e5f0*/  @!UPT UIADD3 URZ, URZ, URZ, URZ ;  /* 0x0000003f3f3ff290 */ /* 0x000fe2000fffe03f */
[----:B------:R-:W-:Y:S01]  /*1e600*/  STL.64 [R1+0x390], R4 ;  /* 0x0003900401007387 */ /* 0x000fe20000100a00 */
[----:B------:R0:W-:Y:S03]  /*1e610*/  STL.64 [R1+0x398], R6 ;  /* 0x0003980601007387 */ /* 0x0001e60000100a00 */
[----:B0-----:R-:W2:Y:S01]  /*1e620*/  LDL.LU.64 R6, [R1+0x3a38] ;  /* 0x003a380001067983 */ /* 0x001ea20000300a00 */
[----:B------:R-:W4:Y:S02]  /*1e630*/  LDL.LU.64 R4, [R1+0x3a30] ;  /* 0x003a300001047983 */ /* 0x000f240000300a00 */
[----:B------:R-:W-:Y:S02]  /*1e640*/  STL.64 [R1+0x3950], R26 ;  /* 0x0039501a01007387 */ /* 0x000fe40000100a00 */
[----:B------:R0:W-:Y:S02]  /*1e650*/  STL.64 [R1+0x3948], R24 ;  /* 0x0039481801007387 */ /* 0x0001e40000100a00 */
[----:B0-----:R-:W-:-:S02]  /*1e660*/  IMAD.MOV.U32 R24, RZ, RZ, R13 ;  /* 0x000000ffff187224 */ /* 0x001fc400078e000d */
[----:B------:R-:W-:-:S05]  /*1e670*/  IMAD.MOV.U32 R25, RZ, RZ, R12 ;  /* 0x000000ffff197224 */ /* 0x000fca00078e000c */
[----:B------:R0:W-:Y:S04]  /*1e680*/  STL.64 [R1+0x3968], R24 ;  /* 0x0039681801007387 */ /* 0x0001e80000100a00 */
[----:B0-----:R-:W3:Y:S01]  /*1e690*/  LDL.LU.64 R24, [R1+0xcf0] ;  /* 0x000cf00001187983 */ /* 0x001ee20000300a00 */
[----:B------:R-:W3:Y:S02]  /*1e6a0*/  LDL.LU.64 R26, [R1+0xcf8] ;  /* 0x000cf800011a7983 */ /* 0x000ee40000300a00 */
[C---:B---3--:R-:W-:Y:S11]  /*1e6b0*/  HMMA.16816.F32 R24, R20.reuse, R8, R24 ;  /* 0x000000081418723c */ /* 0x048ff60000001818 */
[----:B------:R-:W-:Y:S11]  /*1e6c0*/  @!UPT UIADD3 URZ, URZ, URZ, URZ ;  /* 0x0000003f3f3ff290 */ /* 0x000ff6000fffe03f */
[----:B------:R-:W-:Y:S01]  /*1e6d0*/  @!UPT UIADD3 URZ, URZ, URZ, URZ ;  /* 0x0000003f3f3ff290 */ /* 0x000fe2000fffe03f */
[----:B------:R0:W-:Y:S01]  /*1e6e0*/  STL.64 [R1+0x380], R24 ;  /* 0x0003801801007387 */ /* 0x0001e20000100a00 */
[----:B------:R-:W-:Y:S03]  /*1e6f0*/  STL.64 [R1+0x388], R26 ;  /* 0x0003881a01007387 */ /* 0x000fe60000100a00 */
[----:B0-----:R-:W3:Y:S04]  /*1e700*/  LDL.64 R24, [R1+0x20] ;  /* 0x0000200001187983 */ /* 0x001ee80000100a00 */
[----:B---3--:R0:W-:Y:S04]  /*1e710*/  STL.64 [R1+0x3990], R24 ;  /* 0x0039901801007387 */ /* 0x0081e80000100a00 */
[----:B0-----:R-:W3:Y:S01]  /*1e720*/  LDL.64 R24, [R1+0x120] ;  /* 0x0001200001187983 */ /* 0x001ee20000100a00 */
[----:B----4-:R-:W-:Y:S03]  /*1e730*/  HMMA.16816.F32 R16, R20, R4, R16 ;  /* 0x000000041410723c */ /* 0x010fe60000001810 */
[----:B---3--:R-:W-:Y:S01]  /*1e740*/  STL.64 [R1+0x39d8], R24 ;  /* 0x0039d81801007387 */ /* 0x008fe20000100a00 */
[----:B------:R-:W-:Y:S02]  /*1e750*/  STL.64 [R1+0x3940], R8 ;  /* 0x0039400801007387 */ /* 0x000fe40000100a00 */
[----:B------:R0:W-:Y:S02]  /*1e760*/  STL.64 [R1+0x39e0], R4 ;  /* 0x0039e00401007387 */ /* 0x0001e40000100a00 */
[----:B0-----:R-:W3:Y:S01]  /*1e770*/  LDL R4, [R1+0x140] ;  /* 0x0001400001047983 */ /* 0x001ee20000100800 */
[----:B------:R-:W-:Y:S11]  /*1e780*/  IMAD.MOV.U32 R5, RZ, RZ, R3 ;  /* 0x000000ffff057224 */ /* 0x000ff600078e0003 */
[----:B------:R-:W-:Y:S03]  /*1e790*/  @!UPT UIADD3 URZ, URZ, URZ, URZ ;  /* 0x0000003f3f3ff290 */ /* 0x000fe6000fffe03f */
[----:B------:R-:W-:Y:S02]  /*1e7a0*/  STL.64 [R1+0x370], R16 ;  /* 0x0003701001007387 */ /* 0x000fe40000100a00 */
[----:B------:R-:W-:Y:S01]  /*1e7b0*/  STL.64 [R1+0x378], R18 ;  /* 0x0003781201007387 */ /* 0x000fe20000100a00 */
[----:B------:R-:W4:Y:S04]  /*1e7c0*/  LDL.LU R3, [R1+0x3a28] ;  /* 0x003a280001037983 */ /* 0x000f280000300800 */
[----:B---3--:R0:W-:Y:S04]  /*1e7d0*/  STL.64 [R1+0x39f8], R4 ;  /* 0x0039f80401007387 */ /* 0x0081e80000100a00 */
[----:B----4-:R-:W1:Y:S01]  /*1e7e0*/  LDSM.16.MT88.4 R16, [R3+0x280] ;  /* 0x000280000310783b */ /* 0x010e620000004200 */
[----:B0-----:R-:W-:-:S02]  /*1e7f0*/  IMAD.MOV.U32 R4, RZ, RZ, R29 ;  /* 0x000000ffff047224 */ /* 0x001fc400078e001d */
[----:B------:R-:W-:-:S05]  /*1e800*/  IMAD.MOV.U32 R5, RZ, RZ, R28 ;  /* 0x000000ffff057224 */ /* 0x000fca00078e001c */
[----:B------:R0:W-:Y:S04]  /*1e810*/  STL.64 [R1+0x3a10], R4 ;  /* 0x003a100401007387 */ /* 0x0001e80000100a00 */
[----:B0-----:R-:W3:Y:S01]  /*1e820*/  LDL.64 R4, [R1+0x30] ;  /* 0x0000300001047983 */ /* 0x001ee20000100a00 */
[----:B------:R-:W4:Y:S02]  /*1e830*/  LDL.LU.64 R24, [R1+0xb50] ;  /* 0x000b500001187983 */ /* 0x000f240000300a00 */
[----:B------:R-:W2:Y:S02]  /*1e840*/  LDL.LU.64 R26, [R1+0xb58] ;  /* 0x000b5800011a7983 */ /* 0x000ea40000300a00 */
[----:B--2---:R-:W-:Y:S01]  /*1e850*/  STL.64 [R1+0x39f0], R26 ;  /* 0x0039f01a01007387 */ /* 0x004fe20000100a00 */
[----:B----4-:R0:W-:Y:S03]  /*1e860*/  STL.64 [R1+0x39e8], R24 ;  /* 0x0039e81801007387 */ /* 0x0101e60000100a00 */
[----:B0-----:R-:W2:Y:S01]  /*1e870*/  LDL.LU.64 R24, [R1+0xb60] ;  /* 0x000b600001187983 */ /* 0x001ea20000300a00 */
[----:B------:R-:W4:Y:S03]  /*1e880*/  LDL.LU.64 R26, [R1+0xb68] ;  /* 0x000b6800011a7983 */ /* 0x000f260000300a00 */
[----:B----4-:R-:W-:Y:S01]  /*1e890*/  STL.64 [R1+0x3a08], R26 ;  /* 0x003a081a01007387 */ /* 0x010fe20000100a00 */
[----:B--2---:R0:W-:Y:S03]  /*1e8a0*/  STL.64 [R1+0x3a00], R24 ;  /* 0x003a001801007387 */ /* 0x0041e60000100a00 */
[----:B0-----:R-:W2:Y:S01]  /*1e8b0*/  LDL.LU.64 R24, [R1+0xcd0] ;  /* 0x000cd00001187983 */ /* 0x001ea20000300a00 */
[----:B------:R-:W4:Y:S02]  /*1e8c0*/  LDL.LU.64 R26, [R1+0xcd8] ;  /* 0x000cd800011a7983 */ /* 0x000f240000300a00 */
[----:B------:R-:W-:-:S02]  /*1e8d0*/  IMAD.MOV.U32 R12, RZ, RZ, R11 ;  /* 0x000000ffff0c7224 */ /* 0x000fc400078e000b */
[----:B------:R-:W-:Y:S01]  /*1e8e0*/  IMAD.MOV.U32 R13, RZ, RZ, R10 ;  /* 0x000000ffff0d7224 */ /* 0x000fe200078e000a */
[----:B----4-:R-:W-:Y:S01]  /*1e8f0*/  STL.64 [R1+0x3a20], R26 ;  /* 0x003a201a01007387 */ /* 0x010fe20000100a00 */
[----:B--2---:R0:W-:Y:S03]  /*1e900*/  STL.64 [R1+0x3a18], R24 ;  /* 0x003a181801007387 */ /* 0x0041e60000100a00 */
[----:B0-----:R-:W2:Y:S01]  /*1e910*/  LDL.LU.64 R24, [R1+0xce0] ;  /* 0x000ce00001187983 */ /* 0x001ea20000300a00 */
[----:B------:R-:W2:Y:S02]  /*1e920*/  LDL.LU.64 R26, [R1+0xce8] ;  /* 0x000ce800011a7983 */ /* 0x000ea40000300a00 */
[----:B------:R-:W4:Y:S02]  /*1e930*/  LDL.LU.64 R8, [R1+0xb40] ;  /* 0x000b400001087983 */ /* 0x000f240000300a00 */
[----:B------:R-:W4:Y:S01]  /*1e940*/  LDL.LU.64 R10, [R1+0xb48] ;  /* 0x000b4800010a7983 */ /* 0x000f220000300a00 */
[----:B------:R0:W-:Y:S02]  /*1e950*/  STL.64 [R1+0x39b0], R12 ;  /* 0x0039b00c01007387 */ /* 0x0001e40000100a00 */
[----:B0-----:R-:W-:-:S02]  /*1e960*/  IMAD.MOV.U32 R12, RZ, RZ, R15 ;  /* 0x000000ffff0c7224 */ /* 0x001fc400078e000f */
[----:B------:R-:W-:-:S05]  /*1e970*/  IMAD.MOV.U32 R13, RZ, RZ, R14 ;  /* 0x000000ffff0d7224 */ /* 0x000fca00078e000e */
[----:B------:R-:W-:Y:S01]  /*1e980*/  STL.64 [R1+0x39c0], R12 ;  /* 0x0039c00c01007387 */ /* 0x000fe20000100a00 */
[----:B-1----:R-:W-:Y:S02]  /*1e990*/  STL.64 [R1+0x38c0], R18 ;  /* 0x0038c01201007387 */ /* 0x002fe40000100a00 */
[----:B------:R0:W-:Y:S02]  /*1e9a0*/  STL.64 [R1+0x38b8], R16 ;  /* 0x0038b81001007387 */ /* 0x0001e40000100a00 */
[----:B0-----:R-:W4:Y:S01]  /*1e9b0*/  LDL.64 R16, [R1+0xf0] ;  /* 0x0000f00001107983 */ /* 0x001f220000100a00 */
[----:B---3--:R-:W-:Y:S02]  /*1e9c0*/  IMAD.MOV.U32 R29, RZ, RZ, R4 ;  /* 0x000000ffff1d7224 */ /* 0x008fe400078e0004 */
[----:B------:R-:W-:Y:S01]  /*1e9d0*/  IMAD.MOV.U32 R28, RZ, RZ, R5 ;  /* 0x000000ffff1c7224 */ /* 0x000fe200078e0005 */
[----:B--2---:R-:W-:Y:S01]  /*1e9e0*/  HMMA.16816.F32 R24, R20, R4, R24 ;  /* 0x000000041418723c */ /* 0x004fe20000001818 */
[----:B----4-:R-:W-:Y:S11]  /*1e9f0*/  STL.64 [R1+0x39b8], R16 ;  /* 0x0039b81001007387 */ /* 0x010ff60000100a00 */
[----:B------:R-:W-:Y:S11]  /*1ea00*/  @!UPT UIADD3 URZ, URZ, URZ, URZ ;  /* 0x0000003f3f3ff290 */ /* 0x000ff6000fffe03f */
[----:B------:R-:W-:Y:S02]  /*1ea10*/  STL.64 [R1+0x360], R24 ;  /* 0x0003601801007387 */ /* 0x000fe40000100a00 */
[----:B------:R0:W-:Y:S02]  /*1ea20*/  STL.64 [R1+0x368], R26 ;  /* 0x0003681a01007387 */ /* 0x0001e40000100a00 */
[----:B0-----:R-:W2:Y:S01]  /*1ea30*/  LDL.LU.64 R26, [R1+0x3a20] ;  /* 0x003a2000011a7983 */ /* 0x001ea20000300a00 */
[----:B------:R-:W2:Y:S02]  /*1ea40*/  LDL.LU.64 R24, [R1+0x3a18] ;  /* 0x003a180001187983 */ /* 0x000ea40000300a00 */
[----:B------:R-:W2:Y:S02]  /*1ea50*/  LDL.LU.64 R4, [R1+0x3a10] ;  /* 0x003a100001047983 */ /* 0x000ea40000300a00 */
[----:B------:R-:W-:Y:S02]  /*1ea60*/  IMAD.MOV.U32 R12, RZ, RZ, R7 ;  /* 0x000000ffff0c7224 */ /* 0x000fe400078e0007 */
[----:B------:R-:W-:-:S02]  /*1ea70*/  IMAD.MOV.U32 R13, RZ, RZ, R6 ;  /* 0x000000ffff0d7224 */ /* 0x000fc400078e0006 */
[C---:B--2---:R-:W-:Y:S01]  /*1ea80*/  HMMA.16816.F32 R4, R20.reuse, R4, R24 ;  /* 0x000000041404723c */ /* 0x044fe20000001818 */
[----:B------:R-:W2:Y:S01]  /*1ea90*/  LDL.LU.64 R26, [R1+0x3a08] ;  /* 0x003a0800011a7983 */ /* 0x000ea20000300a00 */
[----:B------:R-:W2:Y:S11]  /*1eaa0*/  LDL.LU.64 R24, [R1+0x3a00] ;  /* 0x003a000001187983 */ /* 0x000eb60000300a00 */
[----:B------:R-:W-:Y:S10]  /*1eab0*/  @!UPT UIADD3 URZ, URZ, URZ, URZ ;  /* 0x0000003f3f3ff290 */ /* 0x000ff4000fffe03f */
[----:B------:R0:W-:Y:S01]  /*1eac0*/  STL.64 [R1+0x350], R4 ;  /* 0x0003500401007387 */ /* 0x0001e20000100a00 */
[----:B------:R2:W-:Y:S03]  /*1ead0*/  STL.64 [R1+0x358], R6 ;  /* 0x0003580601007387 */ /* 0x0005e60000100a00 */
[----:B0-----:R-:W2:Y:S01]  /*1eae0*/  LDL.LU.64 R4, [R1+0x39f8] ;  /* 0x0039f80001047983 */ /* 0x001ea20000300a00 */
[----:B------:R-:W-:Y:S02]  /*1eaf0*/  IMAD.MOV.U32 R16, RZ, RZ, R2 ;  /* 0x000000ffff107224 */ /* 0x000fe400078e0002 */
[----:B------:R-:W-:Y:S01]  /*1eb00*/  IMAD.MOV.U32 R17, RZ, RZ, R0 ;  /* 0x000000ffff117224 */ /* 0x000fe200078e0000 */
[C---:B--2---:R-:W-:Y:S01]  /*1eb10*/  HMMA.16816.F32 R4, R20.reuse, R4, R24 ;  /* 0x000000041404723c */ /* 0x044fe20000001818 */
[----:B------:R-:W2:Y:S01]  /*1eb20*/  LDL.LU.64 R26, [R1+0x39f0] ;  /* 0x0039f000011a7983 */ /* 0x000ea20000300a00 */
[----:B------:R-:W2:Y:S11]  /*1eb30*/  LDL.LU.64 R24, [R1+0x39e8] ;  /* 0x0039e80001187983 */ /* 0x000eb60000300a00 */
[----:B------:R-:W-:Y:S10]  /*1eb40*/  @!UPT UIADD3 URZ, URZ, URZ, URZ ;  /* 0x0000003f3f3ff290 */ /* 0x000ff4000fffe03f */
[----:B------:R0:W-:Y:S01]  /*1eb50*/  STL.64 [R1+0x340], R4 ;  /* 0x0003400401007387 */ /* 0x0001e20000100a00 */
[----:B------:R-:W-:Y:S03]  /*1eb60*/  STL.64 [R1+0x348], R6 ;  /* 0x0003480601007387 */ /* 0x000fe60000100a00 */
[----:B0-----:R-:W3:Y:S01]  /*1eb70*/  LDL.LU.64 R4, [R1+0x39e0] ;  /* 0x0039e00001047983 */ /* 0x001ee20000300a00 */
[C---:B--2---:R-:W-:Y:S03]  /*1eb80*/  HMMA.16816.F32 R16, R20.reuse, R16, R24 ;  /* 0x000000101410723c */ /* 0x044fe60000001818 */
[----:B------:R-:W2:Y:S11]  /*1eb90*/  LDL.LU.64 R24, [R1+0x39d8] ;  /* 0x0039d80001187983 */ /* 0x000eb60000300a00 */
[----:B------:R-:W-:Y:S09]  /*1eba0*/  @!UPT UIADD3 URZ, URZ, URZ, URZ ;  /* 0x0000003f3f3ff290 */ /* 0x000ff2000fffe03f */
[----:B------:R0:W-:Y:S01]  /*1ebb0*/  STL.64 [R1+0x330], R16 ;  /* 0x0003301001007387 */ /* 0x0001e20000100a00 */
[----:B------:R1:W-:Y:S01]  /*1ebc0*/  STL.64 [R1+0x338], R18 ;  /* 0x0003381201007387 */ /* 0x0003e20000100a00 */
[C---:B--2---:R-:W-:Y:S11]  /*1ebd0*/  HMMA.16816.F32 R8, R20.reuse, R24, R8 ;  /* 0x000000181408723c */ /* 0x044ff60000001808 */
[----:B------:R-:W-:Y:S11]  /*1ebe0*/  @!UPT UIADD3 URZ, URZ, URZ, URZ ;  /* 0x0000003f3f3ff290 */ /* 0x000ff6000fffe03f */
[----:B------:R-:W-:Y:S01]  /*1ebf0*/  @!UPT UIADD3 URZ, URZ, URZ, URZ ;  /* 0x0000003f3f3ff290 */ /* 0x000fe2000fffe03f */
[----:B------:R-:W-:Y:S01]  /*1ec00*/  STL.64 [R1+0x320], R8 ;  /* 0x0003200801007387 */ /* 0x000fe20000100a00 */
[----:B------:R-:W-:Y:S02]  /*1ec10*/  STL.64 [R1+0x328], R10 ;  /* 0x0003280a01007387 */ /* 0x000fe40000100a00 */
[----:B0-----:R-:W2:Y:S02]  /*1ec20*/  LDL.LU.64 R16, [R1+0xb20] ;  /* 0x000b200001107983 */ /* 0x001ea40000300a00 */
[----:B-1----:R-:W4:Y:S02]  /*1ec30*/  LDL.LU.64 R18, [R1+0xb28] ;  /* 0x000b280001127983 */ /* 0x002f240000300a00 */
[----:B------:R-:W-:Y:S02]  /*1ec40*/  IMAD.MOV.U32 R7, RZ, RZ, R24 ;  /* 0x000000ffff077224 */ /* 0x000fe400078e0018 */
[----:B------:R-:W-:Y:S01]  /*1ec50*/  IMAD.MOV.U32 R6, RZ, RZ, R25 ;  /* 0x000000ffff067224 */ /* 0x000fe200078e0019 */
[----:B----4-:R-:W-:Y:S01]  /*1ec60*/  STL.64 [R1+0x39d0], R18 ;  /* 0x0039d01201007387 */ /* 0x010fe20000100a00 */
[----:B--2---:R0:W-:Y:S03]  /*1ec70*/  STL.64 [R1+0x39c8], R16 ;  /* 0x0039c81001007387 */ /* 0x0041e60000100a00 */
[----:B0-----:R-:W2:Y:S01]  /*1ec80*/  LDL.LU.64 R16, [R1+0xb30] ;  /* 0x000b300001107983 */ /* 0x001ea20000300a00 */
[----:B------:R-:W2:Y:S02]  /*1ec90*/  LDL.LU.64 R18, [R1+0xb38] ;  /* 0x000b380001127983 */ /* 0x000ea40000300a00 */
[----:B------:R-:W4:Y:S02]  /*1eca0*/  LDL.LU.64 R8, [R1+0xb10] ;  /* 0x000b100001087983 */ /* 0x000f240000300a00 */
[----:B------:R-:W4:Y:S01]  /*1ecb0*/  LDL.LU.64 R10, [R1+0xb18] ;  /* 0x000b1800010a7983 */ /* 0x000f220000300a00 */
[----:B------:R-:W2:Y:S01]  /*1ecc0*/  LDL.LU.64 R24, [R1+0x580] ;  /* 0x0005800001187983 */ /* 0x000ea20000300a00 */
[----:B------:R-:W2:Y:S03]  /*1ecd0*/  LDL.LU.64 R26, [R1+0x588] ;  /* 0x00058800011a7983 */ /* 0x000ea60000300a00 */
[----:B--2---:R-:W-:Y:S01]  /*1ece0*/  STL.64 [R1+0x39a8], R26 ;  /* 0x0039a81a01007387 */ /* 0x004fe20000100a00 */
[----:B------:R0:W-:Y:S03]  /*1ecf0*/  STL.64 [R1+0x39a0], R24 ;  /* 0x0039a01801007387 */ /* 0x0001e60000100a00 */
[----:B0-----:R-:W2:Y:S01]  /*1ed00*/  LDL.LU.64 R24, [R1+0xb00] ;  /* 0x000b000001187983 */ /* 0x001ea20000300a00 */
[----:B------:R-:W2:Y:S02]  /*1ed10*/  LDL.LU.64 R26, [R1+0xb08] ;  /* 0x000b0800011a7983 */ /* 0x000ea40000300a00 */
[----:B------:R-:W-:Y:S02]  /*1ed20*/  STL.64 [R1+0x3960], R6 ;  /* 0x0039600601007387 */ /* 0x000fe40000100a00 */
[----:B---3--:R0:W-:Y:S02]  /*1ed30*/  STL.64 [R1+0x3958], R4 ;  /* 0x0039580401007387 */ /* 0x0081e40000100a00 */
[----:B0-----:R-:W3:Y:S01]  /*1ed40*/  LDL.LU.64 R4, [R1+0xea0] ;  /* 0x000ea00001047983 */ /* 0x001ee20000300a00 */
[----:B------:R-:W2:Y:S01]  /*1ed50*/  LDL.LU.64 R6, [R1+0xea8] ;  /* 0x000ea80001067983 */ /* 0x000ea20000300a00 */
[C---:B------:R-:W-:Y:S02]  /*1ed60*/  HMMA.16816.F32 R12, R20.reuse, R12, R16 ;  /* 0x0000000c140c723c */ /* 0x040fe40000001810 */
[----:B--2---:R-:W-:Y:S01]  /*1ed70*/  STL.64 [R1+0x3978], R6 ;  /* 0x0039780601007387 */ /* 0x004fe20000100a00 */
[----:B---3--:R0:W-:Y:S03]  /*1ed80*/  STL.64 [R1+0x3970], R4 ;  /* 0x0039700401007387 */ /* 0x0081e60000100a00 */
[----:B0-----:R-:W2:Y:S01]  /*1ed90*/  LDL.LU.64 R4, [R1+0xeb0] ;  /* 0x000eb00001047983 */ /* 0x001ea20000300a00 */
[----:B------:R-:W2:Y:S02]  /*1eda0*/  LDL.LU.64 R6, [R1+0xeb8] ;  /* 0x000eb80001067983 */ /* 0x000ea40000300a00 */
[----:B------:R-:W3:Y:S02]  /*1edb0*/  LDL.LU.64 R18, [R1+0x39d0] ;  /* 0x0039d00001127983 */ /* 0x000ee40000300a00 */
[----:B------:R-:W3:Y:S11]  /*1edc0*/  LDL.LU.64 R16, [R1+0x39c8] ;  /* 0x0039c80001107983 */ /* 0x000ef60000300a00 */
[----:B------:R-:W-:Y:S01]  /*1edd0*/  @!UPT UIADD3 URZ, URZ, URZ, URZ ;  /* 0x0000003f3f3ff290 */ /* 0x000fe2000fffe03f */
[----:B------:R0:W-:Y:S01]  /*1ede0*/  STL.64 [R1+0x310], R12 ;  /* 0x0003100c01007387 */ /* 0x0001e20000100a00 */
[----:B------:R3:W-:Y:S03]  /*1edf0*/  STL.64 [R1+0x318], R14 ;  /* 0x0003180e01007387 */ /* 0x0007e60000100a00 */
[----:B0-----:R-:W3:Y:S02]  /*1ee00*/  LDL.LU.64 R12, [R1+0x39c0] ;  /* 0x0039c000010c7983 */ /* 0x001ee40000300a00 */
[C---:B---3--:R-:W-:Y:S02]  /*1ee10*/  HMMA.16816.F32 R12, R20.reuse, R12, R16 ;  /* 0x0000000c140c723c */ /* 0x048fe40000001810 */
[----:B------:R-:W4:Y:S11]  /*1ee20*/  LDL.LU.64 R16, [R1+0x39b8] ;  /* 0x0039b80001107983 */ /* 0x000f360000300a00 */
[----:B------:R-:W-:Y:S10]  /*1ee30*/  @!UPT UIADD3 URZ, URZ, URZ, URZ ;  /* 0x0000003f3f3ff290 */ /* 0x000ff4000fffe03f */
[----:B------:R0:W-:Y:S01]  /*1ee40*/  STL.64 [R1+0x300], R12 ;  /* 0x0003000c01007387 */ /* 0x0001e20000100a00 */
[----:B------:R1:W-:Y:S03]  /*1ee50*/  STL.64 [R1+0x308], R14 ;  /* 0x0003080e01007387 */ /* 0x0003e60000100a00 */
[----:B0-----:R-:W1:Y:S01]  /*1ee60*/  LDL.LU.64 R12, [R1+0x39b0] ;  /* 0x0039b000010c7983 */ /* 0x001e620000300a00 */
[C---:B----4-:R-:W-:Y:S08]  /*1ee70*/  HMMA.16816.F32 R8, R20.reuse, R16, R8 ;  /* 0x000000101408723c */ /* 0x050ff00000001808 */
[C---:B-1----:R-:W-:Y:S11]  /*1ee80*/  HMMA.16816.F32 R12, R20.reuse, R12, R24 ;  /* 0x0000000c140c723c */ /* 0x042ff60000001818 */
[----:B------:R-:W-:Y:S04]  /*1ee90*/  @!UPT UIADD3 URZ, URZ, URZ, URZ ;  /* 0x0000003f3f3ff290 */ /* 0x000fe8000fffe03f */
[----:B------:R0:W-:Y:S01]  /*1eea0*/  STL.64 [R1+0x2f0], R8 ;  /* 0x0002f00801007387 */ /* 0x0001e20000100a00 */
[----:B------:R1:W-:Y:S03]  /*1eeb0*/  STL.64 [R1+0x2f8], R10 ;  /* 0x0002f80a01007387 */ /* 0x0003e60000100a00 */
[----:B0-----:R-:W3:Y:S01]  /*1eec0*/  LDL.LU.64 R8, [R1+0xe80] ;  /* 0x000e800001087983 */ /* 0x001ee20000300a00 */
[----:B-1----:R-:W3:Y:S02]  /*1eed0*/  LDL.LU.64 R10, [R1+0xe88] ;  /* 0x000e8800010a7983 */ /* 0x002ee40000300a00 */
[----:B------:R0:W-:Y:S02]  /*1eee0*/  STL.64 [R1+0x38e0], R16 ;  /* 0x0038e01001007387 */ /* 0x0001e40000100a00 */
[----:B0-----:R-:W4:Y:S01]  /*1eef0*/  LDL.LU.64 R16, [R1+0xe90] ;  /* 0x000e900001107983 */ /* 0x001f220000300a00 */
[----:B------:R-:W4:Y:S02]  /*1ef00*/  LDL.LU.64 R18, [R1+0xe98] ;  /* 0x000e980001127983 */ /* 0x000f240000300a00 */
[----:B------:R-:W2:Y:S02]  /*1ef10*/  LDL.LU.64 R26, [R1+0x39a8] ;  /* 0x0039a800011a7983 */ /* 0x000ea40000300a00 */
[----:B------:R-:W2:Y:S01]  /*1ef20*/  LDL.LU.64 R24, [R1+0x39a0] ;  /* 0x0039a00001187983 */ /* 0x000ea20000300a00 */
[----:B------:R0:W-:Y:S01]  /*1ef30*/  STL.64 [R1+0x6a0], R12 ;  /* 0x0006a00c01007387 */ /* 0x0001e20000100a00 */
[----:B------:R1:W-:Y:S03]  /*1ef40*/  STL.64 [R1+0x6a8], R14 ;  /* 0x0006a80e01007387 */ /* 0x0003e60000100a00 */
[----:B0-----:R-:W2:Y:S02]  /*1ef50*/  LDL.LU.64 R12, [R1+0x3998] ;  /* 0x00399800010c7983 */ /* 0x001ea40000300a00 */
[----:B--2---:R-:W-:Y:S02]  /*1ef60*/  HMMA.16816.F32 R20, R20, R12, R24 ;  /* 0x0000000c1414723c */ /* 0x004fe40000001818 */
[----:B------:R-:W2:Y:S01]  /*1ef70*/  LDL.LU.64 R24, [R1+0x3990] ;  /* 0x0039900001187983 */ /* 0x000ea20000300a00 */
[----:B-1----:R-:W2:Y:S02]  /*1ef80*/  LDL.LU.64 R14, [R1+0x3988] ;  /* 0x00398800010e7983 */ /* 0x002ea40000300a00 */
[----:B------:R-:W2:Y:S11]  /*1ef90*/  LDL.LU.64 R12, [R1+0x3980] ;  /* 0x00398000010c7983 */ /* 0x000eb60000300a00 */
[----:B------:R-:W-:Y:S07]  /*1efa0*/  @!UPT UIADD3 URZ, URZ, URZ, URZ ;  /* 0x0000003f3f3ff290 */ /* 0x000fee000fffe03f */
[----:B------:R0:W-:Y:S01]  /*1efb0*/  STL.64 [R1+0x2e0], R20 ;  /* 0x0002e01401007387 */ /* 0x0001e20000100a00 */
[----:B------:R-:W-:Y:S03]  /*1efc0*/  STL.64 [R1+0x2e8], R22 ;  /* 0x0002e81601007387 */ /* 0x000fe60000100a00 */
[----:B0-----:R-:W4:Y:S01]  /*1efd0*/  LDL.64 R20, [R1] ;  /* 0x0000000001147983 */ /* 0x001f220000100a00 */
        /* <DEDUP_REMOVED lines=8> */
[----:B------:R-:W2:Y:S01]  /*1f060*/  LDL.LU.64 R24, [R1+0x3968] ;  /* 0x0039680001187983 */ /* 0x000ea20000300a00 */
[C---:B----4-:R-:W-:Y:S08]  /*1f070*/  HMMA.16816.F32 R16, R12.reuse, R20, R16 ;  /* 0x000000140c10723c */ /* 0x050ff00000001810 */
[----:B--2---:R-:W-:Y:S01]  /*1f080*/  HMMA.16816.F32 R24, R12, R24, R4 ;  /* 0x000000180c18723c */ /* 0x004fe20000001804 */
[----:B------:R-:W2:Y:S01]  /*1f090*/  LDL.LU.64 R6, [R1+0x3960] ;  /* 0x0039600001067983 */ /* 0x000ea20000300a00 */
[----:B------:R-:W4:Y:S11]  /*1f0a0*/  LDL.LU.64 R4, [R1+0x3958] ;  /* 0x0039580001047983 */ /* 0x000f360000300a00 */
[----:B------:R-:W-:Y:S10]  /*1f0b0*/  @!UPT UIADD3 URZ, URZ, URZ, URZ ;  /* 0x0000003f3f3ff290 */ /* 0x000ff4000fffe03f */
[----:B------:R-:W-:Y:S01]  /*1f0c0*/  STL.64 [R1+0x2b0], R24 ;  /* 0x0002b01801007387 */ /* 0x000fe20000100a00 */
[----:B------:R0:W-:Y:S03]  /*1f0d0*/  STL.64 [R1+0x2b8], R26 ;  /* 0x0002b81a01007387 */ /* 0x0001e60000100a00 */
[----:B0-----:R-:W2:Y:S01]  /*1f0e0*/  LDL.LU.64 R26, [R1+0x3950] ;  /* 0x00395000011a7983 */ /* 0x001ea20000300a00 */
[----:B------:R-:W3:Y:S02]  /*1f0f0*/  LDL.LU.64 R24, [R1+0x3948] ;  /* 0x0039480001187983 */ /* 0x000ee40000300a00 */
[----:B------:R0:W-:Y:S02]  /*1f100*/  STL.64 [R1+0x2a0], R16 ;  /* 0x0002a01001007387 */ /* 0x0001e40000100a00 */
[----:B------:R-:W-:Y:S02]  /*1f110*/  STL.64 [R1+0x2a8], R18 ;  /* 0x0002a81201007387 */ /* 0x000fe40000100a00 */
[----:B0-----:R-:W-:-:S02]  /*1f120*/  IMAD.MOV.U32 R17, RZ, RZ, R20 ;  /* 0x000000ffff117224 */ /* 0x001fc400078e0014 */
[----:B------:R-:W-:Y:S02]  /*1f130*/  IMAD.MOV.U32 R16, RZ, RZ, R21 ;  /* 0x000000ffff107224 */ /* 0x000fe400078e0015 */
[----:B------:R-:W4:Y:S01]  /*1f140*/  LDL.LU.64 R20, [R1+0x560] ;  /* 0x0005600001147983 */ /* 0x000f220000300a00 */
[----:B------:R-:W4:Y:S02]  /*1f150*/  LDL.LU.64 R22, [R1+0x568] ;  /* 0x0005680001167983 */ /* 0x000f240000300a00 */
[----:B------:R0:W-:Y:S02]  /*1f160*/  STL.64 [R1+0x3928], R16 ;  /* 0x0039281001007387 */ /* 0x0001e40000100a00 */
[----:B0-----:R-:W2:Y:S01]  /*1f170*/  LDL.64 R16, [R1+0x150] ;  /* 0x0001500001107983 */ /* 0x001ea20000100a00 */
[C---:B---3--:R-:W-:Y:S03]  /*1f180*/  HMMA.16816.F32 R8, R12.reuse, R24, R8 ;  /* 0x000000180c08723c */ /* 0x048fe60000001808 */
[----:B--2---:R0:W-:Y:S04]  /*1f190*/  STL.64 [R1+0x3938], R16 ;  /* 0x0039381001007387 */ /* 0x0041e80000100a00 */
[----:B0-----:R-:W2:Y:S01]  /*1f1a0*/  LDL.LU.64 R16, [R1+0x570] ;  /* 0x0005700001107983 */ /* 0x001ea20000300a00 */
[----:B------:R-:W2:Y:S11]  /*1f1b0*/  LDL.LU.64 R18, [R1+0x578] ;  /* 0x0005780001127983 */ /* 0x000eb60000300a00 */
[----:B------:R-:W-:Y:S04]  /*1f1c0*/  @!UPT UIADD3 URZ, URZ, URZ, URZ ;  /* 0x0000003f3f3ff290 */ /* 0x000fe8000fffe03f */
[----:B------:R0:W-:Y:S02]  /*1f1d0*/  STL.64 [R1+0x290], R8 ;  /* 0x0002900801007387 */ /* 0x0001e40000100a00 */
[----:B------:R-:W-:Y:S01]  /*1f1e0*/  STL.64 [R1+0x298], R10 ;  /* 0x0002980a01007387 */ /* 0x000fe20000100a00 */
[----:B0-----:R-:W2:Y:S01]  /*1f1f0*/  LDL.LU.64 R8, [R1+0x3940] ;  /* 0x0039400001087983 */ /* 0x001ea20000300a00 */
[----:B------:R-:W-:Y:S02]  /*1f200*/  STL.64 [R1+0x3880], R26 ;  /* 0x0038801a01007387 */ /* 0x000fe40000100a00 */
[----:B------:R0:W-:Y:S02]  /*1f210*/  STL.64 [R1+0x3878], R24 ;  /* 0x0038781801007387 */ /* 0x0001e40000100a00 */
[----:B0-----:R-:W3:Y:S01]  /*1f220*/  LDL.64 R24, [R1+0x140] ;  /* 0x0001400001187983 */ /* 0x001ee20000100a00 */
[C---:B----4-:R-:W-:Y:S03]  /*1f230*/  HMMA.16816.F32 R20, R12.reuse, R4, R20 ;  /* 0x000000040c14723c */ /* 0x050fe60000001814 */
[----:B---3--:R2:W-:Y:S05]  /*1f240*/  STL.64 [R1+0x3930], R24 ;  /* 0x0039301801007387 */ /* 0x0085ea0000100a00 */
[----:B--2---:R-:W-:Y:S01]  /*1f250*/  HMMA.16816.F32 R24, R12, R8, R16 ;  /* 0x000000080c18723c */ /* 0x004fe20000001810 */
[----:B------:R-:W2:Y:S01]  /*1f260*/  LDL.LU.64 R16, [R1+0xaf0] ;  /* 0x000af00001107983 */ /* 0x000ea20000300a00 */
[----:B------:R-:W2:Y:S11]  /*1f270*/  LDL.LU.64 R18, [R1+0xaf8] ;  /* 0x000af80001127983 */ /* 0x000eb60000300a00 */
[----:B------:R-:W-:Y:S10]  /*1f280*/  @!UPT UIADD3 URZ, URZ, URZ, URZ ;  /* 0x0000003f3f3ff290 */ /* 0x000ff4000fffe03f */
[----:B------:R0:W-:Y:S01]  /*1f290*/  STL.64 [R1+0x280], R24 ;  /* 0x0002801801007387 */ /* 0x0001e20000100a00 */
[----:B------:R1:W-:Y:S03]  /*1f2a0*/  STL.64 [R1+0x288], R26 ;  /* 0x0002881a01007387 */ /* 0x0003e60000100a00 */
[----:B0-----:R-:W3:Y:S01]  /*1f2b0*/  LDL.LU.64 R24, [R1+0xae0] ;  /* 0x000ae00001187983 */ /* 0x001ee20000300a00 */
[----:B-1----:R-:W3:Y:S02]  /*1f2c0*/  LDL.LU.64 R26, [R1+0xae8] ;  /* 0x000ae800011a7983 */ /* 0x002ee40000300a00 */
[----:B------:R0:W-:Y:S02]  /*1f2d0*/  STL.64 [R1+0x3920], R8 ;  /* 0x0039200801007387 */ /* 0x0001e40000100a00 */
[----:B0-----:R-:W4:Y:S01]  /*1f2e0*/  LDL.LU.64 R8, [R1+0xad0] ;  /* 0x000ad00001087983 */ /* 0x001f220000300a00 */
[----:B------:R-:W4:Y:S02]  /*1f2f0*/  LDL.LU.64 R10, [R1+0xad8] ;  /* 0x000ad800010a7983 */ /* 0x000f240000300a00 */
[----:B------:R-:W-:Y:S02]  /*1f300*/  STL.64 [R1+0x270], R20 ;  /* 0x0002701401007387 */ /* 0x000fe40000100a00 */
[----:B------:R-:W-:Y:S02]  /*1f310*/  STL.64 [R1+0x278], R22 ;  /* 0x0002781601007387 */ /* 0x000fe40000100a00 */
[----:B------:R-:W0:Y:S04]  /*1f320*/  LDSM.16.MT88.4 R20, [R3+0x300] ;  /* 0x000300000314783b */ /* 0x000e280000004200 */
[----:B------:R-:W-:Y:S04]  /*1f330*/  STL [R1+0x3848], R3 ;  /* 0x0038480301007387 */ /* 0x000fe80000100800 */
[----:B0-----:R-:W-:Y:S01]  /*1f340*/  STL.64 [R1+0x37b0], R22 ;  /* 0x0037b01601007387 */ /* 0x001fe20000100a00 */
[----:B------:R0:W-:Y:S03]  /*1f350*/  STL.64 [R1+0x37a8], R20 ;  /* 0x0037a81401007387 */ /* 0x0001e60000100a00 */
[----:B0-----:R-:W2:Y:S04]  /*1f360*/  LDL.LU.64 R20, [R1+0xd0] ;  /* 0x0000d00001147983 */ /* 0x001ea80000300a00 */
[----:B--2---:R0:W-:Y:S04]  /*1f370*/  STL.64 [R1+0x38e8], R20 ;  /* 0x0038e81401007387 */ /* 0x0041e80000100a00 */
[----:B0-----:R-:W2:Y:S04]  /*1f380*/  LDL.64 R20, [R1+0x110] ;  /* 0x0001100001147983 */ /* 0x001ea80000100a00 */
[----:B--2---:R0:W-:Y:S02]  /*1f390*/  STL.64 [R1+0x3900], R20 ;  /* 0x0039001401007387 */ /* 0x0041e40000100a00 */
[----:B0-----:R-:W-:-:S02]  /*1f3a0*/  IMAD.MOV.U32 R20, RZ, RZ, R29 ;  /* 0x000000ffff147224 */ /* 0x001fc400078e001d */
[----:B------:R-:W-:-:S07]  /*1f3b0*/  IMAD.MOV.U32 R21, RZ, RZ, R28 ;  /* 0x000000ffff157224 */ /* 0x000fce00078e001c */
[----:B------:R-:W-:Y:S01]  /*1f3c0*/  HMMA.16816.F32 R20, R12, R20, R16 ;  /* 0x000000140c14723c */ /* 0x000fe20000001810 */
[----:B------:R-:W3:Y:S11]  /*1f3d0*/  LDL.LU.64 R16, [R1+0x3938] ;  /* 0x0039380001107983 */ /* 0x000ef60000300a00 */
[----:B------:R-:W-:Y:S11]  /*1f3e0*/  @!UPT UIADD3 URZ, URZ, URZ, URZ ;  /* 0x0000003f3f3ff290 */ /* 0x000ff6000fffe03f */
[----:B------:R0:W-:Y:S01]  /*1f3f0*/  STL.64 [R1+0x260], R20 ;  /* 0x0002601401007387 */ /* 0x0001e20000100a00 */
[----:B------:R-:W-:Y:S02]  /*1f400*/  STL.64 [R1+0x268], R22 ;  /* 0x0002681601007387 */ /* 0x000fe40000100a00 */
[----:B0-----:R-:W-:Y:S02]  /*1f410*/  IMAD.MOV.U32 R20, RZ, RZ, R7 ;  /* 0x000000ffff147224 */ /* 0x001fe400078e0007 */
[----:B------:R-:W-:-:S05]  /*1f420*/  IMAD.MOV.U32 R21, RZ, RZ, R6 ;  /* 0x000000ffff157224 */ /* 0x000fca00078e0006 */
[----:B------:R0:W-:Y:S04]  /*1f430*/  STL.64 [R1+0x3918], R20 ;  /* 0x0039181401007387 */ /* 0x0001e80000100a00 */
[----:B0-----:R-:W2:Y:S01]  /*1f440*/  LDL.64 R20, [R1+0x130] ;  /* 0x0001300001147983 */ /* 0x001ea20000100a00 */
[C---:B---3--:R-:W-:Y:S11]  /*1f450*/  HMMA.16816.F32 R24, R12.reuse, R16, R24 ;  /* 0x000000100c18723c */ /* 0x048ff60000001818 */
[----:B------:R-:W-:Y:S11]  /*1f460*/  @!UPT UIADD3 URZ, URZ, URZ, URZ ;  /* 0x0000003f3f3ff290 */ /* 0x000ff6000fffe03f */
[----:B------:R-:W-:Y:S01]  /*1f470*/  @!UPT UIADD3 URZ, URZ, URZ, URZ ;  /* 0x0000003f3f3ff290 */ /* 0x000fe2000fffe03f */
[----:B------:R0:W-:Y:S01]  /*1f480*/  STL.64 [R1+0x690], R24 ;  /* 0x0006901801007387 */ /* 0x0001e20000100a00 */
[----:B------:R-:W-:Y:S03]  /*1f490*/  STL.64 [R1+0x698], R26 ;  /* 0x0006981a01007387 */ /* 0x000fe60000100a00 */
[----:B0-----:R-:W4:Y:S01]  /*1f4a0*/  LDL.LU.64 R24, [R1+0x3930] ;  /* 0x0039300001187983 */ /* 0x001f220000300a00 */
[----:B------:R-:W-:Y:S02]  /*1f4b0*/  IMAD.MOV.U32 R6, RZ, RZ, R16 ;  /* 0x000000ffff067224 */ /* 0x000fe400078e0010 */
[----:B------:R-:W3:Y:S01]  /*1f4c0*/  LDL.LU.64 R16, [R1+0x3928] ;  /* 0x0039280001107983 */ /* 0x000ee20000300a00 */
[----:B----4-:R-:W-:Y:S01]  /*1f4d0*/  HMMA.16816.F32 R8, R12, R24, R8 ;  /* 0x000000180c08723c */ /* 0x010fe20000001808 */
[----:B------:R-:W-:-:S06]  /*1f4e0*/  IMAD.MOV.U32 R7, RZ, RZ, R25 ;  /* 0x000000ffff077224 */ /* 0x000fcc00078e0019 */
[----:B---3--:R-:W-:Y:S02]  /*1f4f0*/  IMAD.MOV.U32 R24, RZ, RZ, R17 ;  /* 0x000000ffff187224 */ /* 0x008fe400078e0011 */
[----:B------:R-:W-:Y:S11]  /*1f500*/  IMAD.MOV.U32 R25, RZ, RZ, R16 ;  /* 0x000000ffff197224 */ /* 0x000ff600078e0010 */
[----:B------:R-:W-:Y:S03]  /*1f510*/  @!UPT UIADD3 URZ, URZ, URZ, URZ ;  /* 0x0000003f3f3ff290 */ /* 0x000fe6000fffe03f */
[----:B------:R0:W-:Y:S01]  /*1f520*/  STL.64 [R1+0x680], R8 ;  /* 0x0006800801007387 */ /* 0x0001e20000100a00 */
[----:B------:R1:W-:Y:S03]  /*1f530*/  STL.64 [R1+0x688], R10 ;  /* 0x0006880a01007387 */ /* 0x0003e60000100a00 */
[----:B0-----:R-:W2:Y:S01]  /*1f540*/  LDL.LU.64 R8, [R1+0xac0] ;  /* 0x000ac00001087983 */ /* 0x001ea20000300a00 */
[----:B-1----:R-:W2:Y:S02]  /*1f550*/  LDL.LU.64 R10, [R1+0xac8] ;  /* 0x000ac800010a7983 */ /* 0x002ea40000300a00 */
[----:B------:R0:W-:Y:S02]  /*1f560*/  STL.64 [R1+0x3898], R24 ;  /* 0x0038981801007387 */ /* 0x0001e40000100a00 */
[----:B0-----:R-:W3:Y:S04]  /*1f570*/  LDL.64 R24, [R1+0x10] ;  /* 0x0000100001187983 */ /* 0x001ee80000100a00 */
[----:B---3--:R-:W-:Y:S01]  /*1f580*/  STL.64 [R1+0x38a0], R24 ;  /* 0x0038a01801007387 */ /* 0x008fe20000100a00 */
[----:B------:R-:W3:Y:S02]  /*1f590*/  LDL.LU.64 R16, [R1+0xa90] ;  /* 0x000a900001107983 */ /* 0x000ee40000300a00 */
[----:B------:R-:W4:Y:S01]  /*1f5a0*/  LDL.LU.64 R18, [R1+0xa98] ;  /* 0x000a980001127983 */ /* 0x000f220000300a00 */
[----:B--2---:R-:W-:Y:S01]  /*1f5b0*/  HMMA.16816.F32 R8, R12, R20, R8 ;  /* 0x000000140c08723c */ /* 0x004fe20000001808 */
[----:B----4-:R-:W-:Y:S01]  /*1f5c0*/  STL.64 [R1+0x38f8], R18 ;  /* 0x0038f81201007387 */ /* 0x010fe20000100a00 */
[----:B---3--:R0:W-:Y:S03]  /*1f5d0*/  STL.64 [R1+0x38f0], R16 ;  /* 0x0038f01001007387 */ /* 0x0081e60000100a00 */
[----:B0-----:R-:W2:Y:S01]  /*1f5e0*/  LDL.LU.64 R16, [R1+0xaa0] ;  /* 0x000aa00001107983 */ /* 0x001ea20000300a00 */
[----:B------:R-:W3:Y:S02]  /*1f5f0*/  LDL.LU.64 R18, [R1+0xaa8] ;  /* 0x000aa80001127983 */ /* 0x000ee40000300a00 */
[----:B------:R-:W-:-:S02]  /*1f600*/  IMAD.MOV.U32 R24, RZ, RZ, R2 ;  /* 0x000000ffff187224 */ /* 0x000fc400078e0002 */
[----:B------:R-:W-:Y:S01]  /*1f610*/  IMAD.MOV.U32 R25, RZ, RZ, R0 ;  /* 0x000000ffff197224 */ /* 0x000fe200078e0000 */
[----:B---3--:R-:W-:Y:S01]  /*1f620*/  STL.64 [R1+0x3910], R18 ;  /* 0x0039101201007387 */ /* 0x008fe20000100a00 */
[----:B--2---:R0:W-:Y:S03]  /*1f630*/  STL.64 [R1+0x3908], R16 ;  /* 0x0039081001007387 */ /* 0x0041e60000100a00 */
[----:B0-----:R-:W2:Y:S01]  /*1f640*/  LDL.LU.64 R16, [R1+0xab0] ;  /* 0x000ab00001107983 */ /* 0x001ea20000300a00 */
[----:B------:R-:W2:Y:S02]  /*1f650*/  LDL.LU.64 R18, [R1+0xab8] ;  /* 0x000ab80001127983 */ /* 0x000ea40000300a00 */
[----:B------:R0:W-:Y:S02]  /*1f660*/  STL.64 [R1+0x38c8], R24 ;  /* 0x0038c81801007387 */ /* 0x0001e40000100a00 */
[----:B0-----:R-:W3:Y:S01]  /*1f670*/  LDL.64 R24, [R1+0xe0] ;  /* 0x0000e00001187983 */ /* 0x001ee20000100a00 */
[----:B------:R-:W-:Y:S02]  /*1f680*/  STL.64 [R1+0x3860], R6 ;  /* 0x0038600601007387 */ /* 0x000fe40000100a00 */
[----:B------:R0:W-:Y:S02]  /*1f690*/  STL.64 [R1+0x3858], R4 ;  /* 0x0038580401007387 */ /* 0x0001e40000100a00 */
[----:B0-----:R-:W4:Y:S01]  /*1f6a0*/  LDL.LU.64 R4, [R1+0xa80] ;  /* 0x000a800001047983 */ /* 0x001f220000300a00 */
[----:B------:R-:W4:Y:S02]  /*1f6b0*/  LDL.LU.64 R6, [R1+0xa88] ;  /* 0x000a880001067983 */ /* 0x000f240000300a00 */
[----:B------:R0:W-:Y:S02]  /*1f6c0*/  STL.64 [R1+0x670], R8 ;  /* 0x0006700801007387 */ /* 0x0001e40000100a00 */
[----:B------:R1:W-:Y:S01]  /*1f6d0*/  STL.64 [R1+0x678], R10 ;  /* 0x0006780a01007387 */ /* 0x0003e20000100a00 */
[----:B0-----:R-:W2:Y:S01]  /*1f6e0*/  LDL.LU.64 R8, [R1+0x3920] ;  /* 0x0039200001087983 */ /* 0x001ea20000300a00 */
[----:B-1----:R-:W-:-:S02]  /*1f6f0*/  IMAD.MOV.U32 R11, RZ, RZ, R20 ;  /* 0x000000ffff0b7224 */ /* 0x002fc400078e0014 */
[----:B------:R-:W-:Y:S02]  /*1f700*/  IMAD.MOV.U32 R10, RZ, RZ, R21 ;  /* 0x000000ffff0a7224 */ /* 0x000fe400078e0015 */
[----:B------:R-:W2:Y:S01]  /*1f710*/  LDL.LU.64 R20, [R1+0x3918] ;  /* 0x0039180001147983 */ /* 0x000ea20000300a00 */
[----:B------:R-:W-:Y:S02]  /*1f720*/  STL [R1+0x384c], R11 ;  /* 0x00384c0b01007387 */ /* 0x000fe40000100800 */
[----:B------:R-:W-:Y:S01]  /*1f730*/  STL [R1+0x38d8], R10 ;  /* 0x0038d80a01007387 */ /* 0x000fe20000100800 */
[C---:B--2---:R-:W-:Y:S01]  /*1f740*/  HMMA.16816.F32 R20, R12.reuse, R20, R16 ;  /* 0x000000140c14723c */ /* 0x044fe20000001810 */
[----:B------:R0:W-:Y:S04]  /*1f750*/  STL.64 [R1+0x38d0], R8 ;  /* 0x0038d00801007387 */ /* 0x0001e80000100a00 */
[----:B0-----:R-:W2:Y:S01]  /*1f760*/  LDL.64 R8, [R1+0x100] ;  /* 0x0001000001087983 */ /* 0x001ea20000100a00 */
[----:B------:R-:W2:Y:S02]  /*1f770*/  LDL.LU.64 R18, [R1+0x3910] ;  /* 0x0039100001127983 */ /* 0x000ea40000300a00 */
[----:B------:R-:W2:Y:S11]  /*1f780*/  LDL.LU.64 R16, [R1+0x3908] ;  /* 0x0039080001107983 */ /* 0x000eb60000300a00 */
[----:B------:R-:W-:Y:S04]  /*1f790*/  @!UPT UIADD3 URZ, URZ, URZ, URZ ;  /* 0x0000003f3f3ff290 */ /* 0x000fe8000fffe03f */
[----:B------:R0:W-:Y:S01]  /*1f7a0*/  STL.64 [R1+0x660], R20 ;  /* 0x0006601401007387 */ /* 0x0001e20000100a00 */
[----:B------:R-:W-:Y:S03]  /*1f7b0*/  STL.64 [R1+0x668], R22 ;  /* 0x0006681601007387 */ /* 0x000fe60000100a00 */
[----:B0-----:R-:W2:Y:S02]  /*1f7c0*/  LDL.LU.64 R20, [R1+0x3900] ;  /* 0x0039000001147983 */ /* 0x001ea40000300a00 */
[C---:B--2---:R-:W-:Y:S11]  /*1f7d0*/  HMMA.16816.F32 R16, R12.reuse, R20, R16 ;  /* 0x000000140c10723c */ /* 0x044ff60000001810 */
[----:B------:R-:W-:Y:S11]  /*1f7e0*/  @!UPT UIADD3 URZ, URZ, URZ, URZ ;  /* 0x0000003f3f3ff290 */ /* 0x000ff6000fffe03f */
[----:B------:R-:W-:Y:S01]  /*1f7f0*/  @!UPT UIADD3 URZ, URZ, URZ, URZ ;  /* 0x0000003f3f3ff290 */ /* 0x000fe2000fffe03f */
[----:B------:R-:W-:Y:S01]  /*1f800*/  STL.64 [R1+0x650], R16 ;  /* 0x0006501001007387 */ /* 0x000fe20000100a00 */
[----:B------:R0:W-:Y:S03]  /*1f810*/  STL.64 [R1+0x658], R18 ;  /* 0x0006581201007387 */ /* 0x0001e60000100a00 */
[----:B0-----:R-:W2:Y:S01]  /*1f820*/  LDL.LU.64 R18, [R1+0x38f8] ;  /* 0x0038f80001127983 */ /* 0x001ea20000300a00 */
[----:B------:R-:W2:Y:S02]  /*1f830*/  LDL.LU.64 R16, [R1+0x38f0] ;  /* 0x0038f00001107983 */ /* 0x000ea40000300a00 */
[----:B------:R-:W-:Y:S02]  /*1f840*/  IMAD.MOV.U32 R2, RZ, RZ, R20 ;  /* 0x000000ffff027224 */ /* 0x000fe400078e0014 */
[----:B------:R-:W-:Y:S02]  /*1f850*/  IMAD.MOV.U32 R0, RZ, RZ, R21 ;  /* 0x000000ffff007224 */ /* 0x000fe400078e0015 */
[----:B------:R-:W3:Y:S01]  /*1f860*/  LDL.LU.64 R20, [R1+0x38e8] ;  /* 0x0038e80001147983 */ /* 0x000ee20000300a00 */
[C---:B--2---:R-:W-:Y:S11]  /*1f870*/  HMMA.16816.F32 R16, R12.reuse, R8, R16 ;  /* 0x000000080c10723c */ /* 0x044ff60000001810 */
[----:B------:R-:W-:Y:S11]  /*1f880*/  @!UPT UIADD3 URZ, URZ, URZ, URZ ;  /* 0x0000003f3f3ff290 */ /* 0x000ff6000fffe03f */
[----:B------:R-:W-:Y:S01]  /*1f890*/  @!UPT UIADD3 URZ, URZ, URZ, URZ ;  /* 0x0000003f3f3ff290 */ /* 0x000fe2000fffe03f */
[----:B------:R0:W-:Y:S01]  /*1f8a0*/  STL.64 [R1+0x640], R16 ;  /* 0x0006401001007387 */ /* 0x0001e20000100a00 */
[----:B------:R1:W-:Y:S03]  /*1f8b0*/  STL.64 [R1+0x648], R18 ;  /* 0x0006481201007387 */ /* 0x0003e60000100a00 */
[----:B0-----:R-:W4:Y:S01]  /*1f8c0*/  LDL.LU.64 R16, [R1+0x38e0] ;  /* 0x0038e00001107983 */ /* 0x001f220000300a00 */
[----:B------:R-:W-:Y:S02]  /*1f8d0*/  IMAD.MOV.U32 R23, RZ, RZ, R8 ;  /* 0x000000ffff177224 */ /* 0x000fe400078e0008 */
[----:B------:R-:W-:Y:S01]  /*1f8e0*/  IMAD.MOV.U32 R22, RZ, RZ, R9 ;  /* 0x000000ffff167224 */ /* 0x000fe200078e0009 */
[C---:B----4-:R-:W-:Y:S01]  /*1f8f0*/  HMMA.16816.F32 R4, R12.reuse, R16, R4 ;  /* 0x000000100c04723c */ /* 0x050fe20000001804 */
[----:B------:R-:W-:Y:S02]  /*1f900*/  IMAD.MOV.U32 R29, RZ, RZ, R16 ;  /* 0x000000ffff1d7224 */ /* 0x000fe400078e0010 */
[----:B------:R-:W-:Y:S11]  /*1f910*/  IMAD.MOV.U32 R28, RZ, RZ, R17 ;  /* 0x000000ffff1c7224 */ /* 0x000ff600078e0011 */
[----:B------:R-:W-:Y:S09]  /*1f920*/  @!UPT UIADD3 URZ, URZ, URZ, URZ ;  /* 0x0000003f3f3ff290 */ /* 0x000ff2000fffe03f */
[----:B------:R0:W-:Y:S01]  /*1f930*/  STL.64 [R1+0x630], R4 ;  /* 0x0006300401007387 */ /* 0x0001e20000100a00 */
[----:B------:R2:W-:Y:S02]  /*1f940*/  STL.64 [R1+0x638], R6 ;  /* 0x0006380601007387 */ /* 0x0005e40000100a00 */
[----:B------:R-:W3:Y:S02]  /*1f950*/  LDL.LU.64 R8, [R1+0xa70] ;  /* 0x000a700001087983 */ /* 0x000ee40000300a00 */
[----:B------:R-:W3:Y:S01]  /*1f960*/  LDL.LU.64 R10, [R1+0xa78] ;  /* 0x000a7800010a7983 */ /* 0x000ee20000300a00 */
[----:B------:R-:W4:Y:S01]  /*1f970*/  LDL.LU.64 R16, [R1+0x550] ;  /* 0x0005500001107983 */ /* 0x000f220000300a00 */
[----:B-1----:R-:W4:Y:S03]  /*1f980*/  LDL.LU.64 R18, [R1+0x558] ;  /* 0x0005580001127983 */ /* 0x002f260000300a00 */
[----:B0-----:R-:W3:Y:S01]  /*1f990*/  LDL.LU.64 R4, [R1+0x540] ;  /* 0x0005400001047983 */ /* 0x001ee20000300a00 */
[----:B--2---:R-:W2:Y:S03]  /*1f9a0*/  LDL.LU.64 R6, [R1+0x548] ;  /* 0x0005480001067983 */ /* 0x004ea60000300a00 */
[----:B--2---:R-:W-:Y:S01]  /*1f9b0*/  STL.64 [R1+0x3870], R6 ;  /* 0x0038700601007387 */ /* 0x004fe20000100a00 */
[----:B---3--:R0:W-:Y:S03]  /*1f9c0*/  STL.64 [R1+0x3868], R4 ;  /* 0x0038680401007387 */ /* 0x0081e60000100a00 */
[----:B0-----:R-:W2:Y:S01]  /*1f9d0*/  LDL.LU.64 R4, [R1+0xe40] ;  /* 0x000e400001047983 */ /* 0x001ea20000300a00 */
[----:B------:R-:W3:Y:S01]  /*1f9e0*/  LDL.LU.64 R6, [R1+0xe48] ;  /* 0x000e480001067983 */ /* 0x000ee20000300a00 */
[C---:B------:R-:W-:Y:S02]  /*1f9f0*/  HMMA.16816.F32 R8, R12.reuse, R24, R8 ;  /* 0x000000180c08723c */ /* 0x040fe40000001808 */
[----:B---3--:R-:W-:Y:S01]  /*1fa00*/  STL.64 [R1+0x3890], R6 ;  /* 0x0038900601007387 */ /* 0x008fe20000100a00 */
[----:B--2---:R0:W-:Y:S03]  /*1fa10*/  STL.64 [R1+0x3888], R4 ;  /* 0x0038880401007387 */ /* 0x0041e60000100a00 */
[----:B0-----:R-:W2:Y:S01]  /*1fa20*/  LDL.LU.64 R4, [R1+0xe50] ;  /* 0x000e500001047983 */ /* 0x001ea20000300a00 */
[----:B------:R-:W3:Y:S02]  /*1fa30*/  LDL.LU.64 R6, [R1+0xe58] ;  /* 0x000e580001067983 */ /* 0x000ee40000300a00 */
[----:B------:R-:W-:Y:S01]  /*1fa40*/  IMAD.MOV.U32 R3, RZ, RZ, R25 ;  /* 0x000000ffff037224 */ /* 0x000fe200078e0019 */
[----:B----4-:R-:W-:Y:S01]  /*1fa50*/  HMMA.16816.F32 R12, R12, R20, R16 ;  /* 0x000000140c0c723c */ /* 0x010fe20000001810 */
[----:B---3--:R-:W-:Y:S01]  /*1fa60*/  STL.64 [R1+0x38b0], R6 ;  /* 0x0038b00601007387 */ /* 0x008fe20000100a00 */
[----:B--2---:R0:W-:Y:S03]  /*1fa70*/  STL.64 [R1+0x38a8], R4 ;  /* 0x0038a80401007387 */ /* 0x0041e60000100a00 */
[----:B0-----:R-:W2:Y:S01]  /*1fa80*/  LDL.LU.64 R4, [R1+0xe70] ;  /* 0x000e700001047983 */ /* 0x001ea20000300a00 */
[----:B------:R-:W2:Y:S07]  /*1fa90*/  LDL.LU.64 R6, [R1+0xe78] ;  /* 0x000e780001067983 */ /* 0x000eae0000300a00 */
[----:B------:R-:W-:Y:S02]  /*1faa0*/  STL.64 [R1+0x620], R8 ;  /* 0x0006200801007387 */ /* 0x000fe40000100a00 */
[----:B------:R0:W-:Y:S02]  /*1fab0*/  STL.64 [R1+0x628], R10 ;  /* 0x0006280a01007387 */ /* 0x0001e40000100a00 */
[----:B0-----:R-:W3:Y:S01]  /*1fac0*/  LDL.LU R10, [R1+0x38d8] ;  /* 0x0038d800010a7983 */ /* 0x001ee20000300800 */
[----:B------:R-:W4:Y:S02]  /*1fad0*/  LDL.LU.64 R8, [R1+0x38d0] ;  /* 0x0038d00001087983 */ /* 0x000f240000300a00 */
[----:B------:R-:W-:-:S02]  /*1fae0*/  IMAD.MOV.U32 R11, RZ, RZ, R24 ;  /* 0x000000ffff0b7224 */ /* 0x000fc400078e0018 */
[----:B------:R-:W2:Y:S01]  /*1faf0*/  LDL.LU.64 R24, [R1+0x38c8] ;  /* 0x0038c80001187983 */ /* 0x000ea20000300a00 */
[----:B------:R-:W2:Y:S02]  /*1fb00*/  LDL.LU.64 R18, [R1+0x38c0] ;  /* 0x0038c00001127983 */ /* 0x000ea40000300a00 */
[----:B------:R-:W2:Y:S02]  /*1fb10*/  LDL.LU.64 R16, [R1+0x38b8] ;  /* 0x0038b80001107983 */ /* 0x000ea40000300a00 */
[----:B------:R0:W-:Y:S01]  /*1fb20*/  STL.64 [R1+0x250], R12 ;  /* 0x0002500c01007387 */ /* 0x0001e20000100a00 */
[----:B------:R1:W-:Y:S04]  /*1fb30*/  STL.64 [R1+0x258], R14 ;  /* 0x0002580e01007387 */ /* 0x0003e80000100a00 */
[----:B0-----:R-:W3:Y:S01]  /*1fb40*/  LDL.LU.64 R12, [R1+0xe60] ;  /* 0x000e6000010c7983 */ /* 0x001ee20000300a00 */
[----:B-1----:R-:W3:Y:S02]  /*1fb50*/  LDL.LU.64 R14, [R1+0xe68] ;  /* 0x000e6800010e7983 */ /* 0x002ee40000300a00 */
[----:B------:R-:W-:Y:S01]  /*1fb60*/  STL.64 [R1+0x37c0], R20 ;  /* 0x0037c01401007387 */ /* 0x000fe20000100a00 */
[C---:B--2---:R-:W-:Y:S01]  /*1fb70*/  HMMA.16816.F32 R24, R16.reuse, R24, R4 ;  /* 0x000000181018723c */ /* 0x044fe20000001804 */
[----:B------:R-:W2:Y:S01]  /*1fb80*/  LDL.LU.64 R6, [R1+0x38b0] ;  /* 0x0038b00001067983 */ /* 0x000ea20000300a00 */
[----:B------:R-:W2:Y:S11]  /*1fb90*/  LDL.LU.64 R4, [R1+0x38a8] ;  /* 0x0038a80001047983 */ /* 0x000eb60000300a00 */
[----:B------:R-:W-:Y:S10]  /*1fba0*/  @!UPT UIADD3 URZ, URZ, URZ, URZ ;  /* 0x0000003f3f3ff290 */ /* 0x000ff4000fffe03f */
[----:B------:R0:W-:Y:S01]  /*1fbb0*/  STL.64 [R1+0x610], R24 ;  /* 0x0006101801007387 */ /* 0x0001e20000100a00 */
[----:B------:R-:W-:Y:S03]  /*1fbc0*/  STL.64 [R1+0x618], R26 ;  /* 0x0006181a01007387 */ /* 0x000fe60000100a00 */
[----:B0-----:R-:W3:Y:S02]  /*1fbd0*/  LDL.LU.64 R24, [R1+0x38a0] ;  /* 0x0038a00001187983 */ /* 0x001ee40000300a00 */
[C---:B---3--:R-:W-:Y:S11]  /*1fbe0*/  HMMA.16816.F32 R12, R16.reuse, R24, R12 ;  /* 0x00000018100c723c */ /* 0x048ff6000000180c */
[----:B------:R-:W-:Y:S11]  /*1fbf0*/  @!UPT UIADD3 URZ, URZ, URZ, URZ ;  /* 0x0000003f3f3ff290 */ /* 0x000ff6000fffe03f */
[----:B------:R-:W-:Y:S01]  /*1fc00*/  @!UPT UIADD3 URZ, URZ, URZ, URZ ;  /* 0x0000003f3f3ff290 */ /* 0x000fe2000fffe03f */
[----:B------:R0:W-:Y:S01]  /*1fc10*/  STL.64 [R1+0x600], R12 ;  /* 0x0006000c01007387 */ /* 0x0001e20000100a00 */
[----:B------:R-:W-:Y:S02]  /*1fc20*/  STL.64 [R1+0x608], R14 ;  /* 0x0006080e01007387 */ /* 0x000fe40000100a00 */
[----:B0-----:R-:W-:Y:S02]  /*1fc30*/  IMAD.MOV.U32 R13, RZ, RZ, R24 ;  /* 0x000000ffff0d7224 */ /* 0x001fe400078e0018 */
[----:B------:R-:W-:Y:S02]  /*1fc40*/  IMAD.MOV.U32 R12, RZ, RZ, R25 ;  /* 0x000000ffff0c7224 */ /* 0x000fe400078e0019 */
[----:B------:R-:W2:Y:S02]  /*1fc50*/  LDL.LU.64 R24, [R1+0x3898] ;  /* 0x0038980001187983 */ /* 0x000ea40000300a00 */
[C---:B--2---:R-:W-:Y:S02]  /*1fc60*/  HMMA.16816.F32 R24, R16.reuse, R24, R4 ;  /* 0x000000181018723c */ /* 0x044fe40000001804 */
[----:B------:R-:W2:Y:S01]  /*1fc70*/  LDL.LU.64 R6, [R1+0x3890] ;  /* 0x0038900001067983 */ /* 0x000ea20000300a00 */
[----:B------:R-:W2:Y:S11]  /*1fc80*/  LDL.LU.64 R4, [R1+0x3888] ;  /* 0x0038880001047983 */ /* 0x000eb60000300a00 */
[----:B------:R-:W-:Y:S09]  /*1fc90*/  @!UPT UIADD3 URZ, URZ, URZ, URZ ;  /* 0x0000003f3f3ff290 */ /* 0x000ff2000fffe03f */
[----:B------:R-:W-:Y:S01]  /*1fca0*/  STL.64 [R1+0x5f0], R24 ;  /* 0x0005f01801007387 */ /* 0x000fe20000100a00 */
[----:B------:R0:W-:Y:S03]  /*1fcb0*/  STL.64 [R1+0x5f8], R26 ;  /* 0x0005f81a01007387 */ /* 0x0001e60000100a00 */
[----:B0-----:R-:W3:Y:S01]  /*1fcc0*/  LDL.LU.64 R26, [R1+0x3880] ;  /* 0x00388000011a7983 */ /* 0x001ee20000300a00 */
[----:B------:R-:W2:Y:S02]  /*1fcd0*/  LDL.LU.64 R24, [R1+0x3878] ;  /* 0x0038780001187983 */ /* 0x000ea40000300a00 */
[C---:B--2---:R-:W-:Y:S11]  /*1fce0*/  HMMA.16816.F32 R4, R16.reuse, R24, R4 ;  /* 0x000000181004723c */ /* 0x044ff60000001804 */
[----:B------:R-:W-:Y:S11]  /*1fcf0*/  @!UPT UIADD3 URZ, URZ, URZ, URZ ;  /* 0x0000003f3f3ff290 */ /* 0x000ff6000fffe03f */
[----:B------:R-:W-:Y:S01]  /*1fd00*/  @!UPT UIADD3 URZ, URZ, URZ, URZ ;  /* 0x0000003f3f3ff290 */ /* 0x000fe2000fffe03f */
[----:B------:R-:W-:Y:S01]  /*1fd10*/  STL.64 [R1+0x5e0], R4 ;  /* 0x0005e00401007387 */ /* 0x000fe20000100a00 */
[----:B------:R0:W-:Y:S03]  /*1fd20*/  STL.64 [R1+0x5e8], R6 ;  /* 0x0005e80601007387 */ /* 0x0001e60000100a00 */
[----:B0-----:R-:W4:Y:S01]  /*1fd30*/  LDL.LU.64 R6, [R1+0x3870] ;  /* 0x0038700001067983 */ /* 0x001f220000300a00 */
[----:B------:R-:W4:Y:S02]  /*1fd40*/  LDL.LU.64 R4, [R1+0x3868] ;  /* 0x0038680001047983 */ /* 0x000f240000300a00 */
[----:B---3--:R-:W-:Y:S02]  /*1fd50*/  STL.64 [R1+0x3770], R26 ;  /* 0x0037701a01007387 */ /* 0x008fe40000100a00 */
[----:B------:R0:W-:Y:S02]  /*1fd60*/  STL.64 [R1+0x3768], R24 ;  /* 0x0037681801007387 */ /* 0x0001e40000100a00 */
[----:B0-----:R-:W2:Y:S01]  /*1fd70*/  LDL.LU.64 R24, [R1+0x530] ;  /* 0x0005300001187983 */ /* 0x001ea20000300a00 */
[----:B------:R-:W2:Y:S01]  /*1fd80*/  LDL.LU.64 R26, [R1+0x538] ;  /* 0x00053800011a7983 */ /* 0x000ea20000300a00 */
[C---:B----4-:R-:W-:Y:S11]  /*1fd90*/  HMMA.16816.F32 R4, R16.reuse, R8, R4 ;  /* 0x000000081004723c */ /* 0x050ff60000001804 */
[----:B------:R-:W-:Y:S11]  /*1fda0*/  @!UPT UIADD3 URZ, URZ, URZ, URZ ;  /* 0x0000003f3f3ff290 */ /* 0x000ff6000fffe03f */
[----:B------:R-:W-:Y:S01]  /*1fdb0*/  @!UPT UIADD3 URZ, URZ, URZ, URZ ;  /* 0x0000003f3f3ff290 */ /* 0x000fe2000fffe03f */
[----:B------:R-:W-:Y:S01]  /*1fdc0*/  STL.64 [R1+0x5d0], R4 ;  /* 0x0005d00401007387 */ /* 0x000fe20000100a00 */
[----:B------:R0:W-:Y:S03]  /*1fdd0*/  STL.64 [R1+0x5d8], R6 ;  /* 0x0005d80601007387 */ /* 0x0001e60000100a00 */
[----:B0-----:R-:W3:Y:S01]  /*1fde0*/  LDL.LU.64 R6, [R1+0x3860] ;  /* 0x0038600001067983 */ /* 0x001ee20000300a00 */
[----:B------:R-:W2:Y:S02]  /*1fdf0*/  LDL.LU.64 R4, [R1+0x3858] ;  /* 0x0038580001047983 */ /* 0x000ea40000300a00 */
[----:B------:R-:W-:Y:S02]  /*1fe00*/  STL.64 [R1+0x3760], R8 ;  /* 0x0037600801007387 */ /* 0x000fe40000100a00 */
[----:B------:R-:W4:Y:S01]  /*1fe10*/  LDL.64 R20, [R1+0x120] ;  /* 0x0001200001147983 */ /* 0x000f220000100a00 */
[----:B--2---:R-:W-:Y:S01]  /*1fe20*/  HMMA.16816.F32 R24, R16, R4, R24 ;  /* 0x000000041018723c */ /* 0x004fe20000001818 */
[----:B----4-:R-:W-:Y:S11]  /*1fe30*/  STL.64 [R1+0x3800], R20 ;  /* 0x0038001401007387 */ /* 0x010ff60000100a00 */
[----:B------:R-:W-:Y:S11]  /*1fe40*/  @!UPT UIADD3 URZ, URZ, URZ, URZ ;  /* 0x0000003f3f3ff290 */ /* 0x000ff6000fffe03f */
[----:B------:R0:W-:Y:S01]  /*1fe50*/  STL.64 [R1+0x5c0], R24 ;  /* 0x0005c01801007387 */ /* 0x0001e20000100a00 */
[----:B------:R-:W-:Y:S03]  /*1fe60*/  STL.64 [R1+0x5c8], R26 ;  /* 0x0005c81a01007387 */ /* 0x000fe60000100a00 */
[----:B0-----:R-:W2:Y:S01]  /*1fe70*/  LDL.LU.64 R24, [R1] ;  /* 0x0000000001187983 */ /* 0x001ea20000300a00 */
[----:B---3--:R-:W-:-:S03]  /*1fe80*/  IMAD.MOV.U32 R21, RZ, RZ, R7 ;  /* 0x000000ffff157224 */ /* 0x008fc600078e0007 */
[----:B--2---:R-:W-:Y:S01]  /*1fe90*/  STL.64 [R1+0x3778], R24 ;  /* 0x0037781801007387 */ /* 0x004fe20000100a00 */
[----:B------:R-:W2:Y:S02]  /*1fea0*/  LDL R20, [R1+0x140] ;  /* 0x0001400001147983 */ /* 0x000ea40000100800 */
[----:B------:R-:W3:Y:S01]  /*1feb0*/  LDL.LU R7, [R1+0x3854] ;  /* 0x0038540001077983 */ /* 0x000ee20000300800 */
[----:B--2---:R0:W-:Y:S02]  /*1fec0*/  STL.64 [R1+0x3818], R20 ;  /* 0x0038181401007387 */ /* 0x0041e40000100a00 */
[----:B0-----:R-:W-:Y:S02]  /*1fed0*/  IMAD.MOV.U32 R20, RZ, RZ, R6 ;  /* 0x000000ffff147224 */ /* 0x001fe400078e0006 */
[----:B------:R-:W3:Y:S01]  /*1fee0*/  LDL.LU R6, [R1+0x3850] ;  /* 0x0038500001067983 */ /* 0x000ee20000300800 */
[----:B------:R-:W2:Y:S02]  /*1fef0*/  LDL R21, [R1+0x154] ;  /* 0x0001540001157983 */ /* 0x000ea40000100800 */
[----:B------:R-:W-:-:S02]  /*1ff00*/  IMAD.MOV.U32 R24, RZ, RZ, R13 ;  /* 0x000000ffff187224 */ /* 0x000fc400078e000d */
[----:B------:R-:W-:Y:S01]  /*1ff10*/  IMAD.MOV.U32 R25, RZ, RZ, R12 ;  /* 0x000000ffff197224 */ /* 0x000fe200078e000c */
[----:B--2---:R0:W-:Y:S04]  /*1ff20*/  STL.64 [R1+0x3830], R20 ;  /* 0x0038301401007387 */ /* 0x0041e80000100a00 */
[----:B0-----:R-:W2:Y:S04]  /*1ff30*/  LDL R20, [R1+0x30] ;  /* 0x0000300001147983 */ /* 0x001ea80000100800 */
[----:B------:R-:W2:Y:S01]  /*1ff40*/  LDL R21, [R1+0x34] ;  /* 0x0000340001157983 */ /* 0x000ea20000100800 */
[----:B------:R0:W-:Y:S03]  /*1ff50*/  STL.64 [R1+0x3790], R24 ;  /* 0x0037901801007387 */ /* 0x0001e60000100a00 */
[----:B0-----:R-:W4:Y:S04]  /*1ff60*/  LDL.LU.64 R24, [R1+0x20] ;  /* 0x0000200001187983 */ /* 0x001f280000300a00 */
[----:B----4-:R-:W-:Y:S01]  /*1ff70*/  STL.64 [R1+0x37b8], R24 ;  /* 0x0037b81801007387 */ /* 0x010fe20000100a00 */
[----:B---3--:R-:W-:Y:S02]  /*1ff80*/  STL.64 [R1+0x3758], R6 ;  /* 0x0037580601007387 */ /* 0x008fe40000100a00 */
[----:B------:R0:W-:Y:S02]  /*1ff90*/  STL.64 [R1+0x3750], R4 ;  /* 0x0037500401007387 */ /* 0x0001e40000100a00 */
[----:B0-----:R-:W-:-:S02]  /*1ffa0*/  IMAD.MOV.U32 R4, RZ, RZ, R11 ;  /* 0x000000ffff047224 */ /* 0x001fc400078e000b */
[----:B------:R-:W-:Y:S01]  /*1ffb0*/  IMAD.MOV.U32 R5, RZ, RZ, R3 ;  /* 0x000000ffff057224 */ /* 0x000fe200078e0003 */
[----:B------:R-:W3:Y:S01]  /*1ffc0*/  LDL.LU R11, [R1+0x384c] ;  /* 0x00384c00010b7983 */ /* 0x000ee20000300800 */
[----:B------:R-:W4:Y:S03]  /*1ffd0*/  LDL.LU R3, [R1+0x3848] ;  /* 0x0038480001037983 */ /* 0x000f260000300800 */
[----:B------:R-:W-:Y:S01]  /*1ffe0*/  STL.64 [R1+0x37c8], R4 ;  /* 0x0037c80401007387 */ /* 0x000fe20000100a00 */
[----:B------:R-:W2:Y:S02]  /*1fff0*/  LDL.LU.64 R24, [R1+0xa20] ;  /* 0x000a200001187983 */ /* 0x000ea40000300a00 */
[----:B------:R-:W2:Y:S01]  /*20000*/  LDL.LU.64 R26, [R1+0xa28] ;  /* 0x000a2800011a7983 */ /* 0x000ea20000300a00 */
[----:B----4-:R-:W0:Y:S04]  /*20010*/  LDSM.16.MT88.4 R12, [R3+0x380] ;  /* 0x00038000030c783b */ /* 0x010e280000004200 */
[----:B--2---:R-:W-:Y:S01]  /*20020*/  STL.64 [R1+0x3810], R26 ;  /* 0x0038101a01007387 */ /* 0x004fe20000100a00 */
[----:B------:R1:W-:Y:S03]  /*20030*/  STL.64 [R1+0x3808], R24 ;  /* 0x0038081801007387 */ /* 0x0003e60000100a00 */
[----:B-1----:R-:W2:Y:S01]  /*20040*/  LDL.LU.64 R24, [R1+0xa40] ;  /* 0x000a400001187983 */ /* 0x002ea20000300a00 */
[----:B------:R-:W4:Y:S03]  /*20050*/  LDL.LU.64 R26, [R1+0xa48] ;  /* 0x000a4800011a7983 */ /* 0x000f260000300a00 */
[----:B----4-:R-:W-:Y:S01]  /*20060*/  STL.64 [R1+0x3828], R26 ;  /* 0x0038281a01007387 */ /* 0x010fe20000100a00 */
[----:B--2---:R1:W-:Y:S03]  /*20070*/  STL.64 [R1+0x3820], R24 ;  /* 0x0038201801007387 */ /* 0x0043e60000100a00 */
[----:B-1----:R-:W2:Y:S01]  /*20080*/  LDL.LU.64 R24, [R1+0xa50] ;  /* 0x000a500001187983 */ /* 0x002ea20000300a00 */
[----:B------:R-:W4:Y:S02]  /*20090*/  LDL.LU.64 R26, [R1+0xa58] ;  /* 0x000a5800011a7983 */ /* 0x000f240000300a00 */
[----:B------:R-:W-:-:S02]  /*200a0*/  IMAD.MOV.U32 R4, RZ, RZ, R29 ;  /* 0x000000ffff047224 */ /* 0x000fc400078e001d */
[----:B------:R-:W-:Y:S01]  /*200b0*/  IMAD.MOV.U32 R5, RZ, RZ, R28 ;  /* 0x000000ffff057224 */ /* 0x000fe200078e001c */
[----:B----4-:R-:W-:Y:S01]  /*200c0*/  STL.64 [R1+0x3840], R26 ;  /* 0x0038401a01007387 */ /* 0x010fe20000100a00 */
[----:B--2---:R1:W-:Y:S03]  /*200d0*/  STL.64 [R1+0x3838], R24 ;  /* 0x0038381801007387 */ /* 0x0043e60000100a00 */
[----:B-1----:R-:W2:Y:S01]  /*200e0*/  LDL.LU.64 R24, [R1+0xa60] ;  /* 0x000a600001187983 */ /* 0x002ea20000300a00 */
[----:B------:R-:W2:Y:S02]  /*200f0*/  LDL.LU.64 R26, [R1+0xa68] ;  /* 0x000a6800011a7983 */ /* 0x000ea40000300a00 */
[----:B------:R1:W-:Y:S02]  /*20100*/  STL.64 [R1+0x37e0], R4 ;  /* 0x0037e00401007387 */ /* 0x0003e40000100a00 */
[----:B-1----:R-:W-:-:S02]  /*20110*/  IMAD.MOV.U32 R4, RZ, RZ, R23 ;  /* 0x000000ffff047224 */ /* 0x002fc400078e0017 */
[----:B------:R-:W-:-:S05]  /*20120*/  IMAD.MOV.U32 R5, RZ, RZ, R22 ;  /* 0x000000ffff057224 */ /* 0x000fca00078e0016 */
[----:B------:R-:W-:Y:S01]  /*20130*/  STL.64 [R1+0x37f8], R4 ;  /* 0x0037f80401007387 */ /* 0x000fe20000100a00 */
[----:B------:R-:W-:Y:S02]  /*20140*/  STL [R1+0x3748], R3 ;  /* 0x0037480301007387 */ /* 0x000fe40000100800 */
[----:B0-----:R-:W-:Y:S02]  /*20150*/  STL [R1+0x36c8], R12 ;  /* 0x0036c80c01007387 */ /* 0x001fe40000100800 */
[----:B------:R0:W-:Y:S01]  /*20160*/  STL [R1+0x36c4], R13 ;  /* 0x0036c40d01007387 */ /* 0x0001e20000100800 */
[----:B------:R-:W-:Y:S01]  /*20170*/  STL [R1+0x36c0], R14 ;  /* 0x0036c00e01007387 */ /* 0x000fe20000100800 */
[----:B------:R1:W-:Y:S03]  /*20180*/  STL [R1+0x36bc], R15 ;  /* 0x0036bc0f01007387 */ /* 0x0003e60000100800 */
[----:B0-----:R-:W4:Y:S01]  /*20190*/  LDL.LU.64 R12, [R1+0xa30] ;  /* 0x000a3000010c7983 */ /* 0x001f220000300a00 */
[----:B-1----:R-:W4:Y:S01]  /*201a0*/  LDL.LU.64 R14, [R1+0xa38] ;  /* 0x000a3800010e7983 */ /* 0x002f220000300a00 */
[C---:B--2---:R-:W-:Y:S02]  /*201b0*/  HMMA.16816.F32 R20, R16.reuse, R20, R24 ;  /* 0x000000141014723c */ /* 0x044fe40000001818 */
[----:B------:R-:W2:Y:S01]  /*201c0*/  LDL.LU.64 R26, [R1+0x3840] ;  /* 0x00384000011a7983 */ /* 0x000ea20000300a00 */
[----:B------:R-:W2:Y:S11]  /*201d0*/  LDL.LU.64 R24, [R1+0x3838] ;  /* 0x0038380001187983 */ /* 0x000eb60000300a00 */
[----:B------:R-:W-:Y:S09]  /*201e0*/  @!UPT UIADD3 URZ, URZ, URZ, URZ ;  /* 0x0000003f3f3ff290 */ /* 0x000ff2000fffe03f */
[----:B------:R0:W-:Y:S01]  /*201f0*/  STL.64 [R1+0x5b0], R20 ;  /* 0x0005b01401007387 */ /* 0x0001e20000100a00 */
[----:B------:R2:W-:Y:S03]  /*20200*/  STL.64 [R1+0x5b8], R22 ;  /* 0x0005b81601007387 */ /* 0x0005e60000100a00 */
[----:B0-----:R-:W2:Y:S02]  /*20210*/  LDL.LU.64 R20, [R1+0x3830] ;  /* 0x0038300001147983 */ /* 0x001ea40000300a00 */
[C---:B--2---:R-:W-:Y:S02]  /*20220*/  HMMA.16816.F32 R20, R16.reuse, R20, R24 ;  /* 0x000000141014723c */ /* 0x044fe40000001818 */
[----:B------:R-:W2:Y:S01]  /*20230*/  LDL.LU.64 R26, [R1+0x3828] ;  /* 0x00382800011a7983 */ /* 0x000ea20000300a00 */
[----:B------:R-:W2:Y:S11]  /*20240*/  LDL.LU.64 R24, [R1+0x3820] ;  /* 0x0038200001187983 */ /* 0x000eb60000300a00 */
[----:B------:R-:W-:Y:S09]  /*20250*/  @!UPT UIADD3 URZ, URZ, URZ, URZ ;  /* 0x0000003f3f3ff290 */ /* 0x000ff2000fffe03f */
[----:B------:R0:W-:Y:S01]  /*20260*/  STL.64 [R1+0x5a0], R20 ;  /* 0x0005a01401007387 */ /* 0x0001e20000100a00 */
[----:B------:R2:W-:Y:S03]  /*20270*/  STL.64 [R1+0x5a8], R22 ;  /* 0x0005a81601007387 */ /* 0x0005e60000100a00 */
[----:B0-----:R-:W2:Y:S02]  /*20280*/  LDL.LU.64 R20, [R1+0x3818] ;  /* 0x0038180001147983 */ /* 0x001ea40000300a00 */
[----:B--2---:R-:W-:Y:S02]  /*20290*/  HMMA.16816.F32 R20, R16, R20, R24 ;  /* 0x000000141014723c */ /* 0x004fe40000001818 */
[----:B------:R-:W2:Y:S01]  /*202a0*/  LDL.LU.64 R26, [R1+0x3810] ;  /* 0x00381000011a7983 */ /* 0x000ea20000300a00 */
[----:B------:R-:W2:Y:S11]  /*202b0*/  LDL.LU.64 R24, [R1+0x3808] ;  /* 0x0038080001187983 */ /* 0x000eb60000300a00 */
[----:B------:R-:W-:Y:S09]  /*202c0*/  @!UPT UIADD3 URZ, URZ, URZ, URZ ;  /* 0x0000003f3f3ff290 */ /* 0x000ff2000fffe03f */
[----:B------:R0:W-:Y:S01]  /*202d0*/  STL.64 [R1+0x590], R20 ;  /* 0x0005901401007387 */ /* 0x0001e20000100a00 */
[----:B------:R-:W-:Y:S03]  /*202e0*/  STL.64 [R1+0x598], R22 ;  /* 0x0005981601007387 */ /* 0x000fe60000100a00 */
[----:B0-----:R-:W2:Y:S01]  /*202f0*/  LDL.LU.64 R20, [R1+0x3800] ;  /* 0x0038000001147983 */ /* 0x001ea20000300a00 */
[----:B---3--:R-:W-:Y:S02]  /*20300*/  IMAD.MOV.U32 R4, RZ, RZ, R11 ;  /* 0x000000ffff047224 */ /* 0x008fe400078e000b */
[----:B------:R-:W-:-:S07]  /*20310*/  IMAD.MOV.U32 R5, RZ, RZ, R10 ;  /* 0x000000ffff057224 */ /* 0x000fce00078e000a */
[C---:B----4-:R-:W-:Y:S11]  /*20320*/  HMMA.16816.F32 R4, R16.reuse, R4, R12 ;  /* 0x000000041004723c */ /* 0x050ff6000000180c */
[----:B------:R-:W-:Y:S11]  /*20330*/  @!UPT UIADD3 URZ, URZ, URZ, URZ ;  /* 0x0000003f3f3ff290 */ /* 0x000ff6000fffe03f */
[----:B------:R-:W-:Y:S01]  /*20340*/  @!UPT UIADD3 URZ, URZ, URZ, URZ ;  /* 0x0000003f3f3ff290 */ /* 0x000fe2000fffe03f */
[----:B------:R0:W-:Y:S01]  /*20350*/  STL.64 [R1+0x580], R4 ;  /* 0x0005800401007387 */ /* 0x0001e20000100a00 */
[----:B------:R1:W-:Y:S03]  /*20360*/  STL.64 [R1+0x588], R6 ;  /* 0x0005880601007387 */ /* 0x0003e60000100a00 */
[----:B0-----:R-:W3:Y:S01]  /*20370*/  LDL.LU.64 R4, [R1+0xa10] ;  /* 0x000a100001047983 */ /* 0x001ee20000300a00 */
[----:B--2---:R-:W-:Y:S01]  /*20380*/  HMMA.16816.F32 R12, R16, R20, R24 ;  /* 0x00000014100c723c */ /* 0x004fe20000001818 */
[----:B------:R-:W-:Y:S11]  /*20390*/  IMAD.MOV.U32 R3, RZ, RZ, R21 ;  /* 0x000000ffff037224 */ /* 0x000ff600078e0015 */
[----:B------:R-:W-:Y:S11]  /*203a0*/  @!UPT UIADD3 URZ, URZ, URZ, URZ ;  /* 0x0000003f3f3ff290 */ /* 0x000ff6000fffe03f */
[----:B------:R-:W-:Y:S01]  /*203b0*/  STL.64 [R1+0x570], R12 ;  /* 0x0005700c01007387 */ /* 0x000fe20000100a00 */
[----:B------:R-:W-:Y:S02]  /*203c0*/  STL.64 [R1+0x578], R14 ;  /* 0x0005780e01007387 */ /* 0x000fe40000100a00 */
[----:B-1----:R-:W3:Y:S02]  /*203d0*/  LDL.LU.64 R6, [R1+0xa18] ;  /* 0x000a180001067983 */ /* 0x002ee40000300a00 */
[----:B------:R-:W2:Y:S01]  /*203e0*/  LDL.LU.64 R20, [R1+0x9e0] ;  /* 0x0009e00001147983 */ /* 0x000ea20000300a00 */
[----:B------:R-:W4:Y:S04]  /*203f0*/  LDL.LU.64 R22, [R1+0x9e8] ;  /* 0x0009e80001167983 */ /* 0x000f280000300a00 */
[----:B----4-:R-:W-:Y:S01]  /*20400*/  STL.64 [R1+0x37d8], R22 ;  /* 0x0037d81601007387 */ /* 0x010fe20000100a00 */
[----:B--2---:R0:W-:Y:S03]  /*20410*/  STL.64 [R1+0x37d0], R20 ;  /* 0x0037d01401007387 */ /* 0x0041e60000100a00 */
[----:B0-----:R-:W2:Y:S01]  /*20420*/  LDL.LU.64 R20, [R1+0x9f0] ;  /* 0x0009f00001147983 */ /* 0x001ea20000300a00 */
[----:B------:R-:W4:Y:S03]  /*20430*/  LDL.LU.64 R22, [R1+0x9f8] ;  /* 0x0009f80001167983 */ /* 0x000f260000300a00 */
[----:B----4-:R-:W-:Y:S01]  /*20440*/  STL.64 [R1+0x37f0], R22 ;  /* 0x0037f01601007387 */ /* 0x010fe20000100a00 */
[----:B--2---:R0:W-:Y:S03]  /*20450*/  STL.64 [R1+0x37e8], R20 ;  /* 0x0037e81401007387 */ /* 0x0041e60000100a00 */
[----:B0-----:R-:W2:Y:S01]  /*20460*/  LDL.LU.64 R20, [R1+0xa00] ;  /* 0x000a000001147983 */ /* 0x001ea20000300a00 */
[----:B------:R-:W2:Y:S02]  /*20470*/  LDL.LU.64 R22, [R1+0xa08] ;  /* 0x000a080001167983 */ /* 0x000ea40000300a00 */
[----:B------:R-:W4:Y:S02]  /*20480*/  LDL.LU.64 R24, [R1+0x930] ;  /* 0x0009300001187983 */ /* 0x000f240000300a00 */
[----:B------:R-:W4:Y:S01]  /*20490*/  LDL.LU.64 R26, [R1+0x938] ;  /* 0x00093800011a7983 */ /* 0x000f220000300a00 */
[----:B------:R-:W2:Y:S01]  /*204a0*/  LDL.LU.64 R12, [R1+0xe10] ;  /* 0x000e1000010c7983 */ /* 0x000ea20000300a00 */
[----:B------:R-:W2:Y:S02]  /*204b0*/  LDL.LU.64 R14, [R1+0xe18] ;  /* 0x000e1800010e7983 */ /* 0x000ea40000300a00 */
[----:B------:R-:W-:Y:S01]  /*204c0*/  IMAD.MOV.U32 R8, RZ, RZ, R2 ;  /* 0x000000ffff087224 */ /* 0x000fe200078e0002 */
[----:B--2---:R-:W-:Y:S01]  /*204d0*/  STL.64 [R1+0x3788], R14 ;  /* 0x0037880e01007387 */ /* 0x004fe20000100a00 */
[----:B------:R0:W-:Y:S03]  /*204e0*/  STL.64 [R1+0x3780], R12 ;  /* 0x0037800c01007387 */ /* 0x0001e60000100a00 */
[----:B0-----:R-:W2:Y:S01]  /*204f0*/  LDL.LU.64 R12, [R1+0xe20] ;  /* 0x000e2000010c7983 */ /* 0x001ea20000300a00 */
[----:B------:R-:W2:Y:S02]  /*20500*/  LDL.LU.64 R14, [R1+0xe28] ;  /* 0x000e2800010e7983 */ /* 0x000ea40000300a00 */
[----:B------:R-:W-:-:S07]  /*20510*/  IMAD.MOV.U32 R9, RZ, RZ, R0 ;  /* 0x000000ffff097224 */ /* 0x000fce00078e0000 */
[C---:B---3--:R-:W-:Y:S01]  /*20520*/  HMMA.16816.F32 R8, R16.reuse, R8, R4 ;  /* 0x000000081008723c */ /* 0x048fe20000001804 */
[----:B--2---:R-:W-:Y:S01]  /*20530*/  STL.64 [R1+0x37a0], R14 ;  /* 0x0037a00e01007387 */ /* 0x004fe20000100a00 */
[----:B------:R0:W-:Y:S03]  /*20540*/  STL.64 [R1+0x3798], R12 ;  /* 0x0037980c01007387 */ /* 0x0001e60000100a00 */
[----:B0-----:R-:W2:Y:S01]  /*20550*/  LDL.LU.64 R12, [R1+0xe30] ;  /* 0x000e3000010c7983 */ /* 0x001ea20000300a00 */
[----:B------:R-:W2:Y:S02]  /*20560*/  LDL.LU.64 R14, [R1+0xe38] ;  /* 0x000e3800010e7983 */ /* 0x000ea40000300a00 */
[----:B------:R-:W3:Y:S11]  /*20570*/  LDL.LU.64 R4, [R1+0x37f8] ;  /* 0x0037f80001047983 */ /* 0x000ef60000300a00 */
[----:B------:R-:W-:Y:S04]  /*20580*/  @!UPT UIADD3 URZ, URZ, URZ, URZ ;  /* 0x0000003f3f3ff290 */ /* 0x000fe8000fffe03f */
[----:B------:R0:W-:Y:S01]  /*20590*/  STL.64 [R1+0x560], R8 ;  /* 0x0005600801007387 */ /* 0x0001e20000100a00 */
[----:B------:R1:W-:Y:S04]  /*205a0*/  STL.64 [R1+0x568], R10 ;  /* 0x0005680a01007387 */ /* 0x0003e80000100a00 */
[----:B0-----:R-:W2:Y:S01]  /*205b0*/  LDL.LU.64 R8, [R1+0xe00] ;  /* 0x000e000001087983 */ /* 0x001ea20000300a00 */
[----:B-1----:R-:W2:Y:S01]  /*205c0*/  LDL.LU.64 R10, [R1+0xe08] ;  /* 0x000e0800010a7983 */ /* 0x002ea20000300a00 */
[C---:B---3--:R-:W-:Y:S02]  /*205d0*/  HMMA.16816.F32 R4, R16.reuse, R4, R20 ;  /* 0x000000041004723c */ /* 0x048fe40000001814 */
[----:B------:R-:W3:Y:S01]  /*205e0*/  LDL.LU.64 R22, [R1+0x37f0] ;  /* 0x0037f00001167983 */ /* 0x000ee20000300a00 */
[----:B------:R-:W3:Y:S11]  /*205f0*/  LDL.LU.64 R20, [R1+0x37e8] ;  /* 0x0037e80001147983 */ /* 0x000ef60000300a00 */
[----:B------:R-:W-:Y:S09]  /*20600*/  @!UPT UIADD3 URZ, URZ, URZ, URZ ;  /* 0x0000003f3f3ff290 */ /* 0x000ff2000fffe03f */
[----:B------:R0:W-:Y:S01]  /*20610*/  STL.64 [R1+0x550], R4 ;  /* 0x0005500401007387 */ /* 0x0001e20000100a00 */
[----:B------:R3:W-:Y:S03]  /*20620*/  STL.64 [R1+0x558], R6 ;  /* 0x0005580601007387 */ /* 0x0007e60000100a00 */
[----:B0-----:R-:W3:Y:S02]  /*20630*/  LDL.LU.64 R4, [R1+0x37e0] ;  /* 0x0037e00001047983 */ /* 0x001ee40000300a00 */
        /* <DEDUP_REMOVED lines=12> */
[----:B0-----:R-:W3:Y:S01]  /*20700*/  LDL.LU.64 R4, [R1+0x920] ;  /* 0x0009200001047983 */ /* 0x001ee20000300a00 */
[----:B-1----:R-:W3:Y:S01]  /*20710*/  LDL.LU.64 R6, [R1+0x928] ;  /* 0x0009280001067983 */ /* 0x002ee20000300a00 */
[----:B----4-:R-:W-:Y:S02]  /*20720*/  HMMA.16816.F32 R16, R16, R20, R24 ;  /* 0x000000141010723c */ /* 0x010fe40000001818 */
[----:B------:R-:W2:Y:S01]  /*20730*/  LDL.LU.64 R24, [R1+0x37b8] ;  /* 0x0037b80001187983 */ /* 0x000ea20000300a00 */
[----:B------:R-:W-:Y:S02]  /*20740*/  IMAD.MOV.U32 R28, RZ, RZ, R20 ;  /* 0x000000ffff1c7224 */ /* 0x000fe400078e0014 */
[----:B------:R-:W-:Y:S11]  /*20750*/  IMAD.MOV.U32 R0, RZ, RZ, R21 ;  /* 0x000000ffff007224 */ /* 0x000ff600078e0015 */
[----:B------:R-:W-:Y:S07]  /*20760*/  @!UPT UIADD3 URZ, URZ, URZ, URZ ;  /* 0x0000003f3f3ff290 */ /* 0x000fee000fffe03f */
[----:B------:R0:W-:Y:S01]  /*20770*/  STL.64 [R1+0x240], R16 ;  /* 0x0002401001007387 */ /* 0x0001e20000100a00 */
[----:B------:R-:W-:Y:S02]  /*20780*/  STL.64 [R1+0x248], R18 ;  /* 0x0002481201007387 */ /* 0x000fe40000100a00 */
[----:B------:R-:W2:Y:S02]  /*20790*/  LDL.LU.64 R22, [R1+0x37b0] ;  /* 0x0037b00001167983 */ /* 0x000ea40000300a00 */
[----:B------:R-:W2:Y:S01]  /*207a0*/  LDL.LU.64 R20, [R1+0x37a8] ;  /* 0x0037a80001147983 */ /* 0x000ea20000300a00 */
[----:B0-----:R-:W4:Y:S01]  /*207b0*/  LDL.LU.64 R16, [R1+0x30] ;  /* 0x0000300001107983 */ /* 0x001f220000300a00 */
        /* <DEDUP_REMOVED lines=13> */
[----:B------:R0:W-:Y:S01]  /*20890*/  STL.64 [R1+0x220], R24 ;  /* 0x0002201801007387 */ /* 0x0001e20000100a00 */
[----:B------:R1:W-:Y:S03]  /*208a0*/  STL.64 [R1+0x228], R26 ;  /* 0x0002281a01007387 */ /* 0x0003e60000100a00 */
[----:B0-----:R-:W2:Y:S02]  /*208b0*/  LDL.LU.64 R24, [R1+0x3778] ;  /* 0x0037780001187983 */ /* 0x001ea40000300a00 */
[C---:B--2---:R-:W-:Y:S11]  /*208c0*/  HMMA.16816.F32 R12, R20.reuse, R24, R12 ;  /* 0x00000018140c723c */ /* 0x044ff6000000180c */
[----:B------:R-:W-:Y:S11]  /*208d0*/  @!UPT UIADD3 URZ, URZ, URZ, URZ ;  /* 0x0000003f3f3ff290 */ /* 0x000ff6000fffe03f */
[----:B------:R-:W-:Y:S01]  /*208e0*/  @!UPT UIADD3 URZ, URZ, URZ, URZ ;  /* 0x0000003f3f3ff290 */ /* 0x000fe2000fffe03f */
[----:B------:R-:W-:Y:S01]  /*208f0*/  STL.64 [R1+0x210], R12 ;  /* 0x0002100c01007387 */ /* 0x000fe20000100a00 */
[----:B------:R0:W-:Y:S02]  /*20900*/  STL.64 [R1+0x218], R14 ;  /* 0x0002180e01007387 */ /* 0x0001e40000100a00 */
[----:B-1----:R-:W2:Y:S02]  /*20910*/  LDL.LU.64 R26, [R1+0x3770] ;  /* 0x00377000011a7983 */ /* 0x002ea40000300a00 */
[----:B0-----:R-:W-:Y:S02]  /*20920*/  IMAD.MOV.U32 R14, RZ, RZ, R24 ;  /* 0x000000ffff0e7224 */ /* 0x001fe400078e0018 */
[----:B------:R-:W-:Y:S02]  /*20930*/  IMAD.MOV.U32 R15, RZ, RZ, R25 ;  /* 0x000000ffff0f7224 */ /* 0x000fe400078e0019 */
[----:B------:R-:W2:Y:S02]  /*20940*/  LDL.LU.64 R24, [R1+0x3768] ;  /* 0x0037680001187983 */ /* 0x000ea40000300a00 */
[C---:B--2---:R-:W-:Y:S11]  /*20950*/  HMMA.16816.F32 R8, R20.reuse, R24, R8 ;  /* 0x000000181408723c */ /* 0x044ff60000001808 */
[----:B------:R-:W-:Y:S11]  /*20960*/  @!UPT UIADD3 URZ, URZ, URZ, URZ ;  /* 0x0000003f3f3ff290 */ /* 0x000ff6000fffe03f */
[----:B------:R-:W-:Y:S01]  /*20970*/  @!UPT UIADD3 URZ, URZ, URZ, URZ ;  /* 0x0000003f3f3ff290 */ /* 0x000fe2000fffe03f */
[----:B------:R0:W-:Y:S01]  /*20980*/  STL.64 [R1+0x200], R8 ;  /* 0x0002000801007387 */ /* 0x0001e20000100a00 */
[----:B------:R-:W-:Y:S03]  /*20990*/  STL.64 [R1+0x208], R10 ;  /* 0x0002080a01007387 */ /* 0x000fe60000100a00 */
[----:B0-----:R-:W3:Y:S01]  /*209a0*/  LDL.LU.64 R8, [R1+0x3760] ;  /* 0x0037600001087983 */ /* 0x001ee20000300a00 */
[----:B------:R-:W-:Y:S02]  /*209b0*/  STL.64 [R1+0x3688], R26 ;  /* 0x0036881a01007387 */ /* 0x000fe40000100a00 */
[----:B------:R0:W-:Y:S02]  /*209c0*/  STL.64 [R1+0x3680], R24 ;  /* 0x0036801801007387 */ /* 0x0001e40000100a00 */
[----:B0-----:R-:W4:Y:S01]  /*209d0*/  LDL.LU.64 R24, [R1+0x900] ;  /* 0x0009000001187983 */ /* 0x001f220000300a00 */
[----:B------:R-:W4:Y:S01]  /*209e0*/  LDL.LU.64 R26, [R1+0x908] ;  /* 0x00090800011a7983 */ /* 0x000f220000300a00 */
[C---:B---3--:R-:W-:Y:S11]  /*209f0*/  HMMA.16816.F32 R4, R20.reuse, R8, R4 ;  /* 0x000000081404723c */ /* 0x048ff60000001804 */
[----:B------:R-:W-:Y:S11]  /*20a00*/  @!UPT UIADD3 URZ, URZ, URZ, URZ ;  /* 0x0000003f3f3ff290 */ /* 0x000ff6000fffe03f */
[----:B------:R-:W-:Y:S01]  /*20a10*/  @!UPT UIADD3 URZ, URZ, URZ, URZ ;  /* 0x0000003f3f3ff290 */ /* 0x000fe2000fffe03f */
[----:B------:R-:W-:Y:S01]  /*20a20*/  STL.64 [R1+0x1f0], R4 ;  /* 0x0001f00401007387 */ /* 0x000fe20000100a00 */
[----:B------:R0:W-:Y:S03]  /*20a30*/  STL.64 [R1+0x1f8], R6 ;  /* 0x0001f80601007387 */ /* 0x0001e60000100a00 */
[----:B0-----:R-:W2:Y:S01]  /*20a40*/  LDL.LU.64 R6, [R1+0x3758] ;  /* 0x0037580001067983 */ /* 0x001ea20000300a00 */
[----:B------:R-:W3:Y:S02]  /*20a50*/  LDL.LU.64 R4, [R1+0x3750] ;  /* 0x0037500001047983 */ /* 0x000ee40000300a00 */
[----:B------:R0:W-:Y:S02]  /*20a60*/  STL.64 [R1+0x3708], R8 ;  /* 0x0037080801007387 */ /* 0x0001e40000100a00 */
[----:B0-----:R-:W3:Y:S01]  /*20a70*/  LDL.LU.64 R8, [R1+0x910] ;  /* 0x0009100001087983 */ /* 0x001ee20000300a00 */
[----:B------:R-:W3:Y:S02]  /*20a80*/  LDL.LU.64 R10, [R1+0x918] ;  /* 0x00091800010a7983 */ /* 0x000ee40000300a00 */
[C---:B---3--:R-:W-:Y:S01]  /*20a90*/  HMMA.16816.F32 R8, R20.reuse, R4, R8 ;  /* 0x000000041408723c */ /* 0x048fe20000001808 */
[----:B--2---:R-:W-:Y:S01]  /*20aa0*/  STL.64 [R1+0x3670], R6 ;  /* 0x0036700601007387 */ /* 0x004fe20000100a00 */
[----:B------:R0:W-:Y:S11]  /*20ab0*/  STL.64 [R1+0x3668], R4 ;  /* 0x0036680401007387 */ /* 0x0001f60000100a00 */
[----:B------:R-:W-:Y:S10]  /*20ac0*/  @!UPT UIADD3 URZ, URZ, URZ, URZ ;  /* 0x0000003f3f3ff290 */ /* 0x000ff4000fffe03f */
[----:B------:R-:W-:Y:S01]  /*20ad0*/  STL.64 [R1+0x1e0], R8 ;  /* 0x0001e00801007387 */ /* 0x000fe20000100a00 */
[----:B------:R4:W-:Y:S02]  /*20ae0*/  STL.64 [R1+0x1e8], R10 ;  /* 0x0001e80a01007387 */ /* 0x0009e40000100a00 */
[----:B0-----:R-:W2:Y:S01]  /*20af0*/  LDL.LU.64 R4, [R1+0x150] ;  /* 0x0001500001047983 */ /* 0x001ea20000300a00 */
[----:B----4-:R-:W-:Y:S11]  /*20b00*/  HMMA.16816.F32 R8, R20, R16, R24 ;  /* 0x000000101408723c */ /* 0x010ff60000001818 */
[----:B------:R-:W-:Y:S11]  /*20b10*/  @!UPT UIADD3 URZ, URZ, URZ, URZ ;  /* 0x0000003f3f3ff290 */ /* 0x000ff6000fffe03f */
[----:B------:R-:W-:Y:S01]  /*20b20*/  @!UPT UIADD3 URZ, URZ, URZ, URZ ;  /* 0x0000003f3f3ff290 */ /* 0x000fe2000fffe03f */
[----:B------:R0:W-:Y:S01]  /*20b30*/  STL.64 [R1+0x1d0], R8 ;  /* 0x0001d00801007387 */ /* 0x0001e20000100a00 */
[----:B------:R1:W-:Y:S02]  /*20b40*/  STL.64 [R1+0x1d8], R10 ;  /* 0x0001d80a01007387 */ /* 0x0003e40000100a00 */
[----:B------:R-:W2:Y:S02]  /*20b50*/  LDL.LU.64 R24, [R1+0x9d0] ;  /* 0x0009d00001187983 */ /* 0x000ea40000300a00 */
[----:B------:R-:W2:Y:S01]  /*20b60*/  LDL.LU.64 R26, [R1+0x9d8] ;  /* 0x0009d800011a7983 */ /* 0x000ea20000300a00 */
[----:B0-----:R-:W3:Y:S01]  /*20b70*/  LDL.LU.64 R8, [R1+0x990] ;  /* 0x0009900001087983 */ /* 0x001ee20000300a00 */
[----:B-1----:R-:W4:Y:S03]  /*20b80*/  LDL.LU.64 R10, [R1+0x998] ;  /* 0x00099800010a7983 */ /* 0x002f260000300a00 */
[----:B----4-:R-:W-:Y:S01]  /*20b90*/  STL.64 [R1+0x3718], R10 ;  /* 0x0037180a01007387 */ /* 0x010fe20000100a00 */
[----:B---3--:R0:W-:Y:S03]  /*20ba0*/  STL.64 [R1+0x3710], R8 ;  /* 0x0037100801007387 */ /* 0x0081e60000100a00 */
[----:B0-----:R-:W3:Y:S01]  /*20bb0*/  LDL R8, [R1+0x120] ;  /* 0x0001200001087983 */ /* 0x001ee20000100800 */
[----:B------:R-:W-:-:S02]  /*20bc0*/  IMAD.MOV.U32 R9, RZ, RZ, R3 ;  /* 0x000000ffff097224 */ /* 0x000fc400078e0003 */
[----:B------:R-:W4:Y:S03]  /*20bd0*/  LDL.LU R3, [R1+0x3748] ;  /* 0x0037480001037983 */ /* 0x000f260000300800 */
[----:B---3--:R0:W-:Y:S04]  /*20be0*/  STL.64 [R1+0x3728], R8 ;  /* 0x0037280801007387 */ /* 0x0081e80000100a00 */
[----:B0-----:R-:W3:Y:S01]  /*20bf0*/  LDL.LU.64 R8, [R1+0x130] ;  /* 0x0001300001087983 */ /* 0x001ee20000300a00 */
[----:B------:R-:W-:Y:S02]  /*20c00*/  IMAD.MOV.U32 R12, RZ, RZ, R16 ;  /* 0x000000ffff0c7224 */ /* 0x000fe400078e0010 */
[----:B------:R-:W-:-:S02]  /*20c10*/  IMAD.MOV.U32 R13, RZ, RZ, R17 ;  /* 0x000000ffff0d7224 */ /* 0x000fc400078e0011 */
[----:B----4-:R-:W0:Y:S04]  /*20c20*/  LDSM.16.MT88.4 R16, [R3+0x4000] ;  /* 0x004000000310783b */ /* 0x010e280000004200 */
[----:B---3--:R1:W-:Y:S04]  /*20c30*/  STL.64 [R1+0x3730], R8 ;  /* 0x0037300801007387 */ /* 0x0083e80000100a00 */
[----:B-1----:R-:W3:Y:S01]  /*20c40*/  LDL.64 R8, [R1+0x140] ;  /* 0x0001400001087983 */ /* 0x002ee20000100a00 */
[----:B------:R-:W-:Y:S02]  /*20c50*/  STL.64 [R1+0x36e0], R14 ;  /* 0x0036e00e01007387 */ /* 0x000fe40000100a00 */
[----:B------:R1:W-:Y:S02]  /*20c60*/  STL.64 [R1+0x36d8], R12 ;  /* 0x0036d80c01007387 */ /* 0x0003e40000100a00 */
[----:B-1----:R-:W4:Y:S04]  /*20c70*/  LDL.LU.64 R12, [R1+0x100] ;  /* 0x00010000010c7983 */ /* 0x002f280000300a00 */
[----:B----4-:R1:W-:Y:S04]  /*20c80*/  STL.64 [R1+0x3700], R12 ;  /* 0x0037000c01007387 */ /* 0x0103e80000100a00 */
[----:B-1----:R-:W4:Y:S04]  /*20c90*/  LDL.LU.64 R12, [R1+0x110] ;  /* 0x00011000010c7983 */ /* 0x002f280000300a00 */
[----:B----4-:R1:W-:Y:S04]  /*20ca0*/  STL.64 [R1+0x3720], R12 ;  /* 0x0037200c01007387 */ /* 0x0103e80000100a00 */
[----:B-1----:R-:W4:Y:S01]  /*20cb0*/  LDL.LU.64 R12, [R1+0x9a0] ;  /* 0x0009a000010c7983 */ /* 0x002f220000300a00 */
[----:B------:R-:W3:Y:S01]  /*20cc0*/  LDL.LU.64 R14, [R1+0x9a8] ;  /* 0x0009a800010e7983 */ /* 0x000ee20000300a00 */
[----:B--2---:R-:W-:Y:S02]  /*20cd0*/  HMMA.16816.F32 R24, R20, R4, R24 ;  /* 0x000000041418723c */ /* 0x004fe40000001818 */
[----:B---3--:R-:W-:Y:S01]  /*20ce0*/  STL.64 [R1+0x3740], R14 ;  /* 0x0037400e01007387 */ /* 0x008fe20000100a00 */
[----:B----4-:R1:W-:Y:S03]  /*20cf0*/  STL.64 [R1+0x3738], R12 ;  /* 0x0037380c01007387 */ /* 0x0103e60000100a00 */
[----:B-1----:R-:W2:Y:S01]  /*20d00*/  LDL.LU.64 R12, [R1+0x9c0] ;  /* 0x0009c000010c7983 */ /* 0x002ea20000300a00 */
[----:B------:R-:W2:Y:S02]  /*20d10*/  LDL.LU.64 R14, [R1+0x9c8] ;  /* 0x0009c800010e7983 */ /* 0x000ea40000300a00 */
[----:B------:R-:W-:Y:S02]  /*20d20*/  STL [R1+0x36b8], R3 ;  /* 0x0036b80301007387 */ /* 0x000fe40000100800 */
[----:B0-----:R-:W-:Y:S01]  /*20d30*/  STL.64 [R1+0x35b8], R18 ;  /* 0x0035b81201007387 */ /* 0x001fe20000100a00 */
[----:B------:R-:W-:Y:S11]  /*20d40*/  STL.64 [R1+0x35b0], R16 ;  /* 0x0035b01001007387 */ /* 0x000ff60000100a00 */
[----:B------:R-:W-:Y:S02]  /*20d50*/  STL.64 [R1+0x1c0], R24 ;  /* 0x0001c01801007387 */ /* 0x000fe40000100a00 */
[----:B------:R0:W-:Y:S02]  /*20d60*/  STL.64 [R1+0x1c8], R26 ;  /* 0x0001c81a01007387 */ /* 0x0001e40000100a00 */
[----:B0-----:R-:W-:-:S02]  /*20d70*/  IMAD.MOV.U32 R26, RZ, RZ, R5 ;  /* 0x000000ffff1a7224 */ /* 0x001fc400078e0005 */
[----:B------:R-:W-:Y:S02]  /*20d80*/  IMAD.MOV.U32 R27, RZ, RZ, R4 ;  /* 0x000000ffff1b7224 */ /* 0x000fe400078e0004 */
[----:B------:R-:W3:Y:S01]  /*20d90*/  LDL.LU.64 R4, [R1+0x980] ;  /* 0x0009800001047983 */ /* 0x000ee20000300a00 */
[----:B------:R-:W3:Y:S02]  /*20da0*/  LDL.LU.64 R6, [R1+0x988] ;  /* 0x0009880001067983 */ /* 0x000ee40000300a00 */
[----:B------:R-:W-:Y:S02]  /*20db0*/  STL [R1+0x36d0], R26 ;  /* 0x0036d01a01007387 */ /* 0x000fe40000100800 */
[----:B------:R0:W-:Y:S01]  /*20dc0*/  STL [R1+0x36cc], R27 ;  /* 0x0036cc1b01007387 */ /* 0x0001e20000100800 */
[----:B------:R-:W4:Y:S01]  /*20dd0*/  LDL.LU.64 R24, [R1+0x9b0] ;  /* 0x0009b00001187983 */ /* 0x000f220000300a00 */
[----:B------:R-:W-:-:S03]  /*20de0*/  IMAD.MOV.U32 R3, RZ, RZ, R9 ;  /* 0x000000ffff037224 */ /* 0x000fc600078e0009 */
[----:B0-----:R-:W4:Y:S01]  /*20df0*/  LDL.LU.64 R26, [R1+0x9b8] ;  /* 0x0009b800011a7983 */ /* 0x001f220000300a00 */
[C---:B--2---:R-:W-:Y:S11]  /*20e00*/  HMMA.16816.F32 R12, R20.reuse, R8, R12 ;  /* 0x00000008140c723c */ /* 0x044ff6000000180c */
[----:B------:R-:W-:Y:S11]  /*20e10*/  @!UPT UIADD3 URZ, URZ, URZ, URZ ;  /* 0x0000003f3f3ff290 */ /* 0x000ff6000fffe03f */
[----:B------:R-:W-:Y:S01]  /*20e20*/  @!UPT UIADD3 URZ, URZ, URZ, URZ ;  /* 0x0000003f3f3ff290 */ /* 0x000fe2000fffe03f */
[----:B------:R-:W-:Y:S01]  /*20e30*/  STL.64 [R1+0x1b0], R12 ;  /* 0x0001b00c01007387 */ /* 0x000fe20000100a00 */
[----:B------:R0:W-:Y:S03]  /*20e40*/  STL.64 [R1+0x1b8], R14 ;  /* 0x0001b80e01007387 */ /* 0x0001e60000100a00 */
[----:B0-----:R-:W2:Y:S01]  /*20e50*/  LDL.LU.64 R14, [R1+0x3740] ;  /* 0x00374000010e7983 */ /* 0x001ea20000300a00 */
[----:B------:R-:W2:Y:S02]  /*20e60*/  LDL.LU.64 R12, [R1+0x3738] ;  /* 0x00373800010c7983 */ /* 0x000ea40000300a00 */
        /* <DEDUP_REMOVED lines=10> */
[----:B------:R-:W2:Y:S11]  /*20f10*/  LDL.LU.64 R12, [R1+0x3720] ;  /* 0x00372000010c7983 */ /* 0x000eb60000300a00 */
[----:B------:R-:W-:Y:S10]  /*20f20*/  @!UPT UIADD3 URZ, URZ, URZ, URZ ;  /* 0x0000003f3f3ff290 */ /* 0x000ff4000fffe03f */
[----:B------:R-:W-:Y:S01]  /*20f30*/  STL.64 [R1+0x190], R8 ;  /* 0x0001900801007387 */ /* 0x000fe20000100a00 */
[----:B------:R0:W-:Y:S03]  /*20f40*/  STL.64 [R1+0x198], R10 ;  /* 0x0001980a01007387 */ /* 0x0001e60000100a00 */
[----:B0-----:R-:W2:Y:S01]  /*20f50*/  LDL.LU.64 R10, [R1+0x3718] ;  /* 0x00371800010a7983 */ /* 0x001ea20000300a00 */
[----:B------:R-:W2:Y:S02]  /*20f60*/  LDL.LU.64 R8, [R1+0x3710] ;  /* 0x0037100001087983 */ /* 0x000ea40000300a00 */
[C---:B--2---:R-:W-:Y:S11]  /*20f70*/  HMMA.16816.F32 R8, R20.reuse, R12, R8 ;  /* 0x0000000c1408723c */ /* 0x044ff60000001808 */
[----:B------:R-:W-:Y:S11]  /*20f80*/  @!UPT UIADD3 URZ, URZ, URZ, URZ ;  /* 0x0000003f3f3ff290 */ /* 0x000ff6000fffe03f */
[----:B------:R-:W-:Y:S01]  /*20f90*/  @!UPT UIADD3 URZ, URZ, URZ, URZ ;  /* 0x0000003f3f3ff290 */ /* 0x000fe2000fffe03f */
        /* <DEDUP_REMOVED lines=9> */
[----:B---3--:R-:W-:Y:S01]  /*21030*/  HMMA.16816.F32 R4, R20, R12, R4 ;  /* 0x0000000c1404723c */ /* 0x008fe20000001804 */
[----:B------:R-:W-:-:S02]  /*21040*/  IMAD.MOV.U32 R19, RZ, RZ, R12 ;  /* 0x000000ffff137224 */ /* 0x000fc400078e000c */
[----:B------:R-:W-:Y:S02]  /*21050*/  IMAD.MOV.U32 R18, RZ, RZ, R13 ;  /* 0x000000ffff127224 */ /* 0x000fe400078e000d */
[----:B------:R-:W-:Y:S02]  /*21060*/  IMAD.MOV.U32 R16, RZ, RZ, R28 ;  /* 0x000000ffff107224 */ /* 0x000fe400078e001c */
[----:B------:R-:W-:Y:S11]  /*21070*/  IMAD.MOV.U32 R17, RZ, RZ, R0 ;  /* 0x000000ffff117224 */ /* 0x000ff600078e0000 */
[----:B------:R-:W-:Y:S06]  /*21080*/  @!UPT UIADD3 URZ, URZ, URZ, URZ ;  /* 0x0000003f3f3ff290 */ /* 0x000fec000fffe03f */
[----:B------:R-:W-:Y:S02]  /*21090*/  IMAD.MOV.U32 R28, RZ, RZ, R6 ;  /* 0x000000ffff1c7224 */ /* 0x000fe400078e0006 */
[----:B------:R-:W-:Y:S01]  /*210a0*/  IMAD.MOV.U32 R0, RZ, RZ, R7 ;  /* 0x000000ffff007224 */ /* 0x000fe200078e0007 */
[----:B--2---:R0:W-:Y:S04]  /*210b0*/  STL.64 [R1+0x36e8], R8 ;  /* 0x0036e80801007387 */ /* 0x0041e80000100a00 */
[----:B0-----:R-:W2:Y:S01]  /*210c0*/  LDL.LU.64 R8, [R1+0xf0] ;  /* 0x0000f00001087983 */ /* 0x001ea20000300a00 */
[----:B------:R-:W-:Y:S02]  /*210d0*/  STL.64 [R1+0x170], R4 ;  /* 0x0001700401007387 */ /* 0x000fe40000100a00 */
[----:B------:R-:W-:Y:S02]  /*210e0*/  STL.64 [R1+0x36f8], R18 ;  /* 0x0036f81201007387 */ /* 0x000fe40000100a00 */
[----:B------:R0:W-:Y:S02]  /*210f0*/  STL.64 [R1+0x36f0], R16 ;  /* 0x0036f01001007387 */ /* 0x0001e40000100a00 */
[----:B0-----:R-:W2:Y:S01]  /*21100*/  LDL.LU.64 R16, [R1+0x970] ;  /* 0x0009700001107983 */ /* 0x001ea20000300a00 */
[----:B------:R-:W2:Y:S02]  /*21110*/  LDL.LU.64 R18, [R1+0x978] ;  /* 0x0009780001127983 */ /* 0x000ea40000300a00 */
[----:B------:R-:W3:Y:S02]  /*21120*/  LDL.LU.64 R12, [R1+0x960] ;  /* 0x00096000010c7983 */ /* 0x000ee40000300a00 */
[----:B------:R-:W3:Y:S01]  /*21130*/  LDL.LU.64 R14, [R1+0x968] ;  /* 0x00096800010e7983 */ /* 0x000ee20000300a00 */
[----:B------:R-:W4:Y:S01]  /*21140*/  LDL.LU.64 R4, [R1+0x8f0] ;  /* 0x0008f00001047983 */ /* 0x000f220000300a00 */
[----:B------:R-:W4:Y:S02]  /*21150*/  LDL.LU.64 R6, [R1+0x8f8] ;  /* 0x0008f80001067983 */ /* 0x000f240000300a00 */
[----:B------:R-:W3:Y:S02]  /*21160*/  LDL.LU R24, [R1+0x10] ;  /* 0x0000100001187983 */ /* 0x000ee40000300800 */
[----:B------:R-:W3:Y:S01]  /*21170*/  LDL.LU R25, [R1+0x14] ;  /* 0x0000140001197983 */ /* 0x000ee20000300800 */
[----:B--2---:R-:W-:Y:S01]  /*21180*/  HMMA.16816.F32 R16, R20, R8, R16 ;  /* 0x000000081410723c */ /* 0x004fe20000001810 */
[----:B---3--:R-:W-:Y:S01]  /*21190*/  STL.64 [R1+0x36a0], R24 ;  /* 0x0036a01801007387 */ /* 0x008fe20000100a00 */
[----:B------:R0:W-:Y:S02]  /*211a0*/  STL [R1+0x3014], R0 ;  /* 0x0030140001007387 */ /* 0x0001e40000100800 */
[----:B------:R1:W-:Y:S02]  /*211b0*/  STL [R1+0x3010], R28 ;  /* 0x0030101c01007387 */ /* 0x0003e40000100800 */
[----:B0-----:R-:W-:-:S02]  /*211c0*/  IMAD.MOV.U32 R0, RZ, RZ, R9 ;  /* 0x000000ffff007224 */ /* 0x001fc400078e0009 */
[----:B-1----:R-:W-:Y:S11]  /*211d0*/  IMAD.MOV.U32 R28, RZ, RZ, R8 ;  /* 0x000000ffff1c7224 */ /* 0x002ff600078e0008 */
[----:B------:R-:W-:Y:S04]  /*211e0*/  @!UPT UIADD3 URZ, URZ, URZ, URZ ;  /* 0x0000003f3f3ff290 */ /* 0x000fe8000fffe03f */
[----:B------:R-:W-:Y:S01]  /*211f0*/  STL.64 [R1+0x160], R16 ;  /* 0x0001601001007387 */ /* 0x000fe20000100a00 */
[----:B------:R0:W-:Y:S03]  /*21200*/  STL.64 [R1+0x168], R18 ;  /* 0x0001681201007387 */ /* 0x0001e60000100a00 */
[----:B0-----:R-:W2:Y:S01]  /*21210*/  LDL.LU.64 R18, [R1+0x36f8] ;  /* 0x0036f80001127983 */ /* 0x001ea20000300a00 */
[----:B------:R-:W4:Y:S02]  /*21220*/  LDL.LU.64 R16, [R1+0x36f0] ;  /* 0x0036f00001107983 */ /* 0x000f240000300a00 */
[----:B------:R-:W3:Y:S02]  /*21230*/  LDL.LU.64 R8, [R1+0x36e8] ;  /* 0x0036e80001087983 */ /* 0x000ee40000300a00 */
[----:B------:R-:W-:Y:S02]  /*21240*/  IMAD.MOV.U32 R24, RZ, RZ, R29 ;  /* 0x000000ffff187224 */ /* 0x000fe400078e001d */
[----:B------:R-:W-:Y:S01]  /*21250*/  IMAD.MOV.U32 R25, RZ, RZ, R2 ;  /* 0x000000ffff197224 */ /* 0x000fe200078e0002 */
[----:B---3--:R-:W-:Y:S01]  /*21260*/  HMMA.16816.F32 R12, R20, R8, R12 ;  /* 0x00000008140c723c */ /* 0x008fe2000000180c */
[----:B------:R-:W-:-:S02]  /*21270*/  IMAD.MOV.U32 R2, RZ, RZ, R8 ;  /* 0x000000ffff027224 */ /* 0x000fc400078e0008 */
[----:B------:R-:W-:Y:S11]  /*21280*/  IMAD.MOV.U32 R29, RZ, RZ, R9 ;  /* 0x000000ffff1d7224 */ /* 0x000ff600078e0009 */
[----:B------:R-:W-:Y:S09]  /*21290*/  @!UPT UIADD3 URZ, URZ, URZ, URZ ;  /* 0x0000003f3f3ff290 */ /* 0x000ff2000fffe03f */
[----:B------:R-:W-:Y:S01]  /*212a0*/  STL.64 [R1+0xc0], R12 ;  /* 0x0000c00c01007387 */ /* 0x000fe20000100a00 */
[----:B------:R0:W-:Y:S03]  /*212b0*/  STL.64 [R1+0xc8], R14 ;  /* 0x0000c80e01007387 */ /* 0x0001e60000100a00 */
[----:B0-----:R-:W3:Y:S01]  /*212c0*/  LDL.LU.64 R14, [R1+0x36e0] ;  /* 0x0036e000010e7983 */ /* 0x001ee20000300a00 */
[----:B------:R-:W2:Y:S02]  /*212d0*/  LDL.LU.64 R12, [R1+0x36d8] ;  /* 0x0036d800010c7983 */ /* 0x000ea40000300a00 */
[----:B------:R-:W2:Y:S02]  /*212e0*/  LDL.LU.64 R8, [R1+0xda0] ;  /* 0x000da00001087983 */ /* 0x000ea40000300a00 */
[----:B------:R-:W2:Y:S01]  /*212f0*/  LDL.LU.64 R10, [R1+0xda8] ;  /* 0x000da800010a7983 */ /* 0x000ea20000300a00 */
[----:B----4-:R-:W-:Y:S11]  /*21300*/  HMMA.16816.F32 R4, R20, R16, R4 ;  /* 0x000000101404723c */ /* 0x010ff60000001804 */
[----:B------:R-:W-:Y:S11]  /*21310*/  @!UPT UIADD3 URZ, URZ, URZ, URZ ;  /* 0x0000003f3f3ff290 */ /* 0x000ff6000fffe03f */
[----:B------:R-:W-:Y:S01]  /*21320*/  @!UPT UIADD3 URZ, URZ, URZ, URZ ;  /* 0x0000003f3f3ff290 */ /* 0x000fe2000fffe03f */
[----:B------:R-:W-:Y:S01]  /*21330*/  STL.64 [R1+0xb0], R4 ;  /* 0x0000b00401007387 */ /* 0x000fe20000100a00 */
[----:B------:R-:W-:Y:S03]  /*21340*/  STL.64 [R1+0xb8], R6 ;  /* 0x0000b80601007387 */ /* 0x000fe60000100a00 */
[----:B--2---:R-:W-:Y:S01]  /*21350*/  STL.64 [R1+0x36b0], R10 ;  /* 0x0036b00a01007387 */ /* 0x004fe20000100a00 */
[----:B------:R0:W-:Y:S02]  /*21360*/  STL.64 [R1+0x36a8], R8 ;  /* 0x0036a80801007387 */ /* 0x0001e40000100a00 */
[----:B------:R-:W-:Y:S02]  /*21370*/  IMAD.MOV.U32 R20, RZ, RZ, R12 ;  /* 0x000000ffff147224 */ /* 0x000fe400078e000c */
[----:B------:R-:W-:Y:S01]  /*21380*/  IMAD.MOV.U32 R21, RZ, RZ, R13 ;  /* 0x000000ffff157224 */ /* 0x000fe200078e000d */
[----:B0-----:R-:W2:Y:S01]  /*21390*/  LDL.LU.64 R8, [R1+0xdf0] ;  /* 0x000df00001087983 */ /* 0x001ea20000300a00 */
[----:B------:R-:W2:Y:S02]  /*213a0*/  LDL.LU.64 R10, [R1+0xdf8] ;  /* 0x000df800010a7983 */ /* 0x000ea40000300a00 */
[----:B------:R-:W4:Y:S02]  /*213b0*/  LDL.LU.64 R4, [R1+0xd40] ;  /* 0x000d400001047983 */ /* 0x000f240000300a00 */
[----:B------:R-:W4:Y:S01]  /*213c0*/  LDL.LU.64 R6, [R1+0xd48] ;  /* 0x000d480001067983 */ /* 0x000f220000300a00 */
[----:B------:R0:W-:Y:S01]  /*213d0*/  STL.64 [R1+0x35d0], R16 ;  /* 0x0035d01001007387 */ /* 0x0001e20000100a00 */
[----:B------:R-:W-:Y:S02]  /*213e0*/  STL.64 [R1+0x3618], R18 ;  /* 0x0036181201007387 */ /* 0x000fe40000100a00 */
[----:B0-----:R-:W-:-:S02]  /*213f0*/  IMAD.MOV.U32 R16, RZ, RZ, R26 ;  /* 0x000000ffff107224 */ /* 0x001fc400078e001a */
[----:B------:R-:W-:Y:S01]  /*21400*/  IMAD.MOV.U32 R17, RZ, RZ, R27 ;  /* 0x000000ffff117224 */ /* 0x000fe200078e001b */
[----:B------:R-:W2:Y:S01]  /*21410*/  LDL.LU R26, [R1+0x36d0] ;  /* 0x0036d000011a7983 */ /* 0x000ea20000300800 */
[----:B------:R-:W2:Y:S02]  /*21420*/  LDL.LU R27, [R1+0x36cc] ;  /* 0x0036cc00011b7983 */ /* 0x000ea40000300800 */
[----:B------:R-:W2:Y:S02]  /*21430*/  LDL.LU R12, [R1+0x36c8] ;  /* 0x0036c800010c7983 */ /* 0x000ea40000300800 */
[----:B------:R-:W2:Y:S01]  /*21440*/  LDL.LU R13, [R1+0x36c4] ;  /* 0x0036c400010d7983 */ /* 0x000ea20000300800 */
[----:B------:R3:W-:Y:S02]  /*21450*/  STL.64 [R1+0x3660], R20 ;  /* 0x0036601401007387 */ /* 0x0007e40000100a00 */
[----:B---3--:R-:W-:Y:S02]  /*21460*/  IMAD.MOV.U32 R20, RZ, RZ, R14 ;  /* 0x000000ffff147224 */ /* 0x008fe400078e000e */
[----:B------:R-:W-:Y:S01]  /*21470*/  IMAD.MOV.U32 R21, RZ, RZ, R15 ;  /* 0x000000ffff157224 */ /* 0x000fe200078e000f */
[----:B------:R-:W3:Y:S01]  /*21480*/  LDL.LU R14, [R1+0x36c0] ;  /* 0x0036c000010e7983 */ /* 0x000ee20000300800 */
[----:B------:R-:W3:Y:S02]  /*21490*/  LDL.LU R15, [R1+0x36bc] ;  /* 0x0036bc00010f7983 */ /* 0x000ee40000300800 */
[----:B------:R0:W-:Y:S02]  /*214a0*/  STL.64 [R1+0x3628], R16 ;  /* 0x0036281001007387 */ /* 0x0001e40000100a00 */
[----:B0-----:R-:W2:Y:S01]  /*214b0*/  LDL.LU R16, [R1+0x140] ;  /* 0x0001400001107983 */ /* 0x001ea20000300800 */
[----:B------:R-:W-:-:S02]  /*214c0*/  IMAD.MOV.U32 R17, RZ, RZ, R3 ;  /* 0x000000ffff117224 */ /* 0x000fc400078e0003 */
[----:B------:R-:W3:Y:S03]  /*214d0*/  LDL.LU R3, [R1+0x36b8] ;  /* 0x0036b80001037983 */ /* 0x000ee60000300800 */
[----:B--2---:R0:W-:Y:S02]  /*214e0*/  STL.64 [R1+0x3640], R16 ;  /* 0x0036401001007387 */ /* 0x0041e40000100a00 */
[----:B0-----:R-:W-:Y:S02]  /*214f0*/  IMAD.MOV.U32 R16, RZ, RZ, R27 ;  /* 0x000000ffff107224 */ /* 0x001fe400078e001b */
[----:B------:R-:W-:Y:S02]  /*21500*/  IMAD.MOV.U32 R17, RZ, RZ, R26 ;  /* 0x000000ffff117224 */ /* 0x000fe400078e001a */
[C---:B---3--:R-:W-:Y:S03]  /*21510*/  HMMA.16816.F32 R24, R12.reuse, R24, R8 ;  /* 0x000000180c18723c */ /* 0x048fe60000001808 */
[----:B------:R0:W-:Y:S04]  /*21520*/  STL.64 [R1+0x3658], R16 ;  /* 0x0036581001007387 */ /* 0x0001e80000100a00 */
[----:B0-----:R-:W2:Y:S01]  /*21530*/  LDL.LU.64 R16, [R1+0xd60] ;  /* 0x000d600001107983 */ /* 0x001ea20000300a00 */
[----:B------:R-:W2:Y:S02]  /*21540*/  LDL.LU.64 R18, [R1+0xd68] ;  /* 0x000d680001127983 */ /* 0x000ea40000300a00 */
[----:B------:R-:W3:Y:S02]  /*21550*/  LDL.LU.64 R10, [R1+0x36b0] ;  /* 0x0036b000010a7983 */ /* 0x000ee40000300a00 */
[----:B------:R-:W3:Y:S11]  /*21560*/  LDL.LU.64 R8, [R1+0x36a8] ;  /* 0x0036a80001087983 */ /* 0x000ef60000300a00 */
[----:B------:R0:W-:Y:S01]  /*21570*/  STL.64 [R1+0xa0], R24 ;  /* 0x0000a01801007387 */ /* 0x0001e20000100a00 */
[----:B------:R3:W-:Y:S03]  /*21580*/  STL.64 [R1+0xa8], R26 ;  /* 0x0000a81a01007387 */ /* 0x0007e60000100a00 */
[----:B0-----:R-:W3:Y:S02]  /*21590*/  LDL.LU.64 R24, [R1+0x36a0] ;  /* 0x0036a00001187983 */ /* 0x001ee40000300a00 */
[C---:B---3--:R-:W-:Y:S02]  /*215a0*/  HMMA.16816.F32 R24, R12.reuse, R24, R8 ;  /* 0x000000180c18723c */ /* 0x048fe40000001808 */
[----:B------:R-:W3:Y:S01]  /*215b0*/  LDL.LU.64 R10, [R1+0x3698] ;  /* 0x00369800010a7983 */ /* 0x000ee20000300a00 */
[----:B------:R-:W3:Y:S11]  /*215c0*/  LDL.LU.64 R8, [R1+0x3690] ;  /* 0x0036900001087983 */ /* 0x000ef60000300a00 */
[----:B------:R-:W-:Y:S09]  /*215d0*/  @!UPT UIADD3 URZ, URZ, URZ, URZ ;  /* 0x0000003f3f3ff290 */ /* 0x000ff2000fffe03f */
[----:B------:R-:W-:Y:S01]  /*215e0*/  STL.64 [R1+0x90], R24 ;  /* 0x0000901801007387 */ /* 0x000fe20000100a00 */
[----:B------:R0:W-:Y:S03]  /*215f0*/  STL.64 [R1+0x98], R26 ;  /* 0x0000981a01007387 */ /* 0x0001e60000100a00 */
[----:B0-----:R-:W3:Y:S01]  /*21600*/  LDL.LU.64 R26, [R1+0x3688] ;  /* 0x00368800011a7983 */ /* 0x001ee20000300a00 */
[----:B------:R-:W4:Y:S01]  /*21610*/  LDL.LU.64 R24, [R1+0x3680] ;  /* 0x0036800001187983 */ /* 0x000f220000300a00 */
[C---:B--2---:R-:W-:Y:S08]  /*21620*/  HMMA.16816.F32 R20, R12.reuse, R20, R16 ;  /* 0x000000140c14723c */ /* 0x044ff00000001810 */
[C---:B----4-:R-:W-:Y:S01]  /*21630*/  HMMA.16816.F32 R16, R12.reuse, R24, R4 ;  /* 0x000000180c10723c */ /* 0x050fe20000001804 */
[----:B------:R-:W2:Y:S11]  /*21640*/  LDL.LU.64 R4, [R1+0x8e0] ;  /* 0x0008e00001047983 */ /* 0x000eb60000300a00 */
[----:B------:R-:W-:Y:S03]  /*21650*/  @!UPT UIADD3 URZ, URZ, URZ, URZ ;  /* 0x0000003f3f3ff290 */ /* 0x000fe6000fffe03f */
[----:B------:R0:W-:Y:S02]  /*21660*/  STL.64 [R1+0x80], R20 ;  /* 0x0000801401007387 */ /* 0x0001e40000100a00 */
[----:B------:R1:W-:Y:S02]  /*21670*/  STL.64 [R1+0x88], R22 ;  /* 0x0000881601007387 */ /* 0x0003e40000100a00 */
[----:B------:R-:W2:Y:S02]  /*21680*/  LDL.LU.64 R6, [R1+0x8e8] ;  /* 0x0008e80001067983 */ /* 0x000ea40000300a00 */
[----:B---3--:R-:W-:Y:S02]  /*21690*/  IMAD.MOV.U32 R24, RZ, RZ, R10 ;  /* 0x000000ffff187224 */ /* 0x008fe400078e000a */
[----:B------:R-:W-:Y:S01]  /*216a0*/  IMAD.MOV.U32 R25, RZ, RZ, R11 ;  /* 0x000000ffff197224 */ /* 0x000fe200078e000b */
[----:B------:R3:W-:Y:S01]  /*216b0*/  STL.64 [R1+0x70], R16 ;  /* 0x0000701001007387 */ /* 0x0007e20000100a00 */
[----:B------:R4:W-:Y:S02]  /*216c0*/  STL.64 [R1+0x78], R18 ;  /* 0x0000781201007387 */ /* 0x0009e40000100a00 */
[----:B------:R-:W-:Y:S02]  /*216d0*/  STL.64 [R1+0x3580], R26 ;  /* 0x0035801a01007387 */ /* 0x000fe40000100a00 */
[----:B------:R-:W2:Y:S01]  /*216e0*/  LDL.LU R10, [R1+0x367c] ;  /* 0x00367c00010a7983 */ /* 0x000ea20000300800 */
[----:B------:R-:W2:Y:S01]  /*216f0*/  LDL.LU R11, [R1+0x3678] ;  /* 0x00367800010b7983 */ /* 0x000ea20000300800 */
[----:B0-----:R-:W2:Y:S02]  /*21700*/  LDL.LU.64 R20, [R1+0x8d0] ;  /* 0x0008d00001147983 */ /* 0x001ea40000300a00 */
[----:B-1----:R-:W2:Y:S01]  /*21710*/  LDL.LU.64 R22, [R1+0x8d8] ;  /* 0x0008d80001167983 */ /* 0x002ea20000300a00 */
[----:B---3--:R-:W3:Y:S01]  /*21720*/  LDL.LU.64 R16, [R1+0x860] ;  /* 0x0008600001107983 */ /* 0x008ee20000300a00 */
[----:B----4-:R-:W3:Y:S02]  /*21730*/  LDL.LU.64 R18, [R1+0x868] ;  /* 0x0008680001127983 */ /* 0x010ee40000300a00 */
[----:B------:R0:W-:Y:S02]  /*21740*/  STL.64 [R1+0x3620], R24 ;  /* 0x0036201801007387 */ /* 0x0001e40000100a00 */
[----:B0-----:R-:W4:Y:S01]  /*21750*/  LDL.LU.64 R24, [R1+0x890] ;  /* 0x0008900001187983 */ /* 0x001f220000300a00 */
[----:B------:R-:W2:Y:S03]  /*21760*/  LDL.LU.64 R26, [R1+0x898] ;  /* 0x00089800011a7983 */ /* 0x000ea60000300a00 */
[----:B--2---:R-:W-:Y:S01]  /*21770*/  STL.64 [R1+0x3638], R26 ;  /* 0x0036381a01007387 */ /* 0x004fe20000100a00 */
[----:B----4-:R0:W-:Y:S03]  /*21780*/  STL.64 [R1+0x3630], R24 ;  /* 0x0036301801007387 */ /* 0x0101e60000100a00 */
[----:B0-----:R-:W2:Y:S01]  /*21790*/  LDL.LU.64 R24, [R1+0x880] ;  /* 0x0008800001187983 */ /* 0x001ea20000300a00 */
[----:B------:R-:W4:Y:S01]  /*217a0*/  LDL.LU.64 R26, [R1+0x888] ;  /* 0x00088800011a7983 */ /* 0x000f220000300a00 */
[C---:B------:R-:W-:Y:S02]  /*217b0*/  HMMA.16816.F32 R4, R12.reuse, R8, R4 ;  /* 0x000000080c04723c */ /* 0x040fe40000001804 */
[----:B----4-:R-:W-:Y:S01]  /*217c0*/  STL.64 [R1+0x3650], R26 ;  /* 0x0036501a01007387 */ /* 0x010fe20000100a00 */
[----:B--2---:R0:W-:Y:S03]  /*217d0*/  STL.64 [R1+0x3648], R24 ;  /* 0x0036481801007387 */ /* 0x0041e60000100a00 */
[----:B0-----:R-:W2:Y:S01]  /*217e0*/  LDL.LU.64 R24, [R1+0x870] ;  /* 0x0008700001187983 */ /* 0x001ea20000300a00 */
[----:B------:R-:W2:Y:S11]  /*217f0*/  LDL.LU.64 R26, [R1+0x878] ;  /* 0x00087800011a7983 */ /* 0x000eb60000300a00 */
[----:B------:R-:W-:Y:S05]  /*21800*/  @!UPT UIADD3 URZ, URZ, URZ, URZ ;  /* 0x0000003f3f3ff290 */ /* 0x000fea000fffe03f */
[----:B------:R-:W-:Y:S02]  /*21810*/  STL.64 [R1+0x60], R4 ;  /* 0x0000600401007387 */ /* 0x000fe40000100a00 */
[----:B------:R0:W-:Y:S02]  /*21820*/  STL.64 [R1+0x68], R6 ;  /* 0x0000680601007387 */ /* 0x0001e40000100a00 */
[----:B0-----:R-:W4:Y:S01]  /*21830*/  LDL.LU.64 R6, [R1+0x3670] ;  /* 0x0036700001067983 */ /* 0x001f220000300a00 */
[----:B------:R-:W2:Y:S02]  /*21840*/  LDL.LU.64 R4, [R1+0x3668] ;  /* 0x0036680001047983 */ /* 0x000ea40000300a00 */
[----:B------:R0:W-:Y:S02]  /*21850*/  STL.64 [R1+0x3568], R10 ;  /* 0x0035680a01007387 */ /* 0x0001e40000100a00 */
[----:B------:R-:W3:Y:S01]  /*21860*/  LDL.LU.64 R8, [R1+0x8c0] ;  /* 0x0008c00001087983 */ /* 0x000ee20000300a00 */
[----:B0-----:R-:W3:Y:S01]  /*21870*/  LDL.LU.64 R10, [R1+0x8c8] ;  /* 0x0008c800010a7983 */ /* 0x001ee20000300a00 */
[C---:B--2---:R-:W-:Y:S11]  /*21880*/  HMMA.16816.F32 R20, R12.reuse, R4, R20 ;  /* 0x000000040c14723c */ /* 0x044ff60000001814 */
[----:B------:R-:W-:Y:S11]  /*21890*/  @!UPT UIADD3 URZ, URZ, URZ, URZ ;  /* 0x0000003f3f3ff290 */ /* 0x000ff6000fffe03f */
[----:B------:R-:W-:Y:S01]  /*218a0*/  @!UPT UIADD3 URZ, URZ, URZ, URZ ;  /* 0x0000003f3f3ff290 */ /* 0x000fe2000fffe03f */
[----:B------:R0:W-:Y:S01]  /*218b0*/  STL.64 [R1+0x50], R20 ;  /* 0x0000501401007387 */ /* 0x0001e20000100a00 */
[----:B------:R3:W-:Y:S03]  /*218c0*/  STL.64 [R1+0x58], R22 ;  /* 0x0000581601007387 */ /* 0x0007e60000100a00 */
[----:B0-----:R-:W3:Y:S01]  /*218d0*/  LDL.LU.64 R20, [R1+0x3660] ;  /* 0x0036600001147983 */ /* 0x001ee20000300a00 */
[----:B----4-:R-:W-:Y:S02]  /*218e0*/  STL.64 [R1+0x3608], R6 ;  /* 0x0036080601007387 */ /* 0x010fe40000100a00 */
[----:B------:R-:W2:Y:S02]  /*218f0*/  LDL.LU R4, [R1+0x120] ;  /* 0x0001200001047983 */ /* 0x000ea40000300800 */
[----:B------:R-:W2:Y:S01]  /*21900*/  LDL.LU R5, [R1+0x124] ;  /* 0x0001240001057983 */ /* 0x000ea20000300800 */
[C---:B---3--:R-:W-:Y:S01]  /*21910*/  HMMA.16816.F32 R20, R12.reuse, R20, R16 ;  /* 0x000000140c14723c */ /* 0x048fe20000001810 */
[----:B------:R-:W3:Y:S11]  /*21920*/  LDL.LU.64 R16, [R1+0x3658] ;  /* 0x0036580001107983 */ /* 0x000ef60000300a00 */
[----:B------:R-:W-:Y:S11]  /*21930*/  @!UPT UIADD3 URZ, URZ, URZ, URZ ;  /* 0x0000003f3f3ff290 */ /* 0x000ff6000fffe03f */
[----:B------:R-:W-:Y:S01]  /*21940*/  STL.64 [R1+0x860], R20 ;  /* 0x0008601401007387 */ /* 0x000fe20000100a00 */
[----:B------:R-:W-:Y:S02]  /*21950*/  STL.64 [R1+0x868], R22 ;  /* 0x0008681601007387 */ /* 0x000fe40000100a00 */
[----:B------:R-:W0:Y:S02]  /*21960*/  LDSM.16.MT88.4 R20, [R3+0x4080] ;  /* 0x004080000314783b */ /* 0x000e240000004200 */
[----:B0-----:R-:W-:Y:S02]  /*21970*/  STL.64 [R1+0x34c0], R22 ;  /* 0x0034c01601007387 */ /* 0x001fe40000100a00 */
[----:B------:R0:W-:Y:S02]  /*21980*/  STL.64 [R1+0x34b8], R20 ;  /* 0x0034b81401007387 */ /* 0x0001e40000100a00 */
[----:B0-----:R-:W2:Y:S01]  /*21990*/  LDL.LU.64 R20, [R1+0x8a0] ;  /* 0x0008a00001147983 */ /* 0x001ea20000300a00 */
[----:B------:R-:W2:Y:S01]  /*219a0*/  LDL.LU.64 R22, [R1+0x8a8] ;  /* 0x0008a80001167983 */ /* 0x000ea20000300a00 */
        /* <DEDUP_REMOVED lines=13> */
[----:B0-----:R-:W3:Y:S01]  /*21a80*/  LDL.LU.64 R16, [R1+0x3628] ;  /* 0x0036280001107983 */ /* 0x001ee20000300a00 */
[C---:B--2---:R-:W-:Y:S08]  /*21a90*/  HMMA.16816.F32 R20, R12.reuse, R4, R20 ;  /* 0x000000040c14723c */ /* 0x044ff00000001814 */
[C---:B---3--:R-:W-:Y:S01]  /*21aa0*/  HMMA.16816.F32 R16, R12.reuse, R16, R24 ;  /* 0x000000100c10723c */ /* 0x048fe20000001818 */
[----:B------:R-:W2:Y:S11]  /*21ab0*/  LDL.LU.64 R24, [R1+0x3620] ;  /* 0x0036200001187983 */ /* 0x000eb60000300a00 */
[----:B------:R-:W-:Y:S11]  /*21ac0*/  @!UPT UIADD3 URZ, URZ, URZ, URZ ;  /* 0x0000003f3f3ff290 */ /* 0x000ff6000fffe03f */
[----:B------:R-:W-:Y:S01]  /*21ad0*/  STL.64 [R1+0x890], R16 ;  /* 0x0008901001007387 */ /* 0x000fe20000100a00 */
[----:B------:R0:W-:Y:S03]  /*21ae0*/  STL.64 [R1+0x898], R18 ;  /* 0x0008981201007387 */ /* 0x0001e60000100a00 */
[----:B0-----:R-:W3:Y:S01]  /*21af0*/  LDL.LU.64 R18, [R1+0x3618] ;  /* 0x0036180001127983 */ /* 0x001ee20000300a00 */
[----:B--2---:R-:W-:Y:S03]  /*21b00*/  HMMA.16816.F32 R4, R12, R24, R8 ;  /* 0x000000180c04723c */ /* 0x004fe60000001808 */
[----:B------:R-:W2:Y:S01]  /*21b10*/  LDL.LU R8, [R1+0x4f0] ;  /* 0x0004f00001087983 */ /* 0x000ea20000300800 */
[----:B------:R0:W-:Y:S02]  /*21b20*/  STL.64 [R1+0x8a0], R20 ;  /* 0x0008a01401007387 */ /* 0x0001e40000100a00 */
[----:B------:R1:W-:Y:S11]  /*21b30*/  STL.64 [R1+0x8a8], R22 ;  /* 0x0008a81601007387 */ /* 0x0003f60000100a00 */
[----:B------:R-:W-:Y:S06]  /*21b40*/  @!UPT UIADD3 URZ, URZ, URZ, URZ ;  /* 0x0000003f3f3ff290 */ /* 0x000fec000fffe03f */
[----:B------:R-:W-:Y:S01]  /*21b50*/  STL.64 [R1+0x8c0], R4 ;  /* 0x0008c00401007387 */ /* 0x000fe20000100a00 */
[----:B------:R-:W-:Y:S02]  /*21b60*/  STL.64 [R1+0x8c8], R6 ;  /* 0x0008c80601007387 */ /* 0x000fe40000100a00 */
[----:B------:R-:W2:Y:S02]  /*21b70*/  LDL.LU R9, [R1+0x4f4] ;  /* 0x0004f40001097983 */ /* 0x000ea40000300800 */
[----:B------:R-:W4:Y:S01]  /*21b80*/  LDL.LU R10, [R1+0x4f8] ;  /* 0x0004f800010a7983 */ /* 0x000f220000300800 */
[----:B------:R-:W4:Y:S01]  /*21b90*/  LDL.LU R11, [R1+0x4fc] ;  /* 0x0004fc00010b7983 */ /* 0x000f220000300800 */
[----:B0-----:R-:W2:Y:S02]  /*21ba0*/  LDL.LU R20, [R1+0x520] ;  /* 0x0005200001147983 */ /* 0x001ea40000300800 */
[----:B------:R-:W2:Y:S02]  /*21bb0*/  LDL.LU R21, [R1+0x524] ;  /* 0x0005240001157983 */ /* 0x000ea40000300800 */
[----:B-1----:R-:W2:Y:S01]  /*21bc0*/  LDL.LU R22, [R1+0x528] ;  /* 0x0005280001167983 */ /* 0x002ea20000300800 */
[----:B------:R-:W2:Y:S01]  /*21bd0*/  LDL.LU R23, [R1+0x52c] ;  /* 0x00052c0001177983 */ /* 0x000ea20000300800 */
[----:B------:R-:W-:-:S02]  /*21be0*/  IMAD.MOV.U32 R16, RZ, RZ, R2 ;  /* 0x000000ffff107224 */ /* 0x000fc400078e0002 */
[----:B------:R-:W-:Y:S02]  /*21bf0*/  IMAD.MOV.U32 R17, RZ, RZ, R29 ;  /* 0x000000ffff117224 */ /* 0x000fe400078e001d */
[----:B------:R-:W3:Y:S01]  /*21c00*/  LDL.LU R2, [R1+0x3614] ;  /* 0x0036140001027983 */ /* 0x000ee20000300800 */
[----:B------:R-:W3:Y:S02]  /*21c10*/  LDL.LU R29, [R1+0x3610] ;  /* 0x00361000011d7983 */ /* 0x000ee40000300800 */
[----:B------:R0:W-:Y:S02]  /*21c20*/  STL.64 [R1+0x35e8], R16 ;  /* 0x0035e81001007387 */ /* 0x0001e40000100a00 */
[----:B0-----:R-:W-:Y:S02]  /*21c30*/  IMAD.MOV.U32 R16, RZ, RZ, R28 ;  /* 0x000000ffff107224 */ /* 0x001fe400078e001c */
[----:B------:R-:W-:-:S05]  /*21c40*/  IMAD.MOV.U32 R17, RZ, RZ, R0 ;  /* 0x000000ffff117224 */ /* 0x000fca00078e0000 */
[----:B------:R-:W-:Y:S01]  /*21c50*/  STL.64 [R1+0x3600], R16 ;  /* 0x0036001001007387 */ /* 0x000fe20000100a00 */
[----:B------:R-:W3:Y:S02]  /*21c60*/  LDL.LU.64 R4, [R1+0x8b0] ;  /* 0x0008b00001047983 */ /* 0x000ee40000300a00 */
[----:B------:R-:W3:Y:S01]  /*21c70*/  LDL.LU.64 R6, [R1+0x8b8] ;  /* 0x0008b80001067983 */ /* 0x000ee20000300a00 */
[----:B--2---:R-:W-:Y:S01]  /*21c80*/  STL.64 [R1+0x35c8], R22 ;  /* 0x0035c81601007387 */ /* 0x004fe20000100a00 */
[----:B------:R-:W-:Y:S02]  /*21c90*/  STL.64 [R1+0x35c0], R20 ;  /* 0x0035c01401007387 */ /* 0x000fe40000100a00 */
[----:B------:R-:W2:Y:S02]  /*21ca0*/  LDL.LU R24, [R1+0x500] ;  /* 0x0005000001187983 */ /* 0x000ea40000300800 */
[----:B------:R-:W2:Y:S01]  /*21cb0*/  LDL.LU R25, [R1+0x504] ;  /* 0x0005040001197983 */ /* 0x000ea20000300800 */
[----:B------:R-:W2:Y:S01]  /*21cc0*/  LDL.LU R26, [R1+0x508] ;  /* 0x00050800011a7983 */ /* 0x000ea20000300800 */
[----:B------:R-:W2:Y:S03]  /*21cd0*/  LDL.LU R27, [R1+0x50c] ;  /* 0x00050c00011b7983 */ /* 0x000ea60000300800 */
[----:B--2---:R-:W-:Y:S01]  /*21ce0*/  STL.64 [R1+0x3590], R26 ;  /* 0x0035901a01007387 */ /* 0x004fe20000100a00 */
[----:B------:R0:W-:Y:S03]  /*21cf0*/  STL.64 [R1+0x3588], R24 ;  /* 0x0035881801007387 */ /* 0x0001e60000100a00 */
[----:B0-----:R-:W2:Y:S01]  /*21d00*/  LDL.LU R24, [R1+0x510] ;  /* 0x0005100001187983 */ /* 0x001ea20000300800 */
[----:B------:R-:W2:Y:S02]  /*21d10*/  LDL.LU R25, [R1+0x514] ;  /* 0x0005140001197983 */ /* 0x000ea40000300800 */
[----:B------:R-:W2:Y:S02]  /*21d20*/  LDL.LU R26, [R1+0x518] ;  /* 0x00051800011a7983 */ /* 0x000ea40000300800 */
[----:B------:R-:W2:Y:S01]  /*21d30*/  LDL.LU.64 R20, [R1+0x40] ;  /* 0x0000400001147983 */ /* 0x000ea20000300a00 */
[----:B------:R-:W2:Y:S04]  /*21d40*/  LDL.LU.64 R22, [R1+0x48] ;  /* 0x0000480001167983 */ /* 0x000ea80000300a00 */
[----:B--2---:R-:W-:Y:S01]  /*21d50*/  STL.64 [R1+0x35e0], R22 ;  /* 0x0035e01601007387 */ /* 0x004fe20000100a00 */
[----:B------:R0:W-:Y:S03]  /*21d60*/  STL.64 [R1+0x35d8], R20 ;  /* 0x0035d81401007387 */ /* 0x0001e60000100a00 */
[----:B0-----:R-:W2:Y:S01]  /*21d70*/  LDL.LU.64 R20, [R1+0x2c0] ;  /* 0x0002c00001147983 */ /* 0x001ea20000300a00 */
[----:B------:R-:W2:Y:S02]  /*21d80*/  LDL.LU.64 R22, [R1+0x2c8] ;  /* 0x0002c80001167983 */ /* 0x000ea40000300a00 */
[----:B---3--:R-:W-:-:S02]  /*21d90*/  IMAD.MOV.U32 R27, RZ, RZ, R29 ;  /* 0x000000ffff1b7224 */ /* 0x008fc400078e001d */
[----:B------:R-:W-:Y:S02]  /*21da0*/  IMAD.MOV.U32 R16, RZ, RZ, R19 ;  /* 0x000000ffff107224 */ /* 0x000fe400078e0013 */
[----:B------:R-:W-:-:S07]  /*21db0*/  IMAD.MOV.U32 R17, RZ, RZ, R18 ;  /* 0x000000ffff117224 */ /* 0x000fce00078e0012 */
[----:B------:R-:W-:Y:S01]  /*21dc0*/  HMMA.16816.F32 R16, R12, R16, R4 ;  /* 0x000000100c10723c */ /* 0x000fe20000001804 */
[----:B--2---:R-:W-:Y:S01]  /*21dd0*/  STL.64 [R1+0x35f8], R22 ;  /* 0x0035f81601007387 */ /* 0x004fe20000100a00 */
[----:B------:R0:W-:Y:S03]  /*21de0*/  STL.64 [R1+0x35f0], R20 ;  /* 0x0035f01401007387 */ /* 0x0001e60000100a00 */
[----:B0-----:R-:W2:Y:S01]  /*21df0*/  LDL.LU.64 R20, [R1+0x4c0] ;  /* 0x0004c00001147983 */ /* 0x001ea20000300a00 */
[----:B------:R-:W2:Y:S02]  /*21e00*/  LDL.LU.64 R22, [R1+0x4c8] ;  /* 0x0004c80001167983 */ /* 0x000ea40000300a00 */
[----:B------:R0:W-:Y:S02]  /*21e10*/  STL.64 [R1+0x35a8], R26 ;  /* 0x0035a81a01007387 */ /* 0x0001e40000100a00 */
[----:B------:R-:W-:Y:S01]  /*21e20*/  STL.64 [R1+0x35a0], R24 ;  /* 0x0035a01801007387 */ /* 0x000fe20000100a00 */
[----:B0-----:R-:W3:Y:S01]  /*21e30*/  LDL.64 R26, [R1+0x28] ;  /* 0x00002800011a7983 */ /* 0x001ee20000100a00 */
[----:B----4-:R0:W-:Y:S02]  /*21e40*/  STL.64 [R1+0x3578], R10 ;  /* 0x0035780a01007387 */ /* 0x0101e40000100a00 */
[----:B------:R-:W-:Y:S01]  /*21e50*/  STL.64 [R1+0x3570], R8 ;  /* 0x0035700801007387 */ /* 0x000fe20000100a00 */
[----:B0-----:R-:W4:Y:S09]  /*21e60*/  LDL.64 R10, [R1+0x8] ;  /* 0x00000800010a7983 */ /* 0x001f320000100a00 */
[----:B------:R-:W-:Y:S01]  /*21e70*/  IMAD.MOV.U32 R29, RZ, RZ, R17 ;  /* 0x000000ffff1d7224 */ /* 0x000fe200078e0011 */
[----:B----4-:R0:W-:Y:S04]  /*21e80*/  STL.64 [R1+0x3598], R10 ;  /* 0x0035980a01007387 */ /* 0x0101e80000100a00 */
[----:B0-----:R-:W4:Y:S01]  /*21e90*/  LDL.64 R10, [R1+0x18] ;  /* 0x00001800010a7983 */ /* 0x001f220000100a00 */
[----:B------:R-:W2:Y:S02]  /*21ea0*/  LDL.LU.64 R6, [R1+0x3608] ;  /* 0x0036080001067983 */ /* 0x000ea40000300a00 */
[----:B------:R0:W-:Y:S02]  /*21eb0*/  STL [R1+0x9d0], R16 ;  /* 0x0009d01001007387 */ /* 0x0001e40000100800 */
[----:B0-----:R-:W2:Y:S01]  /*21ec0*/  LDL.LU.64 R16, [R1+0x3600] ;  /* 0x0036000001107983 */ /* 0x001ea20000300a00 */
[----:B------:R-:W-:-:S02]  /*21ed0*/  IMAD.MOV.U32 R5, RZ, RZ, R18 ;  /* 0x000000ffff057224 */ /* 0x000fc400078e0012 */
[----:B------:R-:W-:-:S05]  /*21ee0*/  IMAD.MOV.U32 R4, RZ, RZ, R19 ;  /* 0x000000ffff047224 */ /* 0x000fca00078e0013 */
[----:B------:R-:W-:Y:S01]  /*21ef0*/  STL [R1+0x2d20], R4 ;  /* 0x002d200401007387 */ /* 0x000fe20000100800 */
[----:B------:R-:W-:Y:S02]  /*21f00*/  STL [R1+0x2d1c], R5 ;  /* 0x002d1c0501007387 */ /* 0x000fe40000100800 */
[----:B------:R-:W-:Y:S01]  /*21f10*/  STL [R1+0x2d18], R29 ;  /* 0x002d181d01007387 */ /* 0x000fe20000100800 */
[C---:B--2---:R-:W-:Y:S01]  /*21f20*/  HMMA.16816.F32 R16, R12.reuse, R16, R20 ;  /* 0x000000100c10723c */ /* 0x044fe20000001814 */
[----:B------:R-:W2:Y:S01]  /*21f30*/  LDL.LU.64 R22, [R1+0x35f8] ;  /* 0x0035f80001167983 */ /* 0x000ea20000300a00 */
[----:B------:R-:W2:Y:S11]  /*21f40*/  LDL.LU.64 R20, [R1+0x35f0] ;  /* 0x0035f00001147983 */ /* 0x000eb60000300a00 */
[----:B------:R-:W-:Y:S10]  /*21f50*/  @!UPT UIADD3 URZ, URZ, URZ, URZ ;  /* 0x0000003f3f3ff290 */ /* 0x000ff4000fffe03f */
        /* <DEDUP_REMOVED lines=11> */
[----:B------:R-:W3:Y:S01]  /*22010*/  LDL.LU.64 R22, [R1+0x35c8] ;  /* 0x0035c80001167983 */ /* 0x000ee20000300a00 */
[----:B------:R-:W3:Y:S02]  /*22020*/  LDL.LU.64 R20, [R1+0x35c0] ;  /* 0x0035c00001147983 */ /* 0x000ee40000300a00 */
[----:B-1----:R-:W3:Y:S02]  /*22030*/  LDL.LU.64 R18, [R1+0x35b8] ;  /* 0x0035b80001127983 */ /* 0x002ee40000300a00 */
[----:B------:R-:W3:Y:S11]  /*22040*/  LDL.LU.64 R16, [R1+0x35b0] ;  /* 0x0035b00001107983 */ /* 0x000ef60000300a00 */
[----:B------:R-:W-:Y:S05]  /*22050*/  @!UPT UIADD3 URZ, URZ, URZ, URZ ;  /* 0x0000003f3f3ff290 */ /* 0x000fea000fffe03f */
[----:B------:R0:W-:Y:S01]  /*22060*/  STL.64 [R1+0x8b0], R12 ;  /* 0x0008b00c01007387 */ /* 0x0001e20000100a00 */
[----:B------:R1:W-:Y:S03]  /*22070*/  STL.64 [R1+0x8b8], R14 ;  /* 0x0008b80e01007387 */ /* 0x0003e60000100a00 */
[----:B0-----:R-:W2:Y:S01]  /*22080*/  LDL.LU R12, [R1+0x4d0] ;  /* 0x0004d000010c7983 */ /* 0x001ea20000300800 */
[----:B------:R-:W2:Y:S02]  /*22090*/  LDL.LU R13, [R1+0x4d4] ;  /* 0x0004d400010d7983 */ /* 0x000ea40000300800 */
[----:B-1----:R-:W2:Y:S01]  /*220a0*/  LDL.LU R14, [R1+0x4d8] ;  /* 0x0004d800010e7983 */ /* 0x002ea20000300800 */
[----:B---3--:R-:W-:Y:S11]  /*220b0*/  HMMA.16816.F32 R20, R16, R26, R20 ;  /* 0x0000001a1014723c */ /* 0x008ff60000001814 */
[----:B------:R-:W-:Y:S11]  /*220c0*/  @!UPT UIADD3 URZ, URZ, URZ, URZ ;  /* 0x0000003f3f3ff290 */ /* 0x000ff6000fffe03f */
[----:B------:R-:W-:Y:S01]  /*220d0*/  @!UPT UIADD3 URZ, URZ, URZ, URZ ;  /* 0x0000003f3f3ff290 */ /* 0x000fe2000fffe03f */
[----:B------:R0:W-:Y:S01]  /*220e0*/  STL.64 [R1+0x520], R20 ;  /* 0x0005201401007387 */ /* 0x0001e20000100a00 */
[----:B------:R-:W-:Y:S02]  /*220f0*/  STL.64 [R1+0x528], R22 ;  /* 0x0005281601007387 */ /* 0x000fe40000100a00 */
[----:B0-----:R-:W-:Y:S02]  /*22100*/  IMAD.MOV.U32 R21, RZ, RZ, R26 ;  /* 0x000000ffff157224 */ /* 0x001fe400078e001a */
[----:B------:R-:W-:Y:S02]  /*22110*/  IMAD.MOV.U32 R20, RZ, RZ, R27 ;  /* 0x000000ffff147224 */ /* 0x000fe400078e001b */
[----:B------:R-:W3:Y:S01]  /*22120*/  LDL.LU.64 R26, [R1+0x35a8] ;  /* 0x0035a800011a7983 */ /* 0x000ee20000300a00 */
[----:B------:R-:W3:Y:S02]  /*22130*/  LDL.LU.64 R24, [R1+0x35a0] ;  /* 0x0035a00001187983 */ /* 0x000ee40000300a00 */
[----:B------:R4:W-:Y:S02]  /*22140*/  STL.64 [R1+0x34f8], R20 ;  /* 0x0034f81401007387 */ /* 0x0009e40000100a00 */
[----:B------:R-:W-:-:S02]  /*22150*/  IMAD.MOV.U32 R15, RZ, RZ, R2 ;  /* 0x000000ffff0f7224 */ /* 0x000fc400078e0002 */
[----:B----4-:R-:W-:Y:S02]  /*22160*/  IMAD.MOV.U32 R21, RZ, RZ, R10 ;  /* 0x000000ffff157224 */ /* 0x010fe400078e000a */
[----:B------:R-:W-:Y:S01]  /*22170*/  IMAD.MOV.U32 R20, RZ, RZ, R11 ;  /* 0x000000ffff147224 */ /* 0x000fe200078e000b */
[C---:B---3--:R-:W-:Y:S01]  /*22180*/  HMMA.16816.F32 R24, R16.reuse, R10, R24 ;  /* 0x0000000a1018723c */ /* 0x048fe20000001818 */
[----:B------:R-:W3:Y:S11]  /*22190*/  LDL.LU.64 R10, [R1+0x3598] ;  /* 0x00359800010a7983 */ /* 0x000ef60000300a00 */
[----:B------:R-:W-:Y:S11]  /*221a0*/  @!UPT UIADD3 URZ, URZ, URZ, URZ ;  /* 0x0000003f3f3ff290 */ /* 0x000ff6000fffe03f */
[----:B------:R-:W-:Y:S01]  /*221b0*/  STL.64 [R1+0x510], R24 ;  /* 0x0005101801007387 */ /* 0x000fe20000100a00 */
[----:B------:R0:W-:Y:S02]  /*221c0*/  STL [R1+0x518], R26 ;  /* 0x0005181a01007387 */ /* 0x0001e40000100800 */
[----:B------:R-:W-:Y:S02]  /*221d0*/  IMAD.MOV.U32 R2, RZ, RZ, R27 ;  /* 0x000000ffff027224 */ /* 0x000fe400078e001b */
[----:B0-----:R-:W3:Y:S01]  /*221e0*/  LDL.LU.64 R26, [R1+0x3590] ;  /* 0x00359000011a7983 */ /* 0x001ee20000300a00 */
[----:B------:R-:W3:Y:S02]  /*221f0*/  LDL.LU.64 R24, [R1+0x3588] ;  /* 0x0035880001187983 */ /* 0x000ee40000300a00 */
[----:B------:R-:W-:Y:S02]  /*22200*/  STL.64 [R1+0x3538], R20 ;  /* 0x0035381401007387 */ /* 0x000fe40000100a00 */
[----:B------:R-:W4:Y:S01]  /*22210*/  LDL.64 R22, [R1+0x158] ;  /* 0x0001580001167983 */ /* 0x000f220000100a00 */
[C---:B---3--:R-:W-:Y:S01]  /*22220*/  HMMA.16816.F32 R24, R16.reuse, R10, R24 ;  /* 0x0000000a1018723c */ /* 0x048fe20000001818 */
[----:B----4-:R0:W-:Y:S04]  /*22230*/  STL.64 [R1+0x3548], R22 ;  /* 0x0035481601007387 */ /* 0x0101e80000100a00 */
[----:B0-----:R-:W3:Y:S01]  /*22240*/  LDL.64 R22, [R1+0x38] ;  /* 0x0000380001167983 */ /* 0x001ee20000100a00 */
[----:B------:R-:W-:Y:S11]  /*22250*/  STL [R1+0x2c90], R2 ;  /* 0x002c900201007387 */ /* 0x000ff60000100800 */
[----:B------:R-:W-:Y:S06]  /*22260*/  @!UPT UIADD3 URZ, URZ, URZ, URZ ;  /* 0x0000003f3f3ff290 */ /* 0x000fec000fffe03f */
[----:B------:R0:W-:Y:S01]  /*22270*/  STL.64 [R1+0x500], R24 ;  /* 0x0005001801007387 */ /* 0x0001e20000100a00 */
[----:B------:R1:W-:Y:S02]  /*22280*/  STL.64 [R1+0x508], R26 ;  /* 0x0005081a01007387 */ /* 0x0003e40000100a00 */
[----:B0-----:R-:W-:Y:S01]  /*22290*/  IMAD.MOV.U32 R25, RZ, RZ, R10 ;  /* 0x000000ffff197224 */ /* 0x001fe200078e000a */
[----:B-1----:R-:W4:Y:S01]  /*222a0*/  LDL.LU.64 R26, [R1+0x3580] ;  /* 0x00358000011a7983 */ /* 0x002f220000300a00 */
[----:B------:R-:W-:Y:S02]  /*222b0*/  IMAD.MOV.U32 R24, RZ, RZ, R11 ;  /* 0x000000ffff187224 */ /* 0x000fe400078e000b */
[----:B------:R-:W4:Y:S02]  /*222c0*/  LDL.LU.64 R10, [R1+0x3578] ;  /* 0x00357800010a7983 */ /* 0x000f240000300a00 */
[----:B------:R-:W4:Y:S02]  /*222d0*/  LDL.LU.64 R8, [R1+0x3570] ;  /* 0x0035700001087983 */ /* 0x000f240000300a00 */
[C---:B----4-:R-:W-:Y:S11]  /*222e0*/  HMMA.16816.F32 R8, R16.reuse, R26, R8 ;  /* 0x0000001a1008723c */ /* 0x050ff60000001808 */
[----:B------:R-:W-:Y:S11]  /*222f0*/  @!UPT UIADD3 URZ, URZ, URZ, URZ ;  /* 0x0000003f3f3ff290 */ /* 0x000ff6000fffe03f */
[----:B------:R-:W-:Y:S01]  /*22300*/  @!UPT UIADD3 URZ, URZ, URZ, URZ ;  /* 0x0000003f3f3ff290 */ /* 0x000fe2000fffe03f */
[----:B------:R-:W-:Y:S01]  /*22310*/  STL.64 [R1+0x4f0], R8 ;  /* 0x0004f00801007387 */ /* 0x000fe20000100a00 */
[----:B------:R0:W-:Y:S03]  /*22320*/  STL.64 [R1+0x4f8], R10 ;  /* 0x0004f80a01007387 */ /* 0x0001e60000100a00 */
[----:B0-----:R-:W4:Y:S01]  /*22330*/  LDL.LU.64 R10, [R1+0x3568] ;  /* 0x00356800010a7983 */ /* 0x001f220000300a00 */
[----:B------:R-:W-:Y:S02]  /*22340*/  STL.64 [R1+0x3470], R26 ;  /* 0x0034701a01007387 */ /* 0x000fe40000100a00 */
[----:B------:R0:W-:Y:S02]  /*22350*/  STL.64 [R1+0x3518], R24 ;  /* 0x0035181801007387 */ /* 0x0001e40000100a00 */
[----:B0-----:R-:W-:Y:S02]  /*22360*/  IMAD.MOV.U32 R24, RZ, RZ, R6 ;  /* 0x000000ffff187224 */ /* 0x001fe400078e0006 */
[----:B------:R-:W-:Y:S01]  /*22370*/  IMAD.MOV.U32 R25, RZ, RZ, R7 ;  /* 0x000000ffff197224 */ /* 0x000fe200078e0007 */
[----:B------:R-:W2:Y:S01]  /*22380*/  LDL.LU R6, [R1+0x3564] ;  /* 0x0035640001067983 */ /* 0x000ea20000300800 */
[----:B------:R-:W2:Y:S02]  /*22390*/  LDL.LU R7, [R1+0x3560] ;  /* 0x0035600001077983 */ /* 0x000ea40000300800 */
[----:B------:R-:W4:Y:S02]  /*223a0*/  LDL.LU R26, [R1+0x4e8] ;  /* 0x0004e800011a7983 */ /* 0x000f240000300800 */
[----:B------:R-:W4:Y:S02]  /*223b0*/  LDL.LU R27, [R1+0x4ec] ;  /* 0x0004ec00011b7983 */ /* 0x000f240000300800 */
[C---:B----4-:R-:W-:Y:S11]  /*223c0*/  HMMA.16816.F32 R24, R16.reuse, R10, R24 ;  /* 0x0000000a1018723c */ /* 0x050ff60000001818 */
[----:B------:R-:W-:Y:S11]  /*223d0*/  @!UPT UIADD3 URZ, URZ, URZ, URZ ;  /* 0x0000003f3f3ff290 */ /* 0x000ff6000fffe03f */
[----:B------:R-:W-:Y:S01]  /*223e0*/  @!UPT UIADD3 URZ, URZ, URZ, URZ ;  /* 0x0000003f3f3ff290 */ /* 0x000fe2000fffe03f */
[----:B------:R-:W-:Y:S01]  /*223f0*/  STL.64 [R1+0x4e0], R24 ;  /* 0x0004e01801007387 */ /* 0x000fe20000100a00 */
[----:B------:R-:W-:Y:S02]  /*22400*/  STL [R1+0x4e8], R26 ;  /* 0x0004e81a01007387 */ /* 0x000fe40000100800 */
[----:B------:R2:W-:Y:S02]  /*22410*/  STL.64 [R1+0x3530], R10 ;  /* 0x0035300a01007387 */ /* 0x0005e40000100a00 */
[----:B--2---:R-:W-:Y:S01]  /*22420*/  HMMA.16816.F32 R8, R16, R6, R12 ;  /* 0x000000061008723c */ /* 0x004fe2000000180c */
[----:B------:R-:W-:Y:S01]  /*22430*/  IMAD.MOV.U32 R2, RZ, RZ, R27 ;  /* 0x000000ffff027224 */ /* 0x000fe200078e001b */
[----:B------:R-:W0:Y:S04]  /*22440*/  LDSM.16.MT88.4 R12, [R3+0x4100] ;  /* 0x00410000030c783b */ /* 0x000e280000004200 */
[----:B------:R-:W-:Y:S01]  /*22450*/  STL [R1+0x2ca0], R2 ;  /* 0x002ca00201007387 */ /* 0x000fe20000100800 */
[----:B------:R1:W-:Y:S02]  /*22460*/  STL.64 [R1+0x3540], R6 ;  /* 0x0035400601007387 */ /* 0x0003e40000100a00 */
[----:B------:R-:W2:Y:S11]  /*22470*/  LDL.LU R4, [R1+0x840] ;  /* 0x0008400001047983 */ /* 0x000eb60000300800 */
[----:B------:R-:W-:Y:S03]  /*22480*/  @!UPT UIADD3 URZ, URZ, URZ, URZ ;  /* 0x0000003f3f3ff290 */ /* 0x000fe6000fffe03f */
[----:B------:R-:W-:Y:S01]  /*22490*/  STL.64 [R1+0x4c0], R8 ;  /* 0x0004c00801007387 */ /* 0x000fe20000100a00 */
[----:B------:R-:W-:Y:S02]  /*224a0*/  STL.64 [R1+0x4c8], R10 ;  /* 0x0004c80a01007387 */ /* 0x000fe40000100a00 */
[----:B------:R-:W2:Y:S02]  /*224b0*/  LDL.LU R5, [R1+0x844] ;  /* 0x0008440001057983 */ /* 0x000ea40000300800 */
[----:B-1----:R-:W4:Y:S01]  /*224c0*/  LDL.LU R6, [R1+0x848] ;  /* 0x0008480001067983 */ /* 0x002f220000300800 */
[----:B------:R-:W4:Y:S04]  /*224d0*/  LDL.LU R7, [R1+0x84c] ;  /* 0x00084c0001077983 */ /* 0x000f280000300800 */
[----:B----4-:R-:W-:Y:S01]  /*224e0*/  STL.64 [R1+0x3558], R6 ;  /* 0x0035580601007387 */ /* 0x010fe20000100a00 */
[----:B--2---:R1:W-:Y:S03]  /*224f0*/  STL.64 [R1+0x3550], R4 ;  /* 0x0035500401007387 */ /* 0x0043e60000100a00 */
[----:B-1----:R-:W2:Y:S01]  /*22500*/  LDL.LU R4, [R1+0x850] ;  /* 0x0008500001047983 */ /* 0x002ea20000300800 */
[----:B------:R-:W2:Y:S02]  /*22510*/  LDL.LU R5, [R1+0x854] ;  /* 0x0008540001057983 */ /* 0x000ea40000300800 */
[----:B------:R-:W2:Y:S02]  /*22520*/  LDL.LU R6, [R1+0x858] ;  /* 0x0008580001067983 */ /* 0x000ea40000300800 */
[----:B------:R-:W2:Y:S01]  /*22530*/  LDL.LU R7, [R1+0x85c] ;  /* 0x00085c0001077983 */ /* 0x000ea20000300800 */
[----:B------:R-:W4:Y:S01]  /*22540*/  LDL.LU R24, [R1+0x820] ;  /* 0x0008200001187983 */ /* 0x000f220000300800 */
[----:B------:R-:W4:Y:S02]  /*22550*/  LDL.LU R25, [R1+0x824] ;  /* 0x0008240001197983 */ /* 0x000f240000300800 */
[----:B------:R-:W4:Y:S02]  /*22560*/  LDL.LU R26, [R1+0x828] ;  /* 0x00082800011a7983 */ /* 0x000f240000300800 */
[----:B------:R-:W4:Y:S01]  /*22570*/  LDL.LU R27, [R1+0x82c] ;  /* 0x00082c00011b7983 */ /* 0x000f220000300800 */
[----:B------:R-:W4:Y:S01]  /*22580*/  LDL.LU R8, [R1+0x830] ;  /* 0x0008300001087983 */ /* 0x000f220000300800 */
[----:B------:R-:W4:Y:S02]  /*22590*/  LDL.LU R9, [R1+0x834] ;  /* 0x0008340001097983 */ /* 0x000f240000300800 */
[----:B------:R-:W4:Y:S02]  /*225a0*/  LDL.LU R10, [R1+0x838] ;  /* 0x00083800010a7983 */ /* 0x000f240000300800 */
[----:B------:R-:W4:Y:S02]  /*225b0*/  LDL.LU R11, [R1+0x83c] ;  /* 0x00083c00010b7983 */ /* 0x000f240000300800 */
[----:B---3--:R-:W-:-:S02]  /*225c0*/  IMAD.MOV.U32 R2, RZ, RZ, R22 ;  /* 0x000000ffff027224 */ /* 0x008fc400078e0016 */
[----:B------:R-:W-:Y:S01]  /*225d0*/  IMAD.MOV.U32 R0, RZ, RZ, R23 ;  /* 0x000000ffff007224 */ /* 0x000fe200078e0017 */
[C---:B--2---:R-:W-:Y:S01]  /*225e0*/  HMMA.16816.F32 R4, R16.reuse, R22, R4 ;  /* 0x000000161004723c */ /* 0x044fe20000001804 */
[----:B----4-:R1:W-:Y:S01]  /*225f0*/  STL.64 [R1+0x3528], R26 ;  /* 0x0035281a01007387 */ /* 0x0103e20000100a00 */
[----:B------:R-:W-:Y:S03]  /*22600*/  STL.64 [R1+0x3520], R24 ;  /* 0x0035201801007387 */ /* 0x000fe60000100a00 */
[----:B-1----:R-:W2:Y:S01]  /*22610*/  LDL.64 R26, [R1+0x148] ;  /* 0x00014800011a7983 */ /* 0x002ea20000100a00 */
[----:B------:R-:W-:Y:S02]  /*22620*/  STL [R1+0x3440], R3 ;  /* 0x0034400301007387 */ /* 0x000fe40000100800 */
[----:B0-----:R0:W-:Y:S02]  /*22630*/  STL.64 [R1+0x3360], R14 ;  /* 0x0033600e01007387 */ /* 0x0011e40000100a00 */
[----:B------:R-:W-:Y:S01]  /*22640*/  STL.64 [R1+0x3358], R12 ;  /* 0x0033580c01007387 */ /* 0x000fe20000100a00 */
[----:B0-----:R-:W3:Y:S11]  /*22650*/  LDL.64 R14, [R1+0xd8] ;  /* 0x0000d800010e7983 */ /* 0x001ef60000100a00 */
[----:B------:R-:W-:Y:S01]  /*22660*/  @!UPT UIADD3 URZ, URZ, URZ, URZ ;  /* 0x0000003f3f3ff290 */ /* 0x000fe2000fffe03f */
[----:B------:R-:W-:Y:S02]  /*22670*/  STL.64 [R1+0x9a0], R4 ;  /* 0x0009a00401007387 */ /* 0x000fe40000100a00 */
[----:B------:R0:W-:Y:S02]  /*22680*/  STL.64 [R1+0x9a8], R6 ;  /* 0x0009a80601007387 */ /* 0x0001e40000100a00 */
[----:B0-----:R-:W4:Y:S01]  /*22690*/  LDL.LU.64 R6, [R1+0x3558] ;  /* 0x0035580001067983 */ /* 0x001f220000300a00 */
[----:B------:R-:W4:Y:S02]  /*226a0*/  LDL.LU.64 R4, [R1+0x3550] ;  /* 0x0035500001047983 */ /* 0x000f240000300a00 */
[----:B------:R-:W4:Y:S02]  /*226b0*/  LDL.LU.64 R22, [R1+0x3548] ;  /* 0x0035480001167983 */ /* 0x000f240000300a00 */
[----:B------:R-:W-:Y:S01]  /*226c0*/  STL [R1+0x3448], R0 ;  /* 0x0034480001007387 */ /* 0x000fe20000100800 */
[----:B------:R-:W-:Y:S01]  /*226d0*/  STL [R1+0x3444], R2 ;  /* 0x0034440201007387 */ /* 0x000fe20000100800 */
[C---:B----4-:R-:W-:Y:S11]  /*226e0*/  HMMA.16816.F32 R4, R16.reuse, R22, R4 ;  /* 0x000000161004723c */ /* 0x050ff60000001804 */
[----:B------:R-:W-:Y:S11]  /*226f0*/  @!UPT UIADD3 URZ, URZ, URZ, URZ ;  /* 0x0000003f3f3ff290 */ /* 0x000ff6000fffe03f */
[----:B------:R-:W-:Y:S01]  /*22700*/  @!UPT UIADD3 URZ, URZ, URZ, URZ ;  /* 0x0000003f3f3ff290 */ /* 0x000fe2000fffe03f */
[----:B------:R0:W-:Y:S01]  /*22710*/  STL.64 [R1+0x990], R4 ;  /* 0x0009900401007387 */ /* 0x0001e20000100a00 */
[----:B------:R1:W-:Y:S02]  /*22720*/  STL.64 [R1+0x998], R6 ;  /* 0x0009980601007387 */ /* 0x0003e40000100a00 */
[----:B0-----:R-:W-:Y:S01]  /*22730*/  IMAD.MOV.U32 R5, RZ, RZ, R22 ;  /* 0x000000ffff057224 */ /* 0x001fe200078e0016 */
[----:B-1----:R-:W4:Y:S01]  /*22740*/  LDL.LU.64 R6, [R1+0x3540] ;  /* 0x0035400001067983 */ /* 0x002f220000300a00 */
[----:B------:R-:W-:Y:S02]  /*22750*/  IMAD.MOV.U32 R4, RZ, RZ, R23 ;  /* 0x000000ffff047224 */ /* 0x000fe400078e0017 */
[----:B------:R-:W3:Y:S02]  /*22760*/  LDL.LU.64 R20, [R1+0x3538] ;  /* 0x0035380001147983 */ /* 0x000ee40000300a00 */
[----:B------:R-:W3:Y:S01]  /*22770*/  LDL.64 R22, [R1+0x118] ;  /* 0x0001180001167983 */ /* 0x000ee20000100a00 */
[----:B--2---:R-:W-:Y:S01]  /*22780*/  HMMA.16816.F32 R8, R16, R26, R8 ;  /* 0x0000001a1008723c */ /* 0x004fe20000001808 */
[----:B---3--:R-:W-:Y:S01]  /*22790*/  STL.64 [R1+0x3510], R22 ;  /* 0x0035101601007387 */ /* 0x008fe20000100a00 */
[----:B------:R0:W-:Y:S03]  /*227a0*/  STL.64 [R1+0x3508], R20 ;  /* 0x0035081401007387 */ /* 0x0001e60000100a00 */
[----:B0-----:R-:W2:Y:S01]  /*227b0*/  LDL.LU R20, [R1+0x810] ;  /* 0x0008100001147983 */ /* 0x001ea20000300800 */
[----:B------:R-:W2:Y:S02]  /*227c0*/  LDL.LU R21, [R1+0x814] ;  /* 0x0008140001157983 */ /* 0x000ea40000300800 */
[----:B------:R-:W2:Y:S02]  /*227d0*/  LDL.LU R22, [R1+0x818] ;  /* 0x0008180001167983 */ /* 0x000ea40000300800 */
[----:B------:R-:W2:Y:S01]  /*227e0*/  LDL.LU R23, [R1+0x81c] ;  /* 0x00081c0001177983 */ /* 0x000ea20000300800 */
[----:B------:R0:W-:Y:S01]  /*227f0*/  STL [R1+0x3450], R4 ;  /* 0x0034500401007387 */ /* 0x0001e20000100800 */
[----:B------:R1:W-:Y:S02]  /*22800*/  STL [R1+0x344c], R5 ;  /* 0x00344c0501007387 */ /* 0x0003e40000100800 */
[----:B----4-:R3:W-:Y:S01]  /*22810*/  STL.64 [R1+0x3500], R6 ;  /* 0x0035000601007387 */ /* 0x0107e20000100a00 */
[----:B0-----:R-:W4:Y:S01]  /*22820*/  LDL.LU R4, [R1+0x800] ;  /* 0x0008000001047983 */ /* 0x001f220000300800 */
[----:B-1----:R-:W4:Y:S03]  /*22830*/  LDL.LU R5, [R1+0x804] ;  /* 0x0008040001057983 */ /* 0x002f260000300800 */
[----:B---3--:R-:W4:Y:S01]  /*22840*/  LDL.LU R6, [R1+0x808] ;  /* 0x0008080001067983 */ /* 0x008f220000300800 */
[----:B------:R-:W4:Y:S03]  /*22850*/  LDL.LU R7, [R1+0x80c] ;  /* 0x00080c0001077983 */ /* 0x000f260000300800 */
[----:B------:R-:W-:Y:S02]  /*22860*/  STL.64 [R1+0x980], R8 ;  /* 0x0009800801007387 */ /* 0x000fe40000100a00 */
[----:B------:R0:W-:Y:S02]  /*22870*/  STL.64 [R1+0x988], R10 ;  /* 0x0009880a01007387 */ /* 0x0001e40000100a00 */
[----:B0-----:R-:W3:Y:S01]  /*22880*/  LDL.LU.64 R10, [R1+0x3530] ;  /* 0x00353000010a7983 */ /* 0x001ee20000300a00 */
[----:B------:R-:W-:-:S02]  /*22890*/  IMAD.MOV.U32 R8, RZ, RZ, R27 ;  /* 0x000000ffff087224 */ /* 0x000fc400078e001b */
[----:B------:R-:W-:Y:S02]  /*228a0*/  IMAD.MOV.U32 R9, RZ, RZ, R26 ;  /* 0x000000ffff097224 */ /* 0x000fe400078e001a */
[----:B------:R-:W2:Y:S01]  /*228b0*/  LDL.LU.64 R26, [R1+0x3528] ;  /* 0x00352800011a7983 */ /* 0x000ea20000300a00 */
[----:B------:R-:W2:Y:S02]  /*228c0*/  LDL.LU.64 R24, [R1+0x3520] ;  /* 0x0035200001187983 */ /* 0x000ea40000300a00 */
[----:B------:R-:W-:Y:S02]  /*228d0*/  STL [R1+0x3458], R8 ;  /* 0x0034580801007387 */ /* 0x000fe40000100800 */
[----:B------:R-:W-:Y:S01]  /*228e0*/  STL [R1+0x3454], R9 ;  /* 0x0034540901007387 */ /* 0x000fe20000100800 */
[----:B---3--:R0:W-:Y:S04]  /*228f0*/  STL.64 [R1+0x34f0], R10 ;  /* 0x0034f00a01007387 */ /* 0x0081e80000100a00 */
[----:B0-----:R-:W2:Y:S02]  /*22900*/  LDL.64 R10, [R1+0x138] ;  /* 0x00013800010a7983 */ /* 0x001ea40000100a00 */
[----:B--2---:R-:W-:Y:S11]  /*22910*/  HMMA.16816.F32 R24, R16, R10, R24 ;  /* 0x0000000a1018723c */ /* 0x004ff60000001818 */
[----:B------:R-:W-:Y:S11]  /*22920*/  @!UPT UIADD3 URZ, URZ, URZ, URZ ;  /* 0x0000003f3f3ff290 */ /* 0x000ff6000fffe03f */
[----:B------:R-:W-:Y:S01]  /*22930*/  @!UPT UIADD3 URZ, URZ, URZ, URZ ;  /* 0x0000003f3f3ff290 */ /* 0x000fe2000fffe03f */
[----:B------:R0:W-:Y:S01]  /*22940*/  STL.64 [R1+0x970], R24 ;  /* 0x0009701801007387 */ /* 0x0001e20000100a00 */
[----:B------:R1:W-:Y:S03]  /*22950*/  STL.64 [R1+0x978], R26 ;  /* 0x0009781a01007387 */ /* 0x0003e60000100a00 */
[----:B0-----:R-:W1:Y:S01]  /*22960*/  LDL.LU.64 R24, [R1+0x3518] ;  /* 0x0035180001187983 */ /* 0x001e620000300a00 */
[----:B------:R-:W2:Y:S02]  /*22970*/  LDL.LU R8, [R1+0x7e0] ;  /* 0x0007e00001087983 */ /* 0x000ea40000300800 */
[----:B------:R-:W-:Y:S02]  /*22980*/  IMAD.MOV.U32 R13, RZ, RZ, R10 ;  /* 0x000000ffff0d7224 */ /* 0x000fe400078e000a */
[----:B------:R-:W2:Y:S02]  /*22990*/  LDL.LU R9, [R1+0x7e4] ;  /* 0x0007e40001097983 */ /* 0x000ea40000300800 */
[----:B------:R-:W-:Y:S01]  /*229a0*/  IMAD.MOV.U32 R12, RZ, RZ, R11 ;  /* 0x000000ffff0c7224 */ /* 0x000fe200078e000b */
[----:B------:R-:W2:Y:S01]  /*229b0*/  LDL.LU R10, [R1+0x7e8] ;  /* 0x0007e800010a7983 */ /* 0x000ea20000300800 */
[----:B------:R-:W2:Y:S02]  /*229c0*/  LDL.LU R11, [R1+0x7ec] ;  /* 0x0007ec00010b7983 */ /* 0x000ea40000300800 */
[----:B-1----:R-:W-:-:S02]  /*229d0*/  IMAD.MOV.U32 R26, RZ, RZ, R25 ;  /* 0x000000ffff1a7224 */ /* 0x002fc400078e0019 */
[----:B------:R-:W-:-:S05]  /*229e0*/  IMAD.MOV.U32 R27, RZ, RZ, R24 ;  /* 0x000000ffff1b7224 */ /* 0x000fca00078e0018 */
[----:B------:R0:W-:Y:S04]  /*229f0*/  STL.64 [R1+0x3488], R26 ;  /* 0x0034881a01007387 */ /* 0x0001e80000100a00 */
[----:B0-----:R-:W3:Y:S01]  /*22a00*/  LDL.64 R26, [R1+0x128] ;  /* 0x00012800011a7983 */ /* 0x001ee20000100a00 */
[----:B------:R-:W-:Y:S02]  /*22a10*/  STL [R1+0x345c], R13 ;  /* 0x00345c0d01007387 */ /* 0x000fe40000100800 */
[----:B------:R0:W-:Y:S02]  /*22a20*/  STL.64 [R1+0x34d8], R14 ;  /* 0x0034d80e01007387 */ /* 0x0001e40000100a00 */
[----:B------:R-:W-:Y:S01]  /*22a30*/  STL [R1+0x34d0], R12 ;  /* 0x0034d00c01007387 */ /* 0x000fe20000100800 */
[----:B0-----:R-:W2:Y:S01]  /*22a40*/  LDL.64 R14, [R1+0x108] ;  /* 0x00010800010e7983 */ /* 0x001ea20000100a00 */
[----:B---3--:R-:W-:Y:S11]  /*22a50*/  HMMA.16816.F32 R20, R16, R26, R20 ;  /* 0x0000001a1014723c */ /* 0x008ff60000001814 */
[----:B------:R-:W-:Y:S11]  /*22a60*/  @!UPT UIADD3 URZ, URZ, URZ, URZ ;  /* 0x0000003f3f3ff290 */ /* 0x000ff6000fffe03f */
[----:B------:R-:W-:Y:S01]  /*22a70*/  @!UPT UIADD3 URZ, URZ, URZ, URZ ;  /* 0x0000003f3f3ff290 */ /* 0x000fe2000fffe03f */
[----:B------:R-:W-:Y:S01]  /*22a80*/  STL.64 [R1+0x960], R20 ;  /* 0x0009601401007387 */ /* 0x000fe20000100a00 */
[----:B------:R0:W-:Y:S03]  /*22a90*/  STL.64 [R1+0x968], R22 ;  /* 0x0009681601007387 */ /* 0x0001e60000100a00 */
[----:B0-----:R-:W4:Y:S01]  /*22aa0*/  LDL.LU.64 R22, [R1+0x3510] ;  /* 0x0035100001167983 */ /* 0x001f220000300a00 */
[----:B------:R-:W3:Y:S02]  /*22ab0*/  LDL.LU.64 R20, [R1+0x3508] ;  /* 0x0035080001147983 */ /* 0x000ee40000300a00 */
[----:B------:R-:W-:Y:S02]  /*22ac0*/  IMAD.MOV.U32 R29, RZ, RZ, R26 ;  /* 0x000000ffff1d7224 */ /* 0x000fe400078e001a */
[----:B------:R-:W-:Y:S02]  /*22ad0*/  IMAD.MOV.U32 R28, RZ, RZ, R27 ;  /* 0x000000ffff1c7224 */ /* 0x000fe400078e001b */
[----:B---3--:R-:W-:-:S02]  /*22ae0*/  IMAD.MOV.U32 R26, RZ, RZ, R21 ;  /* 0x000000ffff1a7224 */ /* 0x008fc400078e0015 */
[----:B------:R-:W-:Y:S01]  /*22af0*/  IMAD.MOV.U32 R27, RZ, RZ, R20 ;  /* 0x000000ffff1b7224 */ /* 0x000fe200078e0014 */
[C---:B----4-:R-:W-:Y:S04]  /*22b00*/  HMMA.16816.F32 R4, R16.reuse, R22, R4 ;  /* 0x000000161004723c */ /* 0x050fe80000001804 */
[----:B------:R0:W-:Y:S01]  /*22b10*/  STL.64 [R1+0x34a0], R26 ;  /* 0x0034a01a01007387 */ /* 0x0001e20000100a00 */
[----:B------:R-:W3:Y:S02]  /*22b20*/  LDL.LU R24, [R1+0x7f0] ;  /* 0x0007f00001187983 */ /* 0x000ee40000300800 */
[----:B------:R-:W3:Y:S01]  /*22b30*/  LDL.LU R25, [R1+0x7f4] ;  /* 0x0007f40001197983 */ /* 0x000ee20000300800 */
[----:B0-----:R-:W3:Y:S01]  /*22b40*/  LDL.LU R26, [R1+0x7f8] ;  /* 0x0007f800011a7983 */ /* 0x001ee20000300800 */
[----:B------:R-:W3:Y:S11]  /*22b50*/  LDL.LU R27, [R1+0x7fc] ;  /* 0x0007fc00011b7983 */ /* 0x000ef60000300800 */
[----:B------:R-:W-:Y:S03]  /*22b60*/  @!UPT UIADD3 URZ, URZ, URZ, URZ ;  /* 0x0000003f3f3ff290 */ /* 0x000fe6000fffe03f */
[----:B------:R-:W-:Y:S01]  /*22b70*/  STL.64 [R1+0x950], R4 ;  /* 0x0009500401007387 */ /* 0x000fe20000100a00 */
[----:B------:R0:W-:Y:S03]  /*22b80*/  STL.64 [R1+0x958], R6 ;  /* 0x0009580601007387 */ /* 0x0001e60000100a00 */
[----:B0-----:R-:W4:Y:S01]  /*22b90*/  LDL.LU.64 R6, [R1+0x3500] ;  /* 0x0035000001067983 */ /* 0x001f220000300a00 */
[----:B--2---:R-:W-:Y:S02]  /*22ba0*/  IMAD.MOV.U32 R5, RZ, RZ, R14 ;  /* 0x000000ffff057224 */ /* 0x004fe400078e000e */
[----:B------:R-:W2:Y:S01]  /*22bb0*/  LDL.LU.64 R20, [R1+0x34f8] ;  /* 0x0034f80001147983 */ /* 0x000ea20000300a00 */
[----:B---3--:R-:W-:Y:S11]  /*22bc0*/  HMMA.16816.F32 R24, R16, R14, R24 ;  /* 0x0000000e1018723c */ /* 0x008ff60000001818 */
[----:B------:R-:W-:Y:S11]  /*22bd0*/  @!UPT UIADD3 URZ, URZ, URZ, URZ ;  /* 0x0000003f3f3ff290 */ /* 0x000ff6000fffe03f */
[----:B------:R-:W-:Y:S01]  /*22be0*/  @!UPT UIADD3 URZ, URZ, URZ, URZ ;  /* 0x0000003f3f3ff290 */ /* 0x000fe2000fffe03f */
[----:B------:R-:W-:Y:S01]  /*22bf0*/  STL.64 [R1+0x850], R24 ;  /* 0x0008501801007387 */ /* 0x000fe20000100a00 */
[----:B------:R-:W-:Y:S02]  /*22c00*/  STL.64 [R1+0x858], R26 ;  /* 0x0008581a01007387 */ /* 0x000fe40000100a00 */
[----:B----4-:R0:W-:Y:S02]  /*22c10*/  STL.64 [R1+0x34e8], R6 ;  /* 0x0034e80601007387 */ /* 0x0101e40000100a00 */
[----:B------:R-:W-:Y:S01]  /*22c20*/  STL [R1+0x34e0], R5 ;  /* 0x0034e00501007387 */ /* 0x000fe20000100800 */
[----:B0-----:R-:W3:Y:S01]  /*22c30*/  LDL.64 R6, [R1+0xf8] ;  /* 0x0000f80001067983 */ /* 0x001ee20000100a00 */
[----:B--2---:R-:W-:Y:S02]  /*22c40*/  IMAD.MOV.U32 R26, RZ, RZ, R21 ;  /* 0x000000ffff1a7224 */ /* 0x004fe400078e0015 */
[----:B------:R-:W-:Y:S02]  /*22c50*/  IMAD.MOV.U32 R27, RZ, RZ, R20 ;  /* 0x000000ffff1b7224 */ /* 0x000fe400078e0014 */
[----:B------:R-:W2:Y:S01]  /*22c60*/  LDL.LU R12, [R1+0x7d0] ;  /* 0x0007d000010c7983 */ /* 0x000ea20000300800 */
[----:B------:R-:W2:Y:S01]  /*22c70*/  LDL.LU R13, [R1+0x7d4] ;  /* 0x0007d400010d7983 */ /* 0x000ea20000300800 */
[----:B------:R-:W-:-:S02]  /*22c80*/  IMAD.MOV.U32 R0, RZ, RZ, R15 ;  /* 0x000000ffff007224 */ /* 0x000fc400078e000f */
[----:B------:R-:W2:Y:S02]  /*22c90*/  LDL.LU R14, [R1+0x7d8] ;  /* 0x0007d800010e7983 */ /* 0x000ea40000300800 */
[----:B------:R-:W2:Y:S01]  /*22ca0*/  LDL.LU R15, [R1+0x7dc] ;  /* 0x0007dc00010f7983 */ /* 0x000ea20000300800 */
[----:B------:R0:W-:Y:S01]  /*22cb0*/  STL.64 [R1+0x34c8], R26 ;  /* 0x0034c81a01007387 */ /* 0x0001e20000100a00 */
[----:B------:R-:W-:Y:S02]  /*22cc0*/  IMAD.MOV.U32 R2, RZ, RZ, R22 ;  /* 0x000000ffff027224 */ /* 0x000fe400078e0016 */
[----:B------:R-:W-:Y:S01]  /*22cd0*/  IMAD.MOV.U32 R3, RZ, RZ, R23 ;  /* 0x000000ffff037224 */ /* 0x000fe200078e0017 */
[----:B0-----:R-:W2:Y:S01]  /*22ce0*/  LDL.64 R26, [R1+0xe8] ;  /* 0x0000e800011a7983 */ /* 0x001ea20000100a00 */
[----:B------:R-:W4:Y:S02]  /*22cf0*/  LDL.LU R20, [R1+0x4b0] ;  /* 0x0004b00001147983 */ /* 0x000f240000300800 */
[----:B------:R-:W4:Y:S02]  /*22d00*/  LDL.LU R21, [R1+0x4b4] ;  /* 0x0004b40001157983 */ /* 0x000f240000300800 */
[----:B------:R-:W4:Y:S01]  /*22d10*/  LDL.LU R22, [R1+0x4b8] ;  /* 0x0004b80001167983 */ /* 0x000f220000300800 */
[----:B------:R-:W4:Y:S01]  /*22d20*/  LDL.LU R23, [R1+0x4bc] ;  /* 0x0004bc0001177983 */ /* 0x000f220000300800 */
[C---:B---3--:R-:W-:Y:S01]  /*22d30*/  HMMA.16816.F32 R8, R16.reuse, R6, R8 ;  /* 0x000000061008723c */ /* 0x048fe20000001808 */
[----:B------:R-:W-:Y:S11]  /*22d40*/  IMAD.MOV.U32 R4, RZ, RZ, R7 ;  /* 0x000000ffff047224 */ /* 0x000ff600078e0007 */
[----:B------:R-:W-:Y:S11]  /*22d50*/  @!UPT UIADD3 URZ, URZ, URZ, URZ ;  /* 0x0000003f3f3ff290 */ /* 0x000ff6000fffe03f */
[----:B------:R0:W-:Y:S01]  /*22d60*/  STL.64 [R1+0x840], R8 ;  /* 0x0008400801007387 */ /* 0x0001e20000100a00 */
[----:B------:R1:W-:Y:S02]  /*22d70*/  STL.64 [R1+0x848], R10 ;  /* 0x0008480a01007387 */ /* 0x0003e40000100a00 */
[----:B0-----:R-:W-:Y:S01]  /*22d80*/  IMAD.MOV.U32 R9, RZ, RZ, R6 ;  /* 0x000000ffff097224 */ /* 0x001fe200078e0006 */
[----:B-1----:R-:W3:Y:S01]  /*22d90*/  LDL.LU.64 R10, [R1+0x34f0] ;  /* 0x0034f000010a7983 */ /* 0x002ee20000300a00 */
[----:B------:R-:W2:Y:S02]  /*22da0*/  LDL.LU.64 R6, [R1+0x34e8] ;  /* 0x0034e80001067983 */ /* 0x000ea40000300a00 */
[----:B------:R-:W3:Y:S01]  /*22db0*/  LDL.LU R5, [R1+0x34e0] ;  /* 0x0034e00001057983 */ /* 0x000ee20000300800 */
[----:B--2---:R-:W-:Y:S01]  /*22dc0*/  STL.64 [R1+0x3468], R6 ;  /* 0x0034680601007387 */ /* 0x004fe20000100a00 */
[----:B---3--:R0:W-:Y:S03]  /*22dd0*/  STL.64 [R1+0x3460], R4 ;  /* 0x0034600401007387 */ /* 0x0081e60000100a00 */
[----:B0-----:R-:W2:Y:S01]  /*22de0*/  LDL.LU R4, [R1+0x470] ;  /* 0x0004700001047983 */ /* 0x001ea20000300800 */
[----:B------:R-:W2:Y:S02]  /*22df0*/  LDL.LU R5, [R1+0x474] ;  /* 0x0004740001057983 */ /* 0x000ea40000300800 */
[----:B------:R-:W3:Y:S02]  /*22e00*/  LDL.LU R6, [R1+0x478] ;  /* 0x0004780001067983 */ /* 0x000ee40000300800 */
[----:B------:R-:W3:Y:S02]  /*22e10*/  LDL.LU R7, [R1+0x47c] ;  /* 0x00047c0001077983 */ /* 0x000ee40000300800 */
[----:B---3--:R-:W-:Y:S01]  /*22e20*/  STL.64 [R1+0x3480], R6 ;  /* 0x0034800601007387 */ /* 0x008fe20000100a00 */
[----:B--2---:R0:W-:Y:S03]  /*22e30*/  STL.64 [R1+0x3478], R4 ;  /* 0x0034780401007387 */ /* 0x0041e60000100a00 */
[----:B0-----:R-:W2:Y:S01]  /*22e40*/  LDL.LU R4, [R1+0x480] ;  /* 0x0004800001047983 */ /* 0x001ea20000300800 */
[----:B------:R-:W2:Y:S02]  /*22e50*/  LDL.LU R5, [R1+0x484] ;  /* 0x0004840001057983 */ /* 0x000ea40000300800 */
[----:B------:R-:W3:Y:S02]  /*22e60*/  LDL.LU R6, [R1+0x488] ;  /* 0x0004880001067983 */ /* 0x000ee40000300800 */
[----:B------:R-:W3:Y:S01]  /*22e70*/  LDL.LU R7, [R1+0x48c] ;  /* 0x00048c0001077983 */ /* 0x000ee20000300800 */
[----:B------:R-:W-:Y:S01]  /*22e80*/  HMMA.16816.F32 R12, R16, R26, R12 ;  /* 0x0000001a100c723c */ /* 0x000fe2000000180c */
[----:B---3--:R-:W-:Y:S01]  /*22e90*/  STL.64 [R1+0x3498], R6 ;  /* 0x0034980601007387 */ /* 0x008fe20000100a00 */
[----:B--2---:R0:W-:Y:S03]  /*22ea0*/  STL.64 [R1+0x3490], R4 ;  /* 0x0034900401007387 */ /* 0x0041e60000100a00 */
        /* <DEDUP_REMOVED lines=8> */
[----:B------:R-:W2:Y:S02]  /*22f30*/  LDL.LU R6, [R1+0x4a8] ;  /* 0x0004a80001067983 */ /* 0x000ea40000300800 */
[----:B------:R-:W2:Y:S02]  /*22f40*/  LDL.LU R7, [R1+0x4ac] ;  /* 0x0004ac0001077983 */ /* 0x000ea40000300800 */
[----:B------:R-:W-:Y:S01]  /*22f50*/  STL.64 [R1+0x4d0], R12 ;  /* 0x0004d00c01007387 */ /* 0x000fe20000100a00 */
[----:B------:R0:W-:Y:S03]  /*22f60*/  STL.64 [R1+0x4d8], R14 ;  /* 0x0004d80e01007387 */ /* 0x0001e60000100a00 */
[----:B0-----:R-:W4:Y:S01]  /*22f70*/  LDL.LU.64 R14, [R1+0x34d8] ;  /* 0x0034d800010e7983 */ /* 0x001f220000300a00 */
[----:B------:R-:W3:Y:S02]  /*22f80*/  LDL.LU R12, [R1+0x34d0] ;  /* 0x0034d000010c7983 */ /* 0x000ee40000300800 */
[----:B------:R-:W-:-:S02]  /*22f90*/  IMAD.MOV.U32 R13, RZ, RZ, R26 ;  /* 0x000000ffff0d7224 */ /* 0x000fc400078e001a */
[----:B------:R-:W-:Y:S02]  /*22fa0*/  IMAD.MOV.U32 R8, RZ, RZ, R27 ;  /* 0x000000ffff087224 */ /* 0x000fe400078e001b */
[----:B------:R-:W2:Y:S01]  /*22fb0*/  LDL.LU.64 R26, [R1+0x34c8] ;  /* 0x0034c800011a7983 */ /* 0x000ea20000300a00 */
[----:B----4-:R-:W-:Y:S03]  /*22fc0*/  HMMA.16816.F32 R16, R16, R14, R20 ;  /* 0x0000000e1010723c */ /* 0x010fe60000001814 */
[----:B------:R-:W2:Y:S01]  /*22fd0*/  LDL.LU.64 R22, [R1+0x34c0] ;  /* 0x0034c00001167983 */ /* 0x000ea20000300a00 */
[----:B------:R-:W2:Y:S11]  /*22fe0*/  LDL.LU.64 R20, [R1+0x34b8] ;  /* 0x0034b80001147983 */ /* 0x000eb60000300a00 */
[----:B------:R-:W-:Y:S08]  /*22ff0*/  @!UPT UIADD3 URZ, URZ, URZ, URZ ;  /* 0x0000003f3f3ff290 */ /* 0x000ff0000fffe03f */
[----:B------:R0:W-:Y:S01]  /*23000*/  STL.64 [R1+0x4b0], R16 ;  /* 0x0004b01001007387 */ /* 0x0001e20000100a00 */
[----:B------:R1:W-:Y:S03]  /*23010*/  STL.64 [R1+0x4b8], R18 ;  /* 0x0004b81201007387 */ /* 0x0003e60000100a00 */
[----:B0-----:R-:W4:Y:S01]  /*23020*/  LDL.LU R16, [R1+0x450] ;  /* 0x0004500001107983 */ /* 0x001f220000300800 */
[----:B------:R-:W4:Y:S02]  /*23030*/  LDL.LU R17, [R1+0x454] ;  /* 0x0004540001117983 */ /* 0x000f240000300800 */
[----:B-1----:R-:W4:Y:S02]  /*23040*/  LDL.LU R18, [R1+0x458] ;  /* 0x0004580001127983 */ /* 0x002f240000300800 */
[----:B------:R-:W4:Y:S01]  /*23050*/  LDL.LU R19, [R1+0x45c] ;  /* 0x00045c0001137983 */ /* 0x000f220000300800 */
[----:B------:R-:W-:Y:S01]  /*23060*/  STL.64 [R1+0x3378], R14 ;  /* 0x0033780e01007387 */ /* 0x000fe20000100a00 */
[C---:B--2---:R-:W-:Y:S03]  /*23070*/  HMMA.16816.F32 R24, R20.reuse, R26, R4 ;  /* 0x0000001a1418723c */ /* 0x044fe60000001804 */
[----:B------:R-:W2:Y:S01]  /*23080*/  LDL.LU.64 R6, [R1+0x34b0] ;  /* 0x0034b00001067983 */ /* 0x000ea20000300a00 */
[----:B------:R-:W2:Y:S11]  /*23090*/  LDL.LU.64 R4, [R1+0x34a8] ;  /* 0x0034a80001047983 */ /* 0x000eb60000300a00 */
[----:B------:R-:W-:Y:S08]  /*230a0*/  @!UPT UIADD3 URZ, URZ, URZ, URZ ;  /* 0x0000003f3f3ff290 */ /* 0x000ff0000fffe03f */
[----:B------:R-:W-:Y:S01]  /*230b0*/  STL.64 [R1+0x4a0], R24 ;  /* 0x0004a01801007387 */ /* 0x000fe20000100a00 */
[----:B------:R0:W-:Y:S03]  /*230c0*/  STL.64 [R1+0x4a8], R26 ;  /* 0x0004a81a01007387 */ /* 0x0001e60000100a00 */
[----:B0-----:R-:W2:Y:S02]  /*230d0*/  LDL.LU.64 R26, [R1+0x34a0] ;  /* 0x0034a000011a7983 */ /* 0x001ea40000300a00 */
[C---:B--2---:R-:W-:Y:S02]  /*230e0*/  HMMA.16816.F32 R24, R20.reuse, R26, R4 ;  /* 0x0000001a1418723c */ /* 0x044fe40000001804 */
[----:B------:R-:W2:Y:S01]  /*230f0*/  LDL.LU.64 R6, [R1+0x3498] ;  /* 0x0034980001067983 */ /* 0x000ea20000300a00 */
[----:B------:R-:W2:Y:S11]  /*23100*/  LDL.LU.64 R4, [R1+0x3490] ;  /* 0x0034900001047983 */ /* 0x000eb60000300a00 */
[----:B------:R-:W-:Y:S09]  /*23110*/  @!UPT UIADD3 URZ, URZ, URZ, URZ ;  /* 0x0000003f3f3ff290 */ /* 0x000ff2000fffe03f */
        /* <DEDUP_REMOVED lines=10> */
[C---:B--2---:R-:W-:Y:S11]  /*231c0*/  HMMA.16816.F32 R4, R20.reuse, R26, R4 ;  /* 0x0000001a1404723c */ /* 0x044ff60000001804 */
[----:B------:R-:W-:Y:S11]  /*231d0*/  @!UPT UIADD3 URZ, URZ, URZ, URZ ;  /* 0x0000003f3f3ff290 */ /* 0x000ff6000fffe03f */
[----:B------:R-:W-:Y:S01]  /*231e0*/  @!UPT UIADD3 URZ, URZ, URZ, URZ ;  /* 0x0000003f3f3ff290 */ /* 0x000fe2000fffe03f */
[----:B------:R-:W-:Y:S01]  /*231f0*/  STL.64 [R1+0x470], R4 ;  /* 0x0004700401007387 */ /* 0x000fe20000100a00 */
[----:B------:R0:W-:Y:S03]  /*23200*/  STL.64 [R1+0x478], R6 ;  /* 0x0004780601007387 */ /* 0x0001e60000100a00 */
[----:B0-----:R-:W4:Y:S01]  /*23210*/  LDL.LU.64 R6, [R1+0x3468] ;  /* 0x0034680001067983 */ /* 0x001f220000300a00 */
[----:B------:R-:W2:Y:S02]  /*23220*/  LDL.LU.64 R4, [R1+0x3460] ;  /* 0x0034600001047983 */ /* 0x000ea40000300a00 */
[----:B------:R0:W-:Y:S02]  /*23230*/  STL.64 [R1+0x3350], R26 ;  /* 0x0033501a01007387 */ /* 0x0001e40000100a00 */
[----:B------:R-:W2:Y:S01]  /*23240*/  LDL.LU R24, [R1+0x460] ;  /* 0x0004600001187983 */ /* 0x000ea20000300800 */
[----:B------:R-:W2:Y:S04]  /*23250*/  LDL.LU R25, [R1+0x464] ;  /* 0x0004640001197983 */ /* 0x000ea80000300800 */
[----:B0-----:R-:W2:Y:S01]  /*23260*/  LDL.LU R26, [R1+0x468] ;  /* 0x00046800011a7983 */ /* 0x001ea20000300800 */
[----:B------:R-:W2:Y:S02]  /*23270*/  LDL.LU R27, [R1+0x46c] ;  /* 0x00046c00011b7983 */ /* 0x000ea40000300800 */
[----:B------:R-:W-:Y:S01]  /*23280*/  STL.64 [R1+0x3320], R10 ;  /* 0x0033200a01007387 */ /* 0x000fe20000100a00 */
[C---:B----4-:R-:W-:Y:S08]  /*23290*/  HMMA.16816.F32 R16, R20.reuse, R6, R16 ;  /* 0x000000061410723c */ /* 0x050ff00000001810 */
[----:B--2---:R-:W-:Y:S11]  /*232a0*/  HMMA.16816.F32 R24, R20, R10, R24 ;  /* 0x0000000a1418723c */ /* 0x004ff60000001818 */
[----:B------:R-:W-:Y:S11]  /*232b0*/  @!UPT UIADD3 URZ, URZ, URZ, URZ ;  /* 0x0000003f3f3ff290 */ /* 0x000ff6000fffe03f */
[----:B------:R-:W-:Y:S01]  /*232c0*/  @!UPT UIADD3 URZ, URZ, URZ, URZ ;  /* 0x0000003f3f3ff290 */ /* 0x000fe2000fffe03f */
[----:B------:R0:W-:Y:S01]  /*232d0*/  STL.64 [R1+0x460], R24 ;  /* 0x0004601801007387 */ /* 0x0001e20000100a00 */
[----:B------:R1:W-:Y:S03]  /*232e0*/  STL.64 [R1+0x468], R26 ;  /* 0x0004681a01007387 */ /* 0x0003e60000100a00 */
[----:B0-----:R-:W2:Y:S01]  /*232f0*/  LDL.LU R24, [R1+0x430] ;  /* 0x0004300001187983 */ /* 0x001ea20000300800 */
[----:B------:R-:W-:Y:S02]  /*23300*/  STL.64 [R1+0x450], R16 ;  /* 0x0004501001007387 */ /* 0x000fe40000100a00 */
[----:B------:R-:W-:Y:S02]  /*23310*/  STL.64 [R1+0x458], R18 ;  /* 0x0004581201007387 */ /* 0x000fe40000100a00 */
[----:B------:R-:W2:Y:S01]  /*23320*/  LDL.LU R25, [R1+0x434] ;  /* 0x0004340001197983 */ /* 0x000ea20000300800 */
[----:B-1----:R-:W4:Y:S01]  /*23330*/  LDL.LU R26, [R1+0x438] ;  /* 0x00043800011a7983 */ /* 0x002f220000300800 */
[----:B------:R-:W4:Y:S03]  /*23340*/  LDL.LU R27, [R1+0x43c] ;  /* 0x00043c00011b7983 */ /* 0x000f260000300800 */
[----:B----4-:R-:W-:Y:S01]  /*23350*/  STL.64 [R1+0x3370], R26 ;  /* 0x0033701a01007387 */ /* 0x010fe20000100a00 */
[----:B--2---:R0:W-:Y:S03]  /*23360*/  STL.64 [R1+0x3368], R24 ;  /* 0x0033681801007387 */ /* 0x0041e60000100a00 */
[----:B0-----:R-:W2:Y:S01]  /*23370*/  LDL.LU R24, [R1+0x440] ;  /* 0x0004400001187983 */ /* 0x001ea20000300800 */
[----:B------:R-:W2:Y:S02]  /*23380*/  LDL.LU R25, [R1+0x444] ;  /* 0x0004440001197983 */ /* 0x000ea40000300800 */
[----:B------:R-:W4:Y:S02]  /*23390*/  LDL.LU R26, [R1+0x448] ;  /* 0x00044800011a7983 */ /* 0x000f240000300800 */
[----:B------:R-:W4:Y:S02]  /*233a0*/  LDL.LU R27, [R1+0x44c] ;  /* 0x00044c00011b7983 */ /* 0x000f240000300800 */
[----:B------:R-:W-:-:S02]  /*233b0*/  IMAD.MOV.U32 R14, RZ, RZ, R13 ;  /* 0x000000ffff0e7224 */ /* 0x000fc400078e000d */
[----:B------:R-:W-:Y:S01]  /*233c0*/  IMAD.MOV.U32 R15, RZ, RZ, R8 ;  /* 0x000000ffff0f7224 */ /* 0x000fe200078e0008 */
[----:B----4-:R-:W-:Y:S01]  /*233d0*/  STL.64 [R1+0x3388], R26 ;  /* 0x0033881a01007387 */ /* 0x010fe20000100a00 */
[----:B--2---:R0:W-:Y:S02]  /*233e0*/  STL.64 [R1+0x3380], R24 ;  /* 0x0033801801007387 */ /* 0x0041e40000100a00 */
[----:B------:R-:W2:Y:S02]  /*233f0*/  LDL.LU R13, [R1+0x345c] ;  /* 0x00345c00010d7983 */ /* 0x000ea40000300800 */
[----:B------:R-:W4:Y:S01]  /*23400*/  LDL.LU R8, [R1+0x3458] ;  /* 0x0034580001087983 */ /* 0x000f220000300800 */
[----:B------:R1:W-:Y:S04]  /*23410*/  STL.64 [R1+0x3390], R14 ;  /* 0x0033900e01007387 */ /* 0x0003e80000100a00 */
[----:B0-----:R-:W2:Y:S01]  /*23420*/  LDL.LU R24, [R1+0x740] ;  /* 0x0007400001187983 */ /* 0x001ea20000300800 */
[----:B------:R-:W2:Y:S02]  /*23430*/  LDL.LU R25, [R1+0x744] ;  /* 0x0007440001197983 */ /* 0x000ea40000300800 */
[----:B------:R-:W2:Y:S02]  /*23440*/  LDL.LU R26, [R1+0x748] ;  /* 0x00074800011a7983 */ /* 0x000ea40000300800 */
[----:B------:R-:W2:Y:S02]  /*23450*/  LDL.LU R27, [R1+0x74c] ;  /* 0x00074c00011b7983 */ /* 0x000ea40000300800 */
[----:B-1----:R-:W-:-:S02]  /*23460*/  IMAD.MOV.U32 R14, RZ, RZ, R9 ;  /* 0x000000ffff0e7224 */ /* 0x002fc400078e0009 */
[----:B------:R-:W-:Y:S01]  /*23470*/  IMAD.MOV.U32 R15, RZ, RZ, R4 ;  /* 0x000000ffff0f7224 */ /* 0x000fe200078e0004 */
[----:B--2---:R-:W-:Y:S01]  /*23480*/  STL.64 [R1+0x33a0], R26 ;  /* 0x0033a01a01007387 */ /* 0x004fe20000100a00 */
[----:B------:R0:W-:Y:S02]  /*23490*/  STL.64 [R1+0x3398], R24 ;  /* 0x0033981801007387 */ /* 0x0001e40000100a00 */
[----:B------:R-:W2:Y:S02]  /*234a0*/  LDL.LU R9, [R1+0x3454] ;  /* 0x0034540001097983 */ /* 0x000ea40000300800 */
[----:B------:R-:W2:Y:S01]  /*234b0*/  LDL.LU R4, [R1+0x3450] ;  /* 0x0034500001047983 */ /* 0x000ea20000300800 */
        /* <DEDUP_REMOVED lines=17> */
[----:B------:R-:W-:Y:S02]  /*235d0*/  IMAD.MOV.U32 R15, RZ, RZ, R3 ;  /* 0x000000ffff0f7224 */ /* 0x000fe400078e0003 */
[----:B------:R-:W-:Y:S02]  /*235e0*/  IMAD.MOV.U32 R10, RZ, RZ, R13 ;  /* 0x000000ffff0a7224 */ /* 0x000fe400078e000d */
[----:B---3--:R-:W-:Y:S01]  /*235f0*/  IMAD.MOV.U32 R11, RZ, RZ, R12 ;  /* 0x000000ffff0b7224 */ /* 0x008fe200078e000c */
[----:B--2---:R-:W-:Y:S01]  /*23600*/  STL.64 [R1+0x33d0], R26 ;  /* 0x0033d01a01007387 */ /* 0x004fe20000100a00 */
[----:B------:R-:W-:Y:S02]  /*23610*/  STL.64 [R1+0x33c8], R24 ;  /* 0x0033c81801007387 */ /* 0x000fe40000100a00 */
[----:B------:R-:W2:Y:S02]  /*23620*/  LDL.LU R2, [R1+0x3444] ;  /* 0x0034440001027983 */ /* 0x000ea40000300800 */
[----:B------:R-:W3:Y:S01]  /*23630*/  LDL.LU R3, [R1+0x3440] ;  /* 0x0034400001037983 */ /* 0x000ee20000300800 */
[----:B------:R0:W-:Y:S02]  /*23640*/  STL.64 [R1+0x33d8], R14 ;  /* 0x0033d80e01007387 */ /* 0x0001e40000100a00 */
[----:B0-----:R-:W-:-:S02]  /*23650*/  IMAD.MOV.U32 R14, RZ, RZ, R29 ;  /* 0x000000ffff0e7224 */ /* 0x001fc400078e001d */
[----:B------:R-:W-:-:S05]  /*23660*/  IMAD.MOV.U32 R15, RZ, RZ, R28 ;  /* 0x000000ffff0f7224 */ /* 0x000fca00078e001c */
[----:B------:R-:W-:Y:S01]  /*23670*/  STL.64 [R1+0x33f0], R14 ;  /* 0x0033f00e01007387 */ /* 0x000fe20000100a00 */
[----:B------:R-:W2:Y:S02]  /*23680*/  LDL.LU R24, [R1+0x770] ;  /* 0x0007700001187983 */ /* 0x000ea40000300800 */
[----:B------:R-:W2:Y:S02]  /*23690*/  LDL.LU R25, [R1+0x774] ;  /* 0x0007740001197983 */ /* 0x000ea40000300800 */
[----:B------:R-:W2:Y:S01]  /*236a0*/  LDL.LU R26, [R1+0x778] ;  /* 0x00077800011a7983 */ /* 0x000ea20000300800 */
[----:B------:R-:W2:Y:S01]  /*236b0*/  LDL.LU R27, [R1+0x77c] ;  /* 0x00077c00011b7983 */ /* 0x000ea20000300800 */
[----:B------:R0:W-:Y:S02]  /*236c0*/  STL.64 [R1+0x33f8], R10 ;  /* 0x0033f80a01007387 */ /* 0x0001e40000100a00 */
[----:B0-----:R-:W-:Y:S02]  /*236d0*/  IMAD.MOV.U32 R10, RZ, RZ, R9 ;  /* 0x000000ffff0a7224 */ /* 0x001fe400078e0009 */
[----:B----4-:R-:W-:-:S05]  /*236e0*/  IMAD.MOV.U32 R11, RZ, RZ, R8 ;  /* 0x000000ffff0b7224 */ /* 0x010fca00078e0008 */
[----:B------:R0:W-:Y:S01]  /*236f0*/  STL.64 [R1+0x3410], R10 ;  /* 0x0034100a01007387 */ /* 0x0001e20000100a00 */
[----:B------:R-:W4:Y:S02]  /*23700*/  LDL.LU R12, [R1+0x790] ;  /* 0x00079000010c7983 */ /* 0x000f240000300800 */
[----:B------:R-:W4:Y:S02]  /*23710*/  LDL.LU R13, [R1+0x794] ;  /* 0x00079400010d7983 */ /* 0x000f240000300800 */
[----:B------:R-:W2:Y:S01]  /*23720*/  LDL.LU R14, [R1+0x798] ;  /* 0x00079800010e7983 */ /* 0x000ea20000300800 */
[----:B------:R-:W2:Y:S01]  /*23730*/  LDL.LU R15, [R1+0x79c] ;  /* 0x00079c00010f7983 */ /* 0x000ea20000300800 */
[----:B0-----:R-:W-:Y:S02]  /*23740*/  IMAD.MOV.U32 R10, RZ, RZ, R5 ;  /* 0x000000ffff0a7224 */ /* 0x001fe400078e0005 */
[----:B------:R-:W-:-:S05]  /*23750*/  IMAD.MOV.U32 R11, RZ, RZ, R4 ;  /* 0x000000ffff0b7224 */ /* 0x000fca00078e0004 */
[----:B------:R-:W-:Y:S04]  /*23760*/  STL.64 [R1+0x3428], R10 ;  /* 0x0034280a01007387 */ /* 0x000fe80000100a00 */
[----:B---3--:R-:W0:Y:S04]  /*23770*/  LDSM.16.MT88.4 R16, [R3+0x4180] ;  /* 0x004180000310783b */ /* 0x008e280000004200 */
[----:B--2---:R-:W-:Y:S01]  /*23780*/  STL.64 [R1+0x3408], R14 ;  /* 0x0034080e01007387 */ /* 0x004fe20000100a00 */
[----:B----4-:R1:W-:Y:S03]  /*23790*/  STL.64 [R1+0x3400], R12 ;  /* 0x0034000c01007387 */ /* 0x0103e60000100a00 */
[----:B-1----:R-:W2:Y:S01]  /*237a0*/  LDL.LU R12, [R1+0x7a0] ;  /* 0x0007a000010c7983 */ /* 0x002ea20000300800 */
[----:B------:R-:W2:Y:S02]  /*237b0*/  LDL.LU R13, [R1+0x7a4] ;  /* 0x0007a400010d7983 */ /* 0x000ea40000300800 */
[----:B------:R-:W3:Y:S02]  /*237c0*/  LDL.LU R14, [R1+0x7a8] ;  /* 0x0007a800010e7983 */ /* 0x000ee40000300800 */
[----:B------:R-:W3:Y:S02]  /*237d0*/  LDL.LU R15, [R1+0x7ac] ;  /* 0x0007ac00010f7983 */ /* 0x000ee40000300800 */
[----:B---3--:R-:W-:Y:S01]  /*237e0*/  STL.64 [R1+0x3420], R14 ;  /* 0x0034200e01007387 */ /* 0x008fe20000100a00 */
[----:B--2---:R1:W-:Y:S03]  /*237f0*/  STL.64 [R1+0x3418], R12 ;  /* 0x0034180c01007387 */ /* 0x0043e60000100a00 */
        /* <DEDUP_REMOVED lines=8> */
[----:B------:R-:W2:Y:S02]  /*23880*/  LDL.LU R14, [R1+0x7c8] ;  /* 0x0007c800010e7983 */ /* 0x000ea40000300800 */
[----:B------:R-:W2:Y:S01]  /*23890*/  LDL.LU R15, [R1+0x7cc] ;  /* 0x0007cc00010f7983 */ /* 0x000ea20000300800 */
[----:B------:R-:W-:Y:S01]  /*238a0*/  STL.64 [R1+0x33e8], R26 ;  /* 0x0033e81a01007387 */ /* 0x000fe20000100a00 */
[----:B------:R1:W-:Y:S03]  /*238b0*/  STL.64 [R1+0x33e0], R24 ;  /* 0x0033e01801007387 */ /* 0x0003e60000100a00 */
[----:B-1----:R-:W3:Y:S01]  /*238c0*/  LDL.LU R24, [R1+0x780] ;  /* 0x0007800001187983 */ /* 0x002ee20000300800 */
[----:B------:R-:W3:Y:S02]  /*238d0*/  LDL.LU R25, [R1+0x784] ;  /* 0x0007840001197983 */ /* 0x000ee40000300800 */
[----:B------:R-:W3:Y:S02]  /*238e0*/  LDL.LU R26, [R1+0x788] ;  /* 0x00078800011a7983 */ /* 0x000ee40000300800 */
[----:B------:R-:W3:Y:S01]  /*238f0*/  LDL.LU R27, [R1+0x78c] ;  /* 0x00078c00011b7983 */ /* 0x000ee20000300800 */
[----:B------:R1:W-:Y:S04]  /*23900*/  STL.64 [R1+0x3328], R6 ;  /* 0x0033280601007387 */ /* 0x0003e80000100a00 */
[----:B-1----:R-:W4:Y:S04]  /*23910*/  LDL.64 R6, [R1+0x8] ;  /* 0x0000080001067983 */ /* 0x002f280000100a00 */
[----:B----4-:R1:W-:Y:S04]  /*23920*/  STL.64 [R1+0x3330], R6 ;  /* 0x0033300601007387 */ /* 0x0103e80000100a00 */
[----:B-1----:R-:W4:Y:S01]  /*23930*/  LDL.64 R6, [R1+0x18] ;  /* 0x0000180001067983 */ /* 0x002f220000100a00 */
[----:B------:R-:W-:-:S02]  /*23940*/  IMAD.MOV.U32 R10, RZ, RZ, R2 ;  /* 0x000000ffff0a7224 */ /* 0x000fc400078e0002 */
[----:B------:R-:W-:Y:S01]  /*23950*/  IMAD.MOV.U32 R11, RZ, RZ, R0 ;  /* 0x000000ffff0b7224 */ /* 0x000fe200078e0000 */
[----:B----4-:R1:W-:Y:S04]  /*23960*/  STL.64 [R1+0x3348], R6 ;  /* 0x0033480601007387 */ /* 0x0103e80000100a00 */
[----:B-1----:R-:W4:Y:S01]  /*23970*/  LDL.64 R6, [R1+0x28] ;  /* 0x0000280001067983 */ /* 0x002f220000100a00 */
[----:B0-----:R0:W-:Y:S02]  /*23980*/  STL [R1+0x3274], R16 ;  /* 0x0032741001007387 */ /* 0x0011e40000100800 */
[----:B------:R1:W-:Y:S02]  /*23990*/  STL [R1+0x3270], R17 ;  /* 0x0032701101007387 */ /* 0x0003e40000100800 */
[----:B------:R2:W-:Y:S01]  /*239a0*/  STL [R1+0x326c], R18 ;  /* 0x00326c1201007387 */ /* 0x0005e20000100800 */
[----:B------:R3:W-:Y:S04]  /*239b0*/  STL [R1+0x3268], R19 ;  /* 0x0032681301007387 */ /* 0x0007e80000100800 */
[----:B0-----:R-:W4:Y:S01]  /*239c0*/  LDL.LU R16, [R1+0x410] ;  /* 0x0004100001107983 */ /* 0x001f220000300800 */
[----:B-1----:R-:W4:Y:S02]  /*239d0*/  LDL.LU R17, [R1+0x414] ;  /* 0x0004140001117983 */ /* 0x002f240000300800 */
[----:B--2---:R-:W2:Y:S02]  /*239e0*/  LDL.LU R18, [R1+0x418] ;  /* 0x0004180001127983 */ /* 0x004ea40000300800 */
[----:B---3--:R-:W2:Y:S01]  /*239f0*/  LDL.LU R19, [R1+0x41c] ;  /* 0x00041c0001137983 */ /* 0x008ea20000300800 */
[C---:B------:R-:W-:Y:S01]  /*23a00*/  HMMA.16816.F32 R8, R20.reuse, R10, R12 ;  /* 0x0000000a1408723c */ /* 0x040fe2000000180c */
[----:B--2---:R-:W-:Y:S01]  /*23a10*/  STL.64 [R1+0x3340], R18 ;  /* 0x0033401201007387 */ /* 0x004fe20000100a00 */
[----:B----4-:R0:W-:Y:S03]  /*23a20*/  STL.64 [R1+0x3338], R16 ;  /* 0x0033381001007387 */ /* 0x0101e60000100a00 */
[----:B0-----:R-:W2:Y:S01]  /*23a30*/  LDL.LU R16, [R1+0x420] ;  /* 0x0004200001107983 */ /* 0x001ea20000300800 */
[----:B------:R-:W2:Y:S02]  /*23a40*/  LDL.LU R17, [R1+0x424] ;  /* 0x0004240001117983 */ /* 0x000ea40000300800 */
[----:B------:R-:W2:Y:S02]  /*23a50*/  LDL.LU R18, [R1+0x428] ;  /* 0x0004280001127983 */ /* 0x000ea40000300800 */
[----:B------:R-:W2:Y:S01]  /*23a60*/  LDL.LU R19, [R1+0x42c] ;  /* 0x00042c0001137983 */ /* 0x000ea20000300800 */
[----:B------:R-:W3:Y:S01]  /*23a70*/  LDL.LU.64 R14, [R1+0x3438] ;  /* 0x00343800010e7983 */ /* 0x000ee20000300a00 */
[----:B------:R-:W3:Y:S11]  /*23a80*/  LDL.LU.64 R12, [R1+0x3430] ;  /* 0x00343000010c7983 */ /* 0x000ef60000300a00 */
[----:B------:R-:W-:Y:S02]  /*23a90*/  STL.64 [R1+0x830], R8 ;  /* 0x0008300801007387 */ /* 0x000fe40000100a00 */
[----:B------:R0:W-:Y:S02]  /*23aa0*/  STL.64 [R1+0x838], R10 ;  /* 0x0008380a01007387 */ /* 0x0001e40000100a00 */
[----:B0-----:R-:W3:Y:S02]  /*23ab0*/  LDL.LU.64 R10, [R1+0x3428] ;  /* 0x00342800010a7983 */ /* 0x001ee40000300a00 */
[C---:B---3--:R-:W-:Y:S02]  /*23ac0*/  HMMA.16816.F32 R8, R20.reuse, R10, R12 ;  /* 0x0000000a1408723c */ /* 0x048fe4000000180c */
[----:B------:R-:W3:Y:S01]  /*23ad0*/  LDL.LU.64 R14, [R1+0x3420] ;  /* 0x00342000010e7983 */ /* 0x000ee20000300a00 */
[----:B------:R-:W3:Y:S11]  /*23ae0*/  LDL.LU.64 R12, [R1+0x3418] ;  /* 0x00341800010c7983 */ /* 0x000ef60000300a00 */
[----:B------:R-:W-:Y:S09]  /*23af0*/  @!UPT UIADD3 URZ, URZ, URZ, URZ ;  /* 0x0000003f3f3ff290 */ /* 0x000ff2000fffe03f */
[----:B------:R-:W-:Y:S01]  /*23b00*/  STL.64 [R1+0x820], R8 ;  /* 0x0008200801007387 */ /* 0x000fe20000100a00 */
        /* <DEDUP_REMOVED lines=10> */
[----:B------:R-:W3:Y:S11]  /*23bb0*/  LDL.LU.64 R14, [R1+0x33f0] ;  /* 0x0033f000010e7983 */ /* 0x000ef60000300a00 */
[----:B------:R-:W-:Y:S10]  /*23bc0*/  @!UPT UIADD3 URZ, URZ, URZ, URZ ;  /* 0x0000003f3f3ff290 */ /* 0x000ff4000fffe03f */
[----:B------:R0:W-:Y:S01]  /*23bd0*/  STL.64 [R1+0x800], R8 ;  /* 0x0008000801007387 */ /* 0x0001e20000100a00 */
[----:B------:R1:W-:Y:S03]  /*23be0*/  STL.64 [R1+0x808], R10 ;  /* 0x0008080a01007387 */ /* 0x0003e60000100a00 */
[----:B0-----:R-:W4:Y:S01]  /*23bf0*/  LDL.LU R8, [R1+0x400] ;  /* 0x0004000001087983 */ /* 0x001f220000300800 */
[----:B------:R-:W4:Y:S02]  /*23c00*/  LDL.LU R9, [R1+0x404] ;  /* 0x0004040001097983 */ /* 0x000f240000300800 */
[----:B-1----:R-:W4:Y:S02]  /*23c10*/  LDL.LU R10, [R1+0x408] ;  /* 0x00040800010a7983 */ /* 0x002f240000300800 */
[----:B------:R-:W4:Y:S01]  /*23c20*/  LDL.LU R11, [R1+0x40c] ;  /* 0x00040c00010b7983 */ /* 0x000f220000300800 */
[C---:B---3--:R-:W-:Y:S01]  /*23c30*/  HMMA.16816.F32 R12, R20.reuse, R14, R24 ;  /* 0x0000000e140c723c */ /* 0x048fe20000001818 */
[----:B------:R-:W3:Y:S01]  /*23c40*/  LDL.LU.64 R26, [R1+0x33e8] ;  /* 0x0033e800011a7983 */ /* 0x000ee20000300a00 */
[----:B------:R-:W3:Y:S11]  /*23c50*/  LDL.LU.64 R24, [R1+0x33e0] ;  /* 0x0033e00001187983 */ /* 0x000ef60000300a00 */
[----:B------:R-:W-:Y:S10]  /*23c60*/  @!UPT UIADD3 URZ, URZ, URZ, URZ ;  /* 0x0000003f3f3ff290 */ /* 0x000ff4000fffe03f */
        /* <DEDUP_REMOVED lines=31> */
[----:B---3--:R-:W-:Y:S02]  /*23e60*/  HMMA.16816.F32 R20, R20, R14, R24 ;  /* 0x0000000e1414723c */ /* 0x008fe40000001818 */
[----:B------:R-:W3:Y:S01]  /*23e70*/  LDL.LU.64 R26, [R1+0x3370] ;  /* 0x00337000011a7983 */ /* 0x000ee20000300a00 */
[----:B------:R-:W3:Y:S02]  /*23e80*/  LDL.LU.64 R24, [R1+0x3368] ;  /* 0x0033680001187983 */ /* 0x000ee40000300a00 */
[----:B------:R-:W-:-:S02]  /*23e90*/  IMAD.MOV.U32 R2, RZ, RZ, R14 ;  /* 0x000000ffff027224 */ /* 0x000fc400078e000e */
[----:B------:R-:W-:Y:S11]  /*23ea0*/  IMAD.MOV.U32 R0, RZ, RZ, R15 ;  /* 0x000000ffff007224 */ /* 0x000ff600078e000f */
[----:B------:R-:W-:Y:S05]  /*23eb0*/  @!UPT UIADD3 URZ, URZ, URZ, URZ ;  /* 0x0000003f3f3ff290 */ /* 0x000fea000fffe03f */
[----:B------:R0:W-:Y:S01]  /*23ec0*/  STL.64 [R1+0x440], R20 ;  /* 0x0004401401007387 */ /* 0x0001e20000100a00 */
[----:B------:R1:W-:Y:S02]  /*23ed0*/  STL.64 [R1+0x448], R22 ;  /* 0x0004481601007387 */ /* 0x0003e40000100a00 */
[----:B------:R-:W3:Y:S02]  /*23ee0*/  LDL.LU.64 R14, [R1+0x3360] ;  /* 0x00336000010e7983 */ /* 0x000ee40000300a00 */
[----:B------:R-:W3:Y:S01]  /*23ef0*/  LDL.LU.64 R12, [R1+0x3358] ;  /* 0x00335800010c7983 */ /* 0x000ee20000300a00 */
[----:B0-----:R-:W2:Y:S01]  /*23f00*/  LDL.LU R20, [R1+0x3e0] ;  /* 0x0003e00001147983 */ /* 0x001ea20000300800 */
[----:B------:R-:W2:Y:S02]  /*23f10*/  LDL.LU R21, [R1+0x3e4] ;  /* 0x0003e40001157983 */ /* 0x000ea40000300800 */
[----:B-1----:R-:W2:Y:S02]  /*23f20*/  LDL.LU R22, [R1+0x3e8] ;  /* 0x0003e80001167983 */ /* 0x002ea40000300800 */
[----:B------:R-:W2:Y:S01]  /*23f30*/  LDL.LU R23, [R1+0x3ec] ;  /* 0x0003ec0001177983 */ /* 0x000ea20000300800 */
[C---:B---3--:R-:W-:Y:S11]  /*23f40*/  HMMA.16816.F32 R24, R12.reuse, R6, R24 ;  /* 0x000000060c18723c */ /* 0x048ff60000001818 */
[----:B------:R-:W-:Y:S11]  /*23f50*/  @!UPT UIADD3 URZ, URZ, URZ, URZ ;  /* 0x0000003f3f3ff290 */ /* 0x000ff6000fffe03f */
[----:B------:R-:W-:Y:S01]  /*23f60*/  @!UPT UIADD3 URZ, URZ, URZ, URZ ;  /* 0x0000003f3f3ff290 */ /* 0x000fe2000fffe03f */
[----:B------:R0:W-:Y:S01]  /*23f70*/  STL.64 [R1+0x430], R24 ;  /* 0x0004301801007387 */ /* 0x0001e20000100a00 */
[----:B------:R1:W-:Y:S02]  /*23f80*/  STL.64 [R1+0x438], R26 ;  /* 0x0004381a01007387 */ /* 0x0003e40000100a00 */
[----:B0-----:R-:W-:Y:S01]  /*23f90*/  IMAD.MOV.U32 R25, RZ, RZ, R6 ;  /* 0x000000ffff197224 */ /* 0x001fe200078e0006 */
[----:B-1----:R-:W4:Y:S01]  /*23fa0*/  LDL.LU.64 R26, [R1+0x3350] ;  /* 0x00335000011a7983 */ /* 0x002f220000300a00 */
[----:B------:R-:W-:Y:S02]  /*23fb0*/  IMAD.MOV.U32 R24, RZ, RZ, R7 ;  /* 0x000000ffff187224 */ /* 0x000fe400078e0007 */
[----:B------:R-:W2:Y:S03]  /*23fc0*/  LDL.LU.64 R6, [R1+0x3348] ;  /* 0x0033480001067983 */ /* 0x000ea60000300a00 */
[----:B------:R-:W-:Y:S01]  /*23fd0*/  STL [R1+0x327c], R24 ;  /* 0x00327c1801007387 */ /* 0x000fe20000100800 */
[----:B------:R-:W-:Y:S01]  /*23fe0*/  STL [R1+0x3278], R25 ;  /* 0x0032781901007387 */ /* 0x000fe20000100800 */
[----:B--2---:R-:W-:Y:S01]  /*23ff0*/  HMMA.16816.F32 R16, R12, R6, R16 ;  /* 0x000000060c10723c */ /* 0x004fe20000001810 */
[----:B------:R-:W-:-:S02]  /*24000*/  IMAD.MOV.U32 R29, RZ, RZ, R6 ;  /* 0x000000ffff1d7224 */ /* 0x000fc400078e0006 */
[----:B------:R-:W-:Y:S11]  /*24010*/  IMAD.MOV.U32 R28, RZ, RZ, R7 ;  /* 0x000000ffff1c7224 */ /* 0x000ff600078e0007 */
[----:B------:R-:W-:Y:S09]  /*24020*/  @!UPT UIADD3 URZ, URZ, URZ, URZ ;  /* 0x0000003f3f3ff290 */ /* 0x000ff2000fffe03f */
[----:B------:R-:W-:Y:S01]  /*24030*/  STL.64 [R1+0x420], R16 ;  /* 0x0004201001007387 */ /* 0x000fe20000100a00 */
[----:B------:R0:W-:Y:S03]  /*24040*/  STL.64 [R1+0x428], R18 ;  /* 0x0004281201007387 */ /* 0x0001e60000100a00 */
[----:B0-----:R-:W2:Y:S01]  /*24050*/  LDL.LU.64 R18, [R1+0x3340] ;  /* 0x0033400001127983 */ /* 0x001ea20000300a00 */
[----:B------:R-:W2:Y:S02]  /*24060*/  LDL.LU.64 R16, [R1+0x3338] ;  /* 0x0033380001107983 */ /* 0x000ea40000300a00 */
[----:B------:R-:W2:Y:S01]  /*24070*/  LDL.LU.64 R6, [R1+0x3330] ;  /* 0x0033300001067983 */ /* 0x000ea20000300a00 */
[C---:B----4-:R-:W-:Y:S01]  /*24080*/  HMMA.16816.F32 R8, R12.reuse, R26, R8 ;  /* 0x0000001a0c08723c */ /* 0x050fe20000001808 */
[----:B------:R-:W-:Y:S01]  /*24090*/  STL [R1+0x3284], R28 ;  /* 0x0032841c01007387 */ /* 0x000fe20000100800 */
[----:B------:R-:W-:Y:S06]  /*240a0*/  STL [R1+0x3280], R29 ;  /* 0x0032801d01007387 */ /* 0x000fec0000100800 */
[C---:B--2---:R-:W-:Y:S11]  /*240b0*/  HMMA.16816.F32 R16, R12.reuse, R6, R16 ;  /* 0x000000060c10723c */ /* 0x044ff60000001810 */
[----:B------:R-:W-:Y:S11]  /*240c0*/  @!UPT UIADD3 URZ, URZ, URZ, URZ ;  /* 0x0000003f3f3ff290 */ /* 0x000ff6000fffe03f */
[----:B------:R-:W-:Y:S01]  /*240d0*/  @!UPT UIADD3 URZ, URZ, URZ, URZ ;  /* 0x0000003f3f3ff290 */ /* 0x000fe2000fffe03f */
[----:B------:R-:W-:Y:S01]  /*240e0*/  STL.64 [R1+0x410], R16 ;  /* 0x0004101001007387 */ /* 0x000fe20000100a00 */
[----:B------:R0:W-:Y:S02]  /*240f0*/  STL.64 [R1+0x418], R18 ;  /* 0x0004181201007387 */ /* 0x0001e40000100a00 */
[----:B0-----:R-:W-:Y:S02]  /*24100*/  IMAD.MOV.U32 R18, RZ, RZ, R6 ;  /* 0x000000ffff127224 */ /* 0x001fe400078e0006 */
[----:B------:R-:W-:Y:S02]  /*24110*/  IMAD.MOV.U32 R19, RZ, RZ, R7 ;  /* 0x000000ffff137224 */ /* 0x000fe400078e0007 */
[----:B------:R-:W2:Y:S03]  /*24120*/  LDL.LU.64 R6, [R1+0x3328] ;  /* 0x0033280001067983 */ /* 0x000ea60000300a00 */
[----:B------:R0:W-:Y:S02]  /*24130*/  STL.64 [R1+0x3318], R18 ;  /* 0x0033181201007387 */ /* 0x0001e40000100a00 */
[----:B------:R-:W3:Y:S02]  /*24140*/  LDL.LU R16, [R1+0x3f0] ;  /* 0x0003f00001107983 */ /* 0x000ee40000300800 */
[----:B------:R-:W3:Y:S01]  /*24150*/  LDL.LU R17, [R1+0x3f4] ;  /* 0x0003f40001117983 */ /* 0x000ee20000300800 */
[----:B0-----:R-:W3:Y:S01]  /*24160*/  LDL.LU R18, [R1+0x3f8] ;  /* 0x0003f80001127983 */ /* 0x001ee20000300800 */
[----:B------:R-:W3:Y:S02]  /*24170*/  LDL.LU R19, [R1+0x3fc] ;  /* 0x0003fc0001137983 */ /* 0x000ee40000300800 */
[----:B------:R-:W-:Y:S02]  /*24180*/  STL.64 [R1+0x400], R8 ;  /* 0x0004000801007387 */ /* 0x000fe40000100a00 */
[----:B------:R0:W-:Y:S02]  /*24190*/  STL.64 [R1+0x408], R10 ;  /* 0x0004080a01007387 */ /* 0x0001e40000100a00 */
[----:B0-----:R-:W3:Y:S01]  /*241a0*/  LDL.LU.64 R10, [R1+0x3320] ;  /* 0x00332000010a7983 */ /* 0x001ee20000300a00 */
[----:B------:R0:W-:Y:S02]  /*241b0*/  STL.64 [R1+0x3220], R26 ;  /* 0x0032201a01007387 */ /* 0x0001e40000100a00 */
[----:B------:R-:W4:Y:S02]  /*241c0*/  LDL.LU R24, [R1+0x730] ;  /* 0x0007300001187983 */ /* 0x000f240000300800 */
[----:B------:R-:W4:Y:S01]  /*241d0*/  LDL.LU R25, [R1+0x734] ;  /* 0x0007340001197983 */ /* 0x000f220000300800 */
[----:B0-----:R-:W4:Y:S01]  /*241e0*/  LDL.LU R26, [R1+0x738] ;  /* 0x00073800011a7983 */ /* 0x001f220000300800 */
[----:B------:R-:W4:Y:S01]  /*241f0*/  LDL.LU R27, [R1+0x73c] ;  /* 0x00073c00011b7983 */ /* 0x000f220000300800 */
[C---:B---3--:R-:W-:Y:S02]  /*24200*/  HMMA.16816.F32 R16, R12.reuse, R10, R16 ;  /* 0x0000000a0c10723c */ /* 0x048fe40000001810 */
[----:B------:R2:W-:Y:S06]  /*24210*/  STL.64 [R1+0x32b8], R10 ;  /* 0x0032b80a01007387 */ /* 0x0005ec0000100a00 */
[----:B--2---:R-:W-:Y:S01]  /*24220*/  HMMA.16816.F32 R8, R12, R6, R20 ;  /* 0x000000060c08723c */ /* 0x004fe20000001814 */
[----:B------:R-:W0:Y:S11]  /*24230*/  LDSM.16.MT88.4 R20, [R3+0x4200] ;  /* 0x004200000314783b */ /* 0x000e360000004200 */
[----:B------:R-:W-:Y:S03]  /*24240*/  @!UPT UIADD3 URZ, URZ, URZ, URZ ;  /* 0x0000003f3f3ff290 */ /* 0x000fe6000fffe03f */
[----:B------:R1:W-:Y:S01]  /*24250*/  STL.64 [R1+0x3f0], R16 ;  /* 0x0003f01001007387 */ /* 0x0003e20000100a00 */
[----:B------:R2:W-:Y:S03]  /*24260*/  STL.64 [R1+0x3f8], R18 ;  /* 0x0003f81201007387 */ /* 0x0005e60000100a00 */
[----:B-1----:R-:W3:Y:S04]  /*24270*/  LDL.LU R16, [R1+0x720] ;  /* 0x0007200001107983 */ /* 0x002ee80000300800 */
[----:B------:R-:W-:Y:S02]  /*24280*/  STL.64 [R1+0x3e0], R8 ;  /* 0x0003e00801007387 */ /* 0x000fe40000100a00 */
[----:B------:R1:W-:Y:S02]  /*24290*/  STL.64 [R1+0x3e8], R10 ;  /* 0x0003e80a01007387 */ /* 0x0003e40000100a00 */
[----:B------:R-:W3:Y:S01]  /*242a0*/  LDL.LU R17, [R1+0x724] ;  /* 0x0007240001117983 */ /* 0x000ee20000300800 */
[----:B--2---:R-:W3:Y:S01]  /*242b0*/  LDL.LU R18, [R1+0x728] ;  /* 0x0007280001127983 */ /* 0x004ee20000300800 */
[----:B------:R-:W3:Y:S03]  /*242c0*/  LDL.LU R19, [R1+0x72c] ;  /* 0x00072c0001137983 */ /* 0x000ee60000300800 */
[----:B-1----:R-:W3:Y:S01]  /*242d0*/  LDL.64 R10, [R1+0x158] ;  /* 0x00015800010a7983 */ /* 0x002ee20000100a00 */
[----:B------:R1:W-:Y:S03]  /*242e0*/  STL.64 [R1+0x32d0], R6 ;  /* 0x0032d00601007387 */ /* 0x0003e60000100a00 */
[----:B-1----:R-:W4:Y:S01]  /*242f0*/  LDL.64 R6, [R1+0x38] ;  /* 0x0000380001067983 */ /* 0x002f220000100a00 */
[----:B0-----:R0:W-:Y:S02]  /*24300*/  STL.64 [R1+0x3140], R22 ;  /* 0x0031401601007387 */ /* 0x0011e40000100a00 */
[----:B------:R-:W-:Y:S02]  /*24310*/  STL.64 [R1+0x3138], R20 ;  /* 0x0031381401007387 */ /* 0x000fe40000100a00 */
[----:B0-----:R-:W-:-:S02]  /*24320*/  IMAD.MOV.U32 R22, RZ, RZ, R2 ;  /* 0x000000ffff167224 */ /* 0x001fc400078e0002 */
[----:B------:R-:W-:-:S05]  /*24330*/  IMAD.MOV.U32 R23, RZ, RZ, R0 ;  /* 0x000000ffff177224 */ /* 0x000fca00078e0000 */
[----:B------:R4:W-:Y:S02]  /*24340*/  STL.64 [R1+0x32f8], R22 ;  /* 0x0032f81601007387 */ /* 0x0009e40000100a00 */
[C---:B----4-:R-:W-:Y:S07]  /*24350*/  HMMA.16816.F32 R20, R12.reuse, R6, R24 ;  /* 0x000000060c14723c */ /* 0x050fee0000001818 */
[----:B------:R-:W-:Y:S02]  /*24360*/  IMAD.MOV.U32 R27, RZ, RZ, R6 ;  /* 0x000000ffff1b7224 */ /* 0x000fe400078e0006 */
[----:B------:R-:W-:Y:S11]  /*24370*/  IMAD.MOV.U32 R26, RZ, RZ, R7 ;  /* 0x000000ffff1a7224 */ /* 0x000ff600078e0007 */
[----:B------:R-:W-:Y:S03]  /*24380*/  @!UPT UIADD3 URZ, URZ, URZ, URZ ;  /* 0x0000003f3f3ff290 */ /* 0x000fe6000fffe03f */
[----:B------:R0:W-:Y:S01]  /*24390*/  STL.64 [R1+0x7a0], R20 ;  /* 0x0007a01401007387 */ /* 0x0001e20000100a00 */
[----:B------:R1:W-:Y:S02]  /*243a0*/  STL.64 [R1+0x7a8], R22 ;  /* 0x0007a81601007387 */ /* 0x0003e40000100a00 */
[----:B------:R2:W-:Y:S02]  /*243b0*/  STL.64 [R1+0x3310], R26 ;  /* 0x0033101a01007387 */ /* 0x0005e40000100a00 */
[----:B------:R-:W4:Y:S01]  /*243c0*/  LDL.LU R4, [R1+0x6e0] ;  /* 0x0006e00001047983 */ /* 0x000f220000300800 */
[----:B------:R-:W4:Y:S01]  /*243d0*/  LDL.LU R5, [R1+0x6e4] ;  /* 0x0006e40001057983 */ /* 0x000f220000300800 */
[----:B------:R-:W4:Y:S02]  /*243e0*/  LDL.LU R6, [R1+0x6e8] ;  /* 0x0006e80001067983 */ /* 0x000f240000300800 */
[----:B------:R-:W4:Y:S01]  /*243f0*/  LDL.LU R7, [R1+0x6ec] ;  /* 0x0006ec0001077983 */ /* 0x000f220000300800 */
[----:B0-----:R-:W4:Y:S01]  /*24400*/  LDL.LU R20, [R1+0x700] ;  /* 0x0007000001147983 */ /* 0x001f220000300800 */
[----:B------:R-:W4:Y:S02]  /*24410*/  LDL.LU R21, [R1+0x704] ;  /* 0x0007040001157983 */ /* 0x000f240000300800 */
[----:B-1----:R-:W4:Y:S02]  /*24420*/  LDL.LU R22, [R1+0x708] ;  /* 0x0007080001167983 */ /* 0x002f240000300800 */
[----:B------:R-:W4:Y:S01]  /*24430*/  LDL.LU R23, [R1+0x70c] ;  /* 0x00070c0001177983 */ /* 0x000f220000300800 */
[----:B------:R-:W4:Y:S01]  /*24440*/  LDL.LU R24, [R1+0x710] ;  /* 0x0007100001187983 */ /* 0x000f220000300800 */
[----:B------:R-:W4:Y:S02]  /*24450*/  LDL.LU R25, [R1+0x714] ;  /* 0x0007140001197983 */ /* 0x000f240000300800 */
[----:B--2---:R-:W2:Y:S02]  /*24460*/  LDL.LU R26, [R1+0x718] ;  /* 0x00071800011a7983 */ /* 0x004ea40000300800 */
[----:B------:R-:W2:Y:S01]  /*24470*/  LDL.LU R27, [R1+0x71c] ;  /* 0x00071c00011b7983 */ /* 0x000ea20000300800 */
[----:B---3--:R-:W-:Y:S01]  /*24480*/  HMMA.16816.F32 R16, R12, R10, R16 ;  /* 0x0000000a0c10723c */ /* 0x008fe20000001810 */
[----:B----4-:R0:W-:Y:S01]  /*24490*/  STL.64 [R1+0x3308], R22 ;  /* 0x0033081601007387 */ /* 0x0101e20000100a00 */
[----:B------:R-:W-:Y:S03]  /*244a0*/  STL.64 [R1+0x3300], R20 ;  /* 0x0033001401007387 */ /* 0x000fe60000100a00 */
[----:B0-----:R-:W2:Y:S01]  /*244b0*/  LDL.64 R22, [R1+0x148] ;  /* 0x0001480001167983 */ /* 0x001ea20000100a00 */
[----:B------:R0:W-:Y:S02]  /*244c0*/  STL.64 [R1+0x32e0], R6 ;  /* 0x0032e00601007387 */ /* 0x0001e40000100a00 */
[----:B------:R-:W-:Y:S01]  /*244d0*/  STL.64 [R1+0x32d8], R4 ;  /* 0x0032d80401007387 */ /* 0x000fe20000100a00 */
[----:B0-----:R-:W3:Y:S04]  /*244e0*/  LDL.64 R6, [R1+0x128] ;  /* 0x0001280001067983 */ /* 0x001ee80000100a00 */
[----:B---3--:R0:W-:Y:S04]  /*244f0*/  STL.64 [R1+0x32f0], R6 ;  /* 0x0032f00601007387 */ /* 0x0081e80000100a00 */
[----:B0-----:R-:W3:Y:S06]  /*24500*/  LDL.64 R6, [R1+0x138] ;  /* 0x0001380001067983 */ /* 0x001eec0000100a00 */
[----:B------:R-:W-:Y:S02]  /*24510*/  STL.64 [R1+0x790], R16 ;  /* 0x0007901001007387 */ /* 0x000fe40000100a00 */
[----:B------:R0:W-:Y:S02]  /*24520*/  STL.64 [R1+0x798], R18 ;  /* 0x0007981201007387 */ /* 0x0001e40000100a00 */
[----:B0-----:R-:W4:Y:S01]  /*24530*/  LDL.LU.64 R18, [R1+0x3318] ;  /* 0x0033180001127983 */ /* 0x001f220000300a00 */
[----:B------:R-:W2:Y:S02]  /*24540*/  LDL.LU R8, [R1+0x6d0] ;  /* 0x0006d00001087983 */ /* 0x000ea40000300800 */
[----:B------:R-:W-:-:S02]  /*24550*/  IMAD.MOV.U32 R16, RZ, RZ, R10 ;  /* 0x000000ffff107224 */ /* 0x000fc400078e000a */
[----:B------:R-:W2:Y:S02]  /*24560*/  LDL.LU R9, [R1+0x6d4] ;  /* 0x0006d40001097983 */ /* 0x000ea40000300800 */
[----:B------:R-:W-:Y:S01]  /*24570*/  IMAD.MOV.U32 R17, RZ, RZ, R11 ;  /* 0x000000ffff117224 */ /* 0x000fe200078e000b */
[----:B------:R-:W2:Y:S01]  /*24580*/  LDL.LU R10, [R1+0x6d8] ;  /* 0x0006d800010a7983 */ /* 0x000ea20000300800 */
[----:B------:R-:W2:Y:S03]  /*24590*/  LDL.LU R11, [R1+0x6dc] ;  /* 0x0006dc00010b7983 */ /* 0x000ea60000300800 */
[----:B--2---:R0:W-:Y:S01]  /*245a0*/  STL.64 [R1+0x32c8], R10 ;  /* 0x0032c80a01007387 */ /* 0x0041e20000100a00 */
[----:B------:R1:W-:Y:S03]  /*245b0*/  STL.64 [R1+0x32c0], R8 ;  /* 0x0032c00801007387 */ /* 0x0003e60000100a00 */
[----:B0-----:R-:W2:Y:S04]  /*245c0*/  LDL.64 R10, [R1+0x118] ;  /* 0x00011800010a7983 */ /* 0x001ea80000100a00 */
[----:B--2---:R0:W-:Y:S01]  /*245d0*/  STL.64 [R1+0x32e8], R10 ;  /* 0x0032e80a01007387 */ /* 0x0041e20000100a00 */
[----:B-1----:R-:W2:Y:S02]  /*245e0*/  LDL.LU R8, [R1+0x6f0] ;  /* 0x0006f00001087983 */ /* 0x002ea40000300800 */
[----:B------:R-:W2:Y:S01]  /*245f0*/  LDL.LU R9, [R1+0x6f4] ;  /* 0x0006f40001097983 */ /* 0x000ea20000300800 */
[----:B0-----:R-:W2:Y:S01]  /*24600*/  LDL.LU R10, [R1+0x6f8] ;  /* 0x0006f800010a7983 */ /* 0x001ea20000300800 */
[----:B------:R-:W2:Y:S02]  /*24610*/  LDL.LU R11, [R1+0x6fc] ;  /* 0x0006fc00010b7983 */ /* 0x000ea40000300800 */
[----:B----4-:R0:W-:Y:S02]  /*24620*/  STL.64 [R1+0x3290], R18 ;  /* 0x0032901201007387 */ /* 0x0101e40000100a00 */
[----:B------:R-:W-:Y:S01]  /*24630*/  STL.64 [R1+0x3288], R16 ;  /* 0x0032881001007387 */ /* 0x000fe20000100a00 */
[----:B0-----:R-:W4:Y:S01]  /*24640*/  LDL.64 R18, [R1+0xe8] ;  /* 0x0000e80001127983 */ /* 0x001f220000100a00 */
[----:B------:R-:W-:Y:S03]  /*24650*/  HMMA.16816.F32 R24, R12, R22, R24 ;  /* 0x000000160c18723c */ /* 0x000fe60000001818 */
[----:B----4-:R0:W-:Y:S04]  /*24660*/  STL.64 [R1+0x32a8], R18 ;  /* 0x0032a81201007387 */ /* 0x0101e80000100a00 */
[----:B0-----:R-:W4:Y:S04]  /*24670*/  LDL.64 R18, [R1+0xf8] ;  /* 0x0000f80001127983 */ /* 0x001f280000100a00 */
[----:B----4-:R0:W-:Y:S04]  /*24680*/  STL.64 [R1+0x32b0], R18 ;  /* 0x0032b01201007387 */ /* 0x0101e80000100a00 */
[----:B0-----:R-:W4:Y:S08]  /*24690*/  LDL.64 R18, [R1+0x108] ;  /* 0x0001080001127983 */ /* 0x001f300000100a00 */
[----:B------:R0:W-:Y:S02]  /*246a0*/  STL.64 [R1+0x780], R24 ;  /* 0x0007801801007387 */ /* 0x0001e40000100a00 */
[----:B------:R1:W-:Y:S02]  /*246b0*/  STL.64 [R1+0x788], R26 ;  /* 0x0007881a01007387 */ /* 0x0003e40000100a00 */
[----:B0-----:R-:W-:Y:S01]  /*246c0*/  IMAD.MOV.U32 R24, RZ, RZ, R22 ;  /* 0x000000ffff187224 */ /* 0x001fe200078e0016 */
[----:B-1----:R-:W2:Y:S01]  /*246d0*/  LDL.LU.64 R26, [R1+0x3310] ;  /* 0x00331000011a7983 */ /* 0x002ea20000300a00 */
[----:B------:R-:W-:-:S02]  /*246e0*/  IMAD.MOV.U32 R25, RZ, RZ, R23 ;  /* 0x000000ffff197224 */ /* 0x000fc400078e0017 */
[----:B------:R-:W3:Y:S02]  /*246f0*/  LDL.LU.64 R22, [R1+0x3308] ;  /* 0x0033080001167983 */ /* 0x000ee40000300a00 */
[----:B------:R-:W3:Y:S02]  /*24700*/  LDL.LU.64 R20, [R1+0x3300] ;  /* 0x0033000001147983 */ /* 0x000ee40000300a00 */
[C---:B---3--:R-:W-:Y:S01]  /*24710*/  HMMA.16816.F32 R20, R12.reuse, R6, R20 ;  /* 0x000000060c14723c */ /* 0x048fe20000001814 */
[----:B--2---:R-:W-:Y:S01]  /*24720*/  STL.64 [R1+0x32a0], R26 ;  /* 0x0032a01a01007387 */ /* 0x004fe20000100a00 */
[----:B------:R0:W-:Y:S03]  /*24730*/  STL.64 [R1+0x3298], R24 ;  /* 0x0032981801007387 */ /* 0x0001e60000100a00 */
[----:B0-----:R-:W2:Y:S01]  /*24740*/  LDL.LU R24, [R1+0x6b0] ;  /* 0x0006b00001187983 */ /* 0x001ea20000300800 */
[----:B------:R-:W2:Y:S02]  /*24750*/  LDL.LU R25, [R1+0x6b4] ;  /* 0x0006b40001197983 */ /* 0x000ea40000300800 */
[----:B------:R-:W2:Y:S02]  /*24760*/  LDL.LU R26, [R1+0x6b8] ;  /* 0x0006b800011a7983 */ /* 0x000ea40000300800 */
[----:B------:R-:W2:Y:S11]  /*24770*/  LDL.LU R27, [R1+0x6bc] ;  /* 0x0006bc00011b7983 */ /* 0x000eb60000300800 */
[----:B------:R-:W-:Y:S02]  /*24780*/  @!UPT UIADD3 URZ, URZ, URZ, URZ ;  /* 0x0000003f3f3ff290 */ /* 0x000fe4000fffe03f */
[----:B------:R0:W-:Y:S01]  /*24790*/  STL.64 [R1+0x770], R20 ;  /* 0x0007701401007387 */ /* 0x0001e20000100a00 */
[----:B------:R1:W-:Y:S02]  /*247a0*/  STL.64 [R1+0x778], R22 ;  /* 0x0007781601007387 */ /* 0x0003e40000100a00 */
[----:B0-----:R-:W-:Y:S01]  /*247b0*/  IMAD.MOV.U32 R21, RZ, RZ, R6 ;  /* 0x000000ffff157224 */ /* 0x001fe200078e0006 */
[----:B-1----:R-:W3:Y:S01]  /*247c0*/  LDL.LU.64 R22, [R1+0x32f8] ;  /* 0x0032f80001167983 */ /* 0x002ee20000300a00 */
[----:B------:R-:W-:Y:S02]  /*247d0*/  IMAD.MOV.U32 R20, RZ, RZ, R7 ;  /* 0x000000ffff147224 */ /* 0x000fe400078e0007 */
[----:B------:R-:W2:Y:S02]  /*247e0*/  LDL.LU.64 R6, [R1+0x32f0] ;  /* 0x0032f00001067983 */ /* 0x000ea40000300a00 */
        /* <DEDUP_REMOVED lines=8> */
[----:B------:R-:W2:Y:S02]  /*24870*/  LDL.LU.64 R4, [R1+0x32d8] ;  /* 0x0032d80001047983 */ /* 0x000ea40000300a00 */
[C---:B--2---:R-:W-:Y:S11]  /*24880*/  HMMA.16816.F32 R4, R12.reuse, R10, R4 ;  /* 0x0000000a0c04723c */ /* 0x044ff60000001804 */
[----:B------:R-:W-:Y:S11]  /*24890*/  @!UPT UIADD3 URZ, URZ, URZ, URZ ;  /* 0x0000003f3f3ff290 */ /* 0x000ff6000fffe03f */
[----:B------:R-:W-:Y:S01]  /*248a0*/  @!UPT UIADD3 URZ, URZ, URZ, URZ ;  /* 0x0000003f3f3ff290 */ /* 0x000fe2000fffe03f */
[----:B------:R0:W-:Y:S01]  /*248b0*/  STL.64 [R1+0x750], R4 ;  /* 0x0007500401007387 */ /* 0x0001e20000100a00 */
[----:B------:R1:W-:Y:S02]  /*248c0*/  STL.64 [R1+0x758], R6 ;  /* 0x0007580601007387 */ /* 0x0003e40000100a00 */
[----:B0-----:R-:W-:Y:S01]  /*248d0*/  IMAD.MOV.U32 R5, RZ, RZ, R10 ;  /* 0x000000ffff057224 */ /* 0x001fe200078e000a */
[----:B-1----:R-:W2:Y:S01]  /*248e0*/  LDL.LU.64 R6, [R1+0x32d0] ;  /* 0x0032d00001067983 */ /* 0x002ea20000300a00 */
[----:B------:R-:W-:Y:S02]  /*248f0*/  IMAD.MOV.U32 R4, RZ, RZ, R11 ;  /* 0x000000ffff047224 */ /* 0x000fe400078e000b */
[----:B------:R-:W4:Y:S02]  /*24900*/  LDL.LU.64 R10, [R1+0x32c8] ;  /* 0x0032c800010a7983 */ /* 0x000f240000300a00 */
[----:B------:R-:W4:Y:S02]  /*24910*/  LDL.LU.64 R8, [R1+0x32c0] ;  /* 0x0032c00001087983 */ /* 0x000f240000300a00 */
[C---:B----4-:R-:W-:Y:S01]  /*24920*/  HMMA.16816.F32 R8, R12.reuse, R18, R8 ;  /* 0x000000120c08723c */ /* 0x050fe20000001808 */
        /* <DEDUP_REMOVED lines=10> */
[----:B-1----:R-:W4:Y:S01]  /*249d0*/  LDL.LU.64 R10, [R1+0x32b8] ;  /* 0x0032b800010a7983 */ /* 0x002f220000300a00 */
[----:B------:R-:W-:Y:S02]  /*249e0*/  IMAD.MOV.U32 R8, RZ, RZ, R19 ;  /* 0x000000ffff087224 */ /* 0x000fe400078e0013 */
[----:B------:R-:W2:Y:S02]  /*249f0*/  LDL.LU.64 R18, [R1+0x32b0] ;  /* 0x0032b00001127983 */ /* 0x000ea40000300a00 */
[C---:B--2---:R-:W-:Y:S01]  /*24a00*/  HMMA.16816.F32 R4, R12.reuse, R18, R4 ;  /* 0x000000120c04723c */ /* 0x044fe20000001804 */
[----:B----4-:R-:W-:Y:S01]  /*24a10*/  STL.64 [R1+0x3218], R10 ;  /* 0x0032180a01007387 */ /* 0x010fe20000100a00 */
[----:B------:R0:W-:Y:S03]  /*24a20*/  STL.64 [R1+0x3210], R8 ;  /* 0x0032100801007387 */ /* 0x0001e60000100a00 */
[----:B0-----:R-:W3:Y:S01]  /*24a30*/  LDL.LU R8, [R1+0x3d0] ;  /* 0x0003d00001087983 */ /* 0x001ee20000300800 */
[----:B------:R-:W3:Y:S02]  /*24a40*/  LDL.LU R9, [R1+0x3d4] ;  /* 0x0003d40001097983 */ /* 0x000ee40000300800 */
[----:B------:R-:W3:Y:S02]  /*24a50*/  LDL.LU R10, [R1+0x3d8] ;  /* 0x0003d800010a7983 */ /* 0x000ee40000300800 */
[----:B------:R-:W3:Y:S11]  /*24a60*/  LDL.LU R11, [R1+0x3dc] ;  /* 0x0003dc00010b7983 */ /* 0x000ef60000300800 */
[----:B------:R-:W-:Y:S02]  /*24a70*/  @!UPT UIADD3 URZ, URZ, URZ, URZ ;  /* 0x0000003f3f3ff290 */ /* 0x000fe4000fffe03f */
[----:B------:R0:W-:Y:S01]  /*24a80*/  STL.64 [R1+0x730], R4 ;  /* 0x0007300401007387 */ /* 0x0001e20000100a00 */
[----:B------:R-:W-:Y:S02]  /*24a90*/  STL.64 [R1+0x738], R6 ;  /* 0x0007380601007387 */ /* 0x000fe40000100a00 */
[----:B0-----:R-:W-:Y:S02]  /*24aa0*/  IMAD.MOV.U32 R5, RZ, RZ, R18 ;  /* 0x000000ffff057224 */ /* 0x001fe400078e0012 */
[----:B------:R-:W-:Y:S02]  /*24ab0*/  IMAD.MOV.U32 R4, RZ, RZ, R19 ;  /* 0x000000ffff047224 */ /* 0x000fe400078e0013 */
[----:B------:R-:W2:Y:S01]  /*24ac0*/  LDL.LU.64 R18, [R1+0x32a8] ;  /* 0x0032a80001127983 */ /* 0x000ea20000300a00 */
[C---:B---3--:R-:W-:Y:S08]  /*24ad0*/  HMMA.16816.F32 R8, R12.reuse, R22, R8 ;  /* 0x000000160c08723c */ /* 0x048ff00000001808 */
[----:B--2---:R-:W-:Y:S01]  /*24ae0*/  HMMA.16816.F32 R24, R12, R18, R24 ;  /* 0x000000120c18723c */ /* 0x004fe20000001818 */
[----:B------:R-:W-:-:S02]  /*24af0*/  IMAD.MOV.U32 R2, RZ, RZ, R18 ;  /* 0x000000ffff027224 */ /* 0x000fc400078e0012 */
[----:B------:R-:W-:-:S04]  /*24b00*/  IMAD.MOV.U32 R0, RZ, RZ, R19 ;  /* 0x000000ffff007224 */ /* 0x000fc800078e0013 */
[----:B------:R-:W-:Y:S02]  /*24b10*/  IMAD.MOV.U32 R14, RZ, RZ, R5 ;  /* 0x000000ffff0e7224 */ /* 0x000fe400078e0005 */
[----:B------:R-:W-:Y:S11]  /*24b20*/  IMAD.MOV.U32 R15, RZ, RZ, R4 ;  /* 0x000000ffff0f7224 */ /* 0x000ff600078e0004 */
[----:B------:R-:W-:Y:S03]  /*24b30*/  @!UPT UIADD3 URZ, URZ, URZ, URZ ;  /* 0x0000003f3f3ff290 */ /* 0x000fe6000fffe03f */
[----:B------:R-:W-:Y:S01]  /*24b40*/  STL.64 [R1+0x720], R24 ;  /* 0x0007201801007387 */ /* 0x000fe20000100a00 */
[----:B------:R0:W-:Y:S03]  /*24b50*/  STL.64 [R1+0x728], R26 ;  /* 0x0007281a01007387 */ /* 0x0001e60000100a00 */
[----:B0-----:R-:W2:Y:S01]  /*24b60*/  LDL.LU.64 R26, [R1+0x32a0] ;  /* 0x0032a000011a7983 */ /* 0x001ea20000300a00 */
[----:B------:R-:W3:Y:S02]  /*24b70*/  LDL.LU.64 R24, [R1+0x3298] ;  /* 0x0032980001187983 */ /* 0x000ee40000300a00 */
[----:B------:R-:W4:Y:S02]  /*24b80*/  LDL.LU.64 R18, [R1+0x3290] ;  /* 0x0032900001127983 */ /* 0x000f240000300a00 */
[----:B------:R-:W2:Y:S01]  /*24b90*/  LDL.LU.64 R16, [R1+0x3288] ;  /* 0x0032880001107983 */ /* 0x000ea20000300a00 */
[----:B------:R-:W-:Y:S01]  /*24ba0*/  STL.64 [R1+0x3d0], R8 ;  /* 0x0003d00801007387 */ /* 0x000fe20000100a00 */
[----:B------:R-:W-:Y:S02]  /*24bb0*/  STL.64 [R1+0x3d8], R10 ;  /* 0x0003d80a01007387 */ /* 0x000fe40000100a00 */
[----:B------:R0:W-:Y:S02]  /*24bc0*/  STL.64 [R1+0x3170], R14 ;  /* 0x0031700e01007387 */ /* 0x0001e40000100a00 */
[----:B------:R-:W2:Y:S01]  /*24bd0*/  LDL.LU R12, [R1+0x310] ;  /* 0x00031000010c7983 */ /* 0x000ea20000300800 */
[----:B------:R-:W2:Y:S04]  /*24be0*/  LDL.LU R13, [R1+0x314] ;  /* 0x00031400010d7983 */ /* 0x000ea80000300800 */
[----:B0-----:R-:W2:Y:S01]  /*24bf0*/  LDL.LU R14, [R1+0x318] ;  /* 0x00031800010e7983 */ /* 0x001ea20000300800 */
[----:B------:R-:W2:Y:S03]  /*24c00*/  LDL.LU R15, [R1+0x31c] ;  /* 0x00031c00010f7983 */ /* 0x000ea60000300800 */
[----:B--2---:R0:W-:Y:S01]  /*24c10*/  STL.64 [R1+0x3180], R14 ;  /* 0x0031800e01007387 */ /* 0x0041e20000100a00 */
[----:B------:R-:W-:Y:S02]  /*24c20*/  STL.64 [R1+0x3178], R12 ;  /* 0x0031780c01007387 */ /* 0x000fe40000100a00 */
[----:B0-----:R-:W-:-:S02]  /*24c30*/  IMAD.MOV.U32 R14, RZ, RZ, R28 ;  /* 0x000000ffff0e7224 */ /* 0x001fc400078e001c */
[----:B------:R-:W-:Y:S01]  /*24c40*/  IMAD.MOV.U32 R15, RZ, RZ, R29 ;  /* 0x000000ffff0f7224 */ /* 0x000fe200078e001d */
[----:B------:R-:W2:Y:S01]  /*24c50*/  LDL.LU R28, [R1+0x3284] ;  /* 0x00328400011c7983 */ /* 0x000ea20000300800 */
[----:B------:R-:W2:Y:S03]  /*24c60*/  LDL.LU R29, [R1+0x3280] ;  /* 0x00328000011d7983 */ /* 0x000ea60000300800 */
[----:B------:R0:W-:Y:S02]  /*24c70*/  STL.64 [R1+0x3198], R14 ;  /* 0x0031980e01007387 */ /* 0x0001e40000100a00 */
[----:B0-----:R-:W-:Y:S02]  /*24c80*/  IMAD.MOV.U32 R14, RZ, RZ, R21 ;  /* 0x000000ffff0e7224 */ /* 0x001fe400078e0015 */
[----:B------:R-:W-:-:S05]  /*24c90*/  IMAD.MOV.U32 R15, RZ, RZ, R20 ;  /* 0x000000ffff0f7224 */ /* 0x000fca00078e0014 */
[----:B------:R-:W-:Y:S01]  /*24ca0*/  STL.64 [R1+0x31b0], R14 ;  /* 0x0031b00e01007387 */ /* 0x000fe20000100a00 */
[----:B------:R0:W-:Y:S02]  /*24cb0*/  STL.64 [R1+0x3158], R22 ;  /* 0x0031581601007387 */ /* 0x0001e40000100a00 */
[----:B------:R-:W2:Y:S02]  /*24cc0*/  LDL.LU R20, [R1+0x2f0] ;  /* 0x0002f00001147983 */ /* 0x000ea40000300800 */
[----:B------:R-:W2:Y:S01]  /*24cd0*/  LDL.LU R21, [R1+0x2f4] ;  /* 0x0002f40001157983 */ /* 0x000ea20000300800 */
[----:B0-----:R-:W2:Y:S01]  /*24ce0*/  LDL.LU R22, [R1+0x2f8] ;  /* 0x0002f80001167983 */ /* 0x001ea20000300800 */
[----:B------:R-:W2:Y:S02]  /*24cf0*/  LDL.LU R23, [R1+0x2fc] ;  /* 0x0002fc0001177983 */ /* 0x000ea40000300800 */
[----:B---3--:R-:W-:Y:S02]  /*24d00*/  IMAD.MOV.U32 R14, RZ, RZ, R24 ;  /* 0x000000ffff0e7224 */ /* 0x008fe400078e0018 */
[----:B------:R-:W-:Y:S01]  /*24d10*/  IMAD.MOV.U32 R15, RZ, RZ, R25 ;  /* 0x000000ffff0f7224 */ /* 0x000fe200078e0019 */
[----:B------:R-:W3:Y:S01]  /*24d20*/  LDL.LU R24, [R1+0x327c] ;  /* 0x00327c0001187983 */ /* 0x000ee20000300800 */
[----:B------:R-:W3:Y:S03]  /*24d30*/  LDL.LU R25, [R1+0x3278] ;  /* 0x0032780001197983 */ /* 0x000ee60000300800 */
[----:B------:R0:W-:Y:S02]  /*24d40*/  STL.64 [R1+0x31c8], R14 ;  /* 0x0031c80e01007387 */ /* 0x0001e40000100a00 */
[----:B0-----:R-:W-:-:S02]  /*24d50*/  IMAD.MOV.U32 R14, RZ, RZ, R16 ;  /* 0x000000ffff0e7224 */ /* 0x001fc400078e0010 */
[----:B------:R-:W-:Y:S01]  /*24d60*/  IMAD.MOV.U32 R15, RZ, RZ, R17 ;  /* 0x000000ffff0f7224 */ /* 0x000fe200078e0011 */
[----:B--2---:R-:W-:Y:S01]  /*24d70*/  STL.64 [R1+0x3190], R22 ;  /* 0x0031901601007387 */ /* 0x004fe20000100a00 */
[----:B------:R0:W-:Y:S03]  /*24d80*/  STL.64 [R1+0x3188], R20 ;  /* 0x0031881401007387 */ /* 0x0001e60000100a00 */
[----:B0-----:R-:W2:Y:S01]  /*24d90*/  LDL.LU R20, [R1+0x320] ;  /* 0x0003200001147983 */ /* 0x001ea20000300800 */
[----:B------:R-:W2:Y:S02]  /*24da0*/  LDL.LU R21, [R1+0x324] ;  /* 0x0003240001157983 */ /* 0x000ea40000300800 */
[----:B------:R-:W2:Y:S02]  /*24db0*/  LDL.LU R22, [R1+0x328] ;  /* 0x0003280001167983 */ /* 0x000ea40000300800 */
[----:B------:R-:W2:Y:S01]  /*24dc0*/  LDL.LU R23, [R1+0x32c] ;  /* 0x00032c0001177983 */ /* 0x000ea20000300800 */
[----:B------:R-:W2:Y:S01]  /*24dd0*/  LDL.LU R16, [R1+0x3274] ;  /* 0x0032740001107983 */ /* 0x000ea20000300800 */
[----:B------:R-:W2:Y:S02]  /*24de0*/  LDL.LU R17, [R1+0x3270] ;  /* 0x0032700001117983 */ /* 0x000ea40000300800 */
[----:B------:R0:W-:Y:S02]  /*24df0*/  STL.64 [R1+0x31e0], R14 ;  /* 0x0031e00e01007387 */ /* 0x0001e40000100a00 */
[----:B------:R-:W2:Y:S01]  /*24e00*/  LDL.LU R4, [R1+0x380] ;  /* 0x0003800001047983 */ /* 0x000ea20000300800 */
[----:B------:R-:W2:Y:S01]  /*24e10*/  LDL.LU R5, [R1+0x384] ;  /* 0x0003840001057983 */ /* 0x000ea20000300800 */
[----:B------:R-:W2:Y:S02]  /*24e20*/  LDL.LU R6, [R1+0x388] ;  /* 0x0003880001067983 */ /* 0x000ea40000300800 */
[----:B------:R-:W2:Y:S02]  /*24e30*/  LDL.LU R7, [R1+0x38c] ;  /* 0x00038c0001077983 */ /* 0x000ea40000300800 */
[----:B--2---:R-:W-:Y:S01]  /*24e40*/  STL.64 [R1+0x3230], R6 ;  /* 0x0032300601007387 */ /* 0x004fe20000100a00 */
[----:B------:R1:W-:Y:S02]  /*24e50*/  STL.64 [R1+0x3228], R4 ;  /* 0x0032280401007387 */ /* 0x0003e40000100a00 */
[----:B------:R-:W2:Y:S02]  /*24e60*/  LDL.LU R8, [R1+0x390] ;  /* 0x0003900001087983 */ /* 0x000ea40000300800 */
[----:B------:R-:W2:Y:S01]  /*24e70*/  LDL.LU R9, [R1+0x394] ;  /* 0x0003940001097983 */ /* 0x000ea20000300800 */
[----:B------:R-:W2:Y:S01]  /*24e80*/  LDL.LU R10, [R1+0x398] ;  /* 0x00039800010a7983 */ /* 0x000ea20000300800 */
[----:B------:R-:W2:Y:S02]  /*24e90*/  LDL.LU R11, [R1+0x39c] ;  /* 0x00039c00010b7983 */ /* 0x000ea40000300800 */
[----:B0-----:R-:W-:-:S02]  /*24ea0*/  IMAD.MOV.U32 R14, RZ, RZ, R27 ;  /* 0x000000ffff0e7224 */ /* 0x001fc400078e001b */
[----:B------:R-:W-:Y:S02]  /*24eb0*/  IMAD.MOV.U32 R15, RZ, RZ, R26 ;  /* 0x000000ffff0f7224 */ /* 0x000fe400078e001a */
[----:B----4-:R-:W-:Y:S02]  /*24ec0*/  IMAD.MOV.U32 R26, RZ, RZ, R18 ;  /* 0x000000ffff1a7224 */ /* 0x010fe400078e0012 */
[----:B------:R-:W-:Y:S01]  /*24ed0*/  IMAD.MOV.U32 R27, RZ, RZ, R19 ;  /* 0x000000ffff1b7224 */ /* 0x000fe200078e0013 */
[----:B--2---:R0:W-:Y:S01]  /*24ee0*/  STL.64 [R1+0x3240], R10 ;  /* 0x0032400a01007387 */ /* 0x0041e20000100a00 */
[----:B------:R2:W-:Y:S02]  /*24ef0*/  STL.64 [R1+0x3238], R8 ;  /* 0x0032380801007387 */ /* 0x0005e40000100a00 */
[----:B------:R-:W4:Y:S02]  /*24f00*/  LDL.LU R18, [R1+0x326c] ;  /* 0x00326c0001127983 */ /* 0x000f240000300800 */
[----:B------:R-:W4:Y:S01]  /*24f10*/  LDL.LU R19, [R1+0x3268] ;  /* 0x0032680001137983 */ /* 0x000f220000300800 */
[----:B------:R-:W-:Y:S01]  /*24f20*/  STL.64 [R1+0x3248], R26 ;  /* 0x0032481a01007387 */ /* 0x000fe20000100a00 */
[----:B-1----:R-:W2:Y:S02]  /*24f30*/  LDL.LU R4, [R1+0x3a0] ;  /* 0x0003a00001047983 */ /* 0x002ea40000300800 */
[----:B------:R-:W2:Y:S02]  /*24f40*/  LDL.LU R5, [R1+0x3a4] ;  /* 0x0003a40001057983 */ /* 0x000ea40000300800 */
[----:B------:R-:W2:Y:S01]  /*24f50*/  LDL.LU R6, [R1+0x3a8] ;  /* 0x0003a80001067983 */ /* 0x000ea20000300800 */
[----:B------:R-:W2:Y:S01]  /*24f60*/  LDL.LU R7, [R1+0x3ac] ;  /* 0x0003ac0001077983 */ /* 0x000ea20000300800 */
[----:B0-----:R-:W-:-:S02]  /*24f70*/  IMAD.MOV.U32 R10, RZ, RZ, R29 ;  /* 0x000000ffff0a7224 */ /* 0x001fc400078e001d */
[----:B------:R-:W-:Y:S01]  /*24f80*/  IMAD.MOV.U32 R11, RZ, RZ, R28 ;  /* 0x000000ffff0b7224 */ /* 0x000fe200078e001c */
[----:B--2---:R3:W-:Y:S01]  /*24f90*/  STL.64 [R1+0x3258], R6 ;  /* 0x0032580601007387 */ /* 0x0047e20000100a00 */
[----:B------:R-:W-:Y:S03]  /*24fa0*/  STL.64 [R1+0x3250], R4 ;  /* 0x0032500401007387 */ /* 0x000fe60000100a00 */
[----:B------:R0:W-:Y:S02]  /*24fb0*/  STL.64 [R1+0x3260], R10 ;  /* 0x0032600a01007387 */ /* 0x0001e40000100a00 */
[----:B------:R-:W4:Y:S01]  /*24fc0*/  LDL.LU R8, [R1+0x3c0] ;  /* 0x0003c00001087983 */ /* 0x000f220000300800 */
[----:B------:R-:W4:Y:S01]  /*24fd0*/  LDL.LU R9, [R1+0x3c4] ;  /* 0x0003c40001097983 */ /* 0x000f220000300800 */
[----:B---3--:R-:W-:-:S03]  /*24fe0*/  IMAD.MOV.U32 R7, RZ, RZ, R24 ;  /* 0x000000ffff077224 */ /* 0x008fc600078e0018 */
[----:B0-----:R-:W4:Y:S01]  /*24ff0*/  LDL.LU R10, [R1+0x3c8] ;  /* 0x0003c800010a7983 */ /* 0x001f220000300800 */
[----:B------:R-:W4:Y:S02]  /*25000*/  LDL.LU R11, [R1+0x3cc] ;  /* 0x0003cc00010b7983 */ /* 0x000f240000300800 */
[----:B------:R-:W-:Y:S02]  /*25010*/  IMAD.MOV.U32 R6, RZ, RZ, R25 ;  /* 0x000000ffff067224 */ /* 0x000fe400078e0019 */
[----:B------:R-:W2:Y:S01]  /*25020*/  LDL.LU R24, [R1+0x3b0] ;  /* 0x0003b00001187983 */ /* 0x000ea20000300800 */
[----:B------:R-:W2:Y:S01]  /*25030*/  LDL.LU R25, [R1+0x3b4] ;  /* 0x0003b40001197983 */ /* 0x000ea20000300800 */
[----:B------:R-:W2:Y:S02]  /*25040*/  LDL.LU R26, [R1+0x3b8] ;  /* 0x0003b800011a7983 */ /* 0x000ea40000300800 */
[----:B------:R-:W2:Y:S02]  /*25050*/  LDL.LU R27, [R1+0x3bc] ;  /* 0x0003bc00011b7983 */ /* 0x000ea40000300800 */
[----:B------:R-:W-:Y:S01]  /*25060*/  STL.64 [R1+0x31f8], R14 ;  /* 0x0031f80e01007387 */ /* 0x000fe20000100a00 */
[----:B------:R-:W-:Y:S01]  /*25070*/  STL.64 [R1+0x31a8], R22 ;  /* 0x0031a81601007387 */ /* 0x000fe20000100a00 */
[----:B------:R0:W-:Y:S03]  /*25080*/  STL.64 [R1+0x31a0], R20 ;  /* 0x0031a01401007387 */ /* 0x0001e60000100a00 */
[----:B0-----:R-:W3:Y:S01]  /*25090*/  LDL.LU R20, [R1+0x330] ;  /* 0x0003300001147983 */ /* 0x001ee20000300800 */
[----:B------:R-:W3:Y:S02]  /*250a0*/  LDL.LU R21, [R1+0x334] ;  /* 0x0003340001157983 */ /* 0x000ee40000300800 */
[----:B------:R-:W2:Y:S02]  /*250b0*/  LDL.LU R22, [R1+0x338] ;  /* 0x0003380001167983 */ /* 0x000ea40000300800 */
[----:B------:R-:W2:Y:S01]  /*250c0*/  LDL.LU R23, [R1+0x33c] ;  /* 0x00033c0001177983 */ /* 0x000ea20000300800 */
[----:B------:R-:W3:Y:S01]  /*250d0*/  LDL.LU R12, [R1+0x370] ;  /* 0x00037000010c7983 */ /* 0x000ee20000300800 */
[----:B------:R-:W4:Y:S02]  /*250e0*/  LDL.LU R13, [R1+0x374] ;  /* 0x00037400010d7983 */ /* 0x000f240000300800 */
[----:B------:R-:W4:Y:S02]  /*250f0*/  LDL.LU R14, [R1+0x378] ;  /* 0x00037800010e7983 */ /* 0x000f240000300800 */
[----:B------:R-:W4:Y:S01]  /*25100*/  LDL.LU R15, [R1+0x37c] ;  /* 0x00037c00010f7983 */ /* 0x000f220000300800 */
        /* <DEDUP_REMOVED lines=12> */
[C---:B----4-:R-:W-:Y:S01]  /*251d0*/  HMMA.16816.F32 R4, R16.reuse, R6, R8 ;  /* 0x000000061004723c */ /* 0x050fe20000001808 */
[----:B---3--:R-:W-:Y:S01]  /*251e0*/  STL.64 [R1+0x31f0], R22 ;  /* 0x0031f01601007387 */ /* 0x008fe20000100a00 */
[----:B--2---:R0:W-:Y:S03]  /*251f0*/  STL.64 [R1+0x31e8], R20 ;  /* 0x0031e81401007387 */ /* 0x0041e60000100a00 */
[----:B0-----:R-:W2:Y:S01]  /*25200*/  LDL.LU R20, [R1+0x360] ;  /* 0x0003600001147983 */ /* 0x001ea20000300800 */
[----:B------:R-:W2:Y:S02]  /*25210*/  LDL.LU R21, [R1+0x364] ;  /* 0x0003640001157983 */ /* 0x000ea40000300800 */
[----:B------:R-:W2:Y:S02]  /*25220*/  LDL.LU R22, [R1+0x368] ;  /* 0x0003680001167983 */ /* 0x000ea40000300800 */
[----:B------:R-:W2:Y:S01]  /*25230*/  LDL.LU R23, [R1+0x36c] ;  /* 0x00036c0001177983 */ /* 0x000ea20000300800 */
[----:B------:R-:W3:Y:S11]  /*25240*/  LDL.LU.64 R10, [R1+0x3260] ;  /* 0x00326000010a7983 */ /* 0x000ef60000300a00 */
[----:B------:R-:W-:Y:S01]  /*25250*/  @!UPT UIADD3 URZ, URZ, URZ, URZ ;  /* 0x0000003f3f3ff290 */ /* 0x000fe2000fffe03f */
[----:B------:R-:W-:Y:S02]  /*25260*/  STL.64 [R1+0x3c0], R4 ;  /* 0x0003c00401007387 */ /* 0x000fe40000100a00 */
[----:B------:R0:W-:Y:S02]  /*25270*/  STL.64 [R1+0x3c8], R6 ;  /* 0x0003c80601007387 */ /* 0x0001e40000100a00 */
[----:B0-----:R-:W4:Y:S01]  /*25280*/  LDL.LU.64 R6, [R1+0x3258] ;  /* 0x0032580001067983 */ /* 0x001f220000300a00 */
[----:B------:R-:W4:Y:S01]  /*25290*/  LDL.LU.64 R4, [R1+0x3250] ;  /* 0x0032500001047983 */ /* 0x000f220000300a00 */
[C---:B---3--:R-:W-:Y:S02]  /*252a0*/  HMMA.16816.F32 R8, R16.reuse, R10, R24 ;  /* 0x0000000a1008723c */ /* 0x048fe40000001818 */
[----:B------:R-:W4:Y:S11]  /*252b0*/  LDL.LU.64 R26, [R1+0x3248] ;  /* 0x00324800011a7983 */ /* 0x000f360000300a00 */
[----:B------:R-:W-:Y:S10]  /*252c0*/  @!UPT UIADD3 URZ, URZ, URZ, URZ ;  /* 0x0000003f3f3ff290 */ /* 0x000ff4000fffe03f */
[----:B------:R-:W-:Y:S01]  /*252d0*/  STL.64 [R1+0x3b0], R8 ;  /* 0x0003b00801007387 */ /* 0x000fe20000100a00 */
[----:B------:R0:W-:Y:S03]  /*252e0*/  STL.64 [R1+0x3b8], R10 ;  /* 0x0003b80a01007387 */ /* 0x0001e60000100a00 */
[----:B0-----:R-:W3:Y:S01]  /*252f0*/  LDL.LU.64 R10, [R1+0x3240] ;  /* 0x00324000010a7983 */ /* 0x001ee20000300a00 */
[----:B------:R-:W3:Y:S01]  /*25300*/  LDL.LU.64 R8, [R1+0x3238] ;  /* 0x0032380001087983 */ /* 0x000ee20000300a00 */
[C---:B----4-:R-:W-:Y:S02]  /*25310*/  HMMA.16816.F32 R24, R16.reuse, R26, R4 ;  /* 0x0000001a1018723c */ /* 0x050fe40000001804 */
[----:B------:R-:W4:Y:S01]  /*25320*/  LDL.LU.64 R6, [R1+0x3230] ;  /* 0x0032300001067983 */ /* 0x000f220000300a00 */
[----:B------:R-:W4:Y:S11]  /*25330*/  LDL.LU.64 R4, [R1+0x3228] ;  /* 0x0032280001047983 */ /* 0x000f360000300a00 */
[----:B------:R-:W-:Y:S09]  /*25340*/  @!UPT UIADD3 URZ, URZ, URZ, URZ ;  /* 0x0000003f3f3ff290 */ /* 0x000ff2000fffe03f */
[----:B------:R-:W-:Y:S01]  /*25350*/  STL.64 [R1+0x3a0], R24 ;  /* 0x0003a01801007387 */ /* 0x000fe20000100a00 */
[----:B------:R0:W-:Y:S03]  /*25360*/  STL.64 [R1+0x3a8], R26 ;  /* 0x0003a81a01007387 */ /* 0x0001e60000100a00 */
[----:B0-----:R-:W3:Y:S02]  /*25370*/  LDL.LU.64 R26, [R1+0x3220] ;  /* 0x00322000011a7983 */ /* 0x001ee40000300a00 */
[C---:B---3--:R-:W-:Y:S11]  /*25380*/  HMMA.16816.F32 R8, R16.reuse, R26, R8 ;  /* 0x0000001a1008723c */ /* 0x048ff60000001808 */
[----:B------:R-:W-:Y:S11]  /*25390*/  @!UPT UIADD3 URZ, URZ, URZ, URZ ;  /* 0x0000003f3f3ff290 */ /* 0x000ff6000fffe03f */
[----:B------:R-:W-:Y:S01]  /*253a0*/  @!UPT UIADD3 URZ, URZ, URZ, URZ ;  /* 0x0000003f3f3ff290 */ /* 0x000fe2000fffe03f */
[----:B------:R-:W-:Y:S01]  /*253b0*/  STL.64 [R1+0x390], R8 ;  /* 0x0003900801007387 */ /* 0x000fe20000100a00 */
[----:B------:R0:W-:Y:S03]  /*253c0*/  STL.64 [R1+0x398], R10 ;  /* 0x0003980a01007387 */ /* 0x0001e60000100a00 */
[----:B0-----:R-:W4:Y:S01]  /*253d0*/  LDL.LU.64 R10, [R1+0x3218] ;  /* 0x00321800010a7983 */ /* 0x001f220000300a00 */
[----:B------:R-:W3:Y:S02]  /*253e0*/  LDL.LU.64 R8, [R1+0x3210] ;  /* 0x0032100001087983 */ /* 0x000ee40000300a00 */
[----:B------:R-:W-:Y:S01]  /*253f0*/  STL.64 [R1+0x3118], R26 ;  /* 0x0031181a01007387 */ /* 0x000fe20000100a00 */
[C---:B----4-:R-:W-:Y:S11]  /*25400*/  HMMA.16816.F32 R4, R16.reuse, R10, R4 ;  /* 0x0000000a1004723c */ /* 0x050ff60000001804 */
[----:B------:R-:W-:Y:S11]  /*25410*/  @!UPT UIADD3 URZ, URZ, URZ, URZ ;  /* 0x0000003f3f3ff290 */ /* 0x000ff6000fffe03f */
[----:B------:R-:W-:Y:S01]  /*25420*/  @!UPT UIADD3 URZ, URZ, URZ, URZ ;  /* 0x0000003f3f3ff290 */ /* 0x000fe2000fffe03f */
[----:B------:R-:W-:Y:S01]  /*25430*/  STL.64 [R1+0x380], R4 ;  /* 0x0003800401007387 */ /* 0x000fe20000100a00 */
[----:B------:R0:W-:Y:S03]  /*25440*/  STL.64 [R1+0x388], R6 ;  /* 0x0003880601007387 */ /* 0x0001e60000100a00 */
[----:B0-----:R-:W4:Y:S01]  /*25450*/  LDL.LU.64 R6, [R1+0x3208] ;  /* 0x0032080001067983 */ /* 0x001f220000300a00 */
[----:B------:R-:W2:Y:S02]  /*25460*/  LDL.LU.64 R4, [R1+0x3200] ;  /* 0x0032000001047983 */ /* 0x000ea40000300a00 */
[----:B---3--:R-:W-:Y:S02]  /*25470*/  IMAD.MOV.U32 R27, RZ, RZ, R8 ;  /* 0x000000ffff1b7224 */ /* 0x008fe400078e0008 */
[----:B------:R0:W-:Y:S02]  /*25480*/  STL.64 [R1+0x30e8], R10 ;  /* 0x0030e80a01007387 */ /* 0x0001e40000100a00 */
[----:B------:R-:W-:Y:S01]  /*25490*/  IMAD.MOV.U32 R26, RZ, RZ, R9 ;  /* 0x000000ffff1a7224 */ /* 0x000fe200078e0009 */
[----:B------:R-:W3:Y:S01]  /*254a0*/  LDL.LU R8, [R1+0x300] ;  /* 0x0003000001087983 */ /* 0x000ee20000300800 */
[----:B------:R-:W3:Y:S03]  /*254b0*/  LDL.LU R9, [R1+0x304] ;  /* 0x0003040001097983 */ /* 0x000ee60000300800 */
[----:B0-----:R-:W3:Y:S01]  /*254c0*/  LDL.LU R10, [R1+0x308] ;  /* 0x00030800010a7983 */ /* 0x001ee20000300800 */
[----:B------:R-:W3:Y:S01]  /*254d0*/  LDL.LU R11, [R1+0x30c] ;  /* 0x00030c00010b7983 */ /* 0x000ee20000300800 */
[C---:B----4-:R-:W-:Y:S11]  /*254e0*/  HMMA.16816.F32 R12, R16.reuse, R6, R12 ;  /* 0x00000006100c723c */ /* 0x050ff6000000180c */
[----:B------:R-:W-:Y:S11]  /*254f0*/  @!UPT UIADD3 URZ, URZ, URZ, URZ ;  /* 0x0000003f3f3ff290 */ /* 0x000ff6000fffe03f */
[----:B------:R-:W-:Y:S01]  /*25500*/  @!UPT UIADD3 URZ, URZ, URZ, URZ ;  /* 0x0000003f3f3ff290 */ /* 0x000fe2000fffe03f */
[----:B------:R-:W-:Y:S01]  /*25510*/  STL.64 [R1+0x370], R12 ;  /* 0x0003700c01007387 */ /* 0x000fe20000100a00 */
[----:B------:R0:W-:Y:S03]  /*25520*/  STL.64 [R1+0x378], R14 ;  /* 0x0003780e01007387 */ /* 0x0001e60000100a00 */
[----:B0-----:R-:W2:Y:S01]  /*25530*/  LDL.LU.64 R14, [R1+0x31f8] ;  /* 0x0031f800010e7983 */ /* 0x001ea20000300a00 */
[----:B------:R-:W-:Y:S01]  /*25540*/  STL.64 [R1+0x3130], R6 ;  /* 0x0031300601007387 */ /* 0x000fe20000100a00 */
        /* <DEDUP_REMOVED lines=28> */
[----:B--2---:R-:W-:Y:S02]  /*25710*/  HMMA.16816.F32 R12, R16, R14, R20 ;  /* 0x0000000e100c723c */ /* 0x004fe40000001814 */
[----:B------:R-:W2:Y:S01]  /*25720*/  LDL.LU.64 R22, [R1+0x3190] ;  /* 0x0031900001167983 */ /* 0x000ea20000300a00 */
[----:B------:R-:W2:Y:S11]  /*25730*/  LDL.LU.64 R20, [R1+0x3188] ;  /* 0x0031880001147983 */ /* 0x000eb60000300a00 */
[----:B------:R-:W-:Y:S09]  /*25740*/  @!UPT UIADD3 URZ, URZ, URZ, URZ ;  /* 0x0000003f3f3ff290 */ /* 0x000ff2000fffe03f */
[----:B------:R-:W-:Y:S01]  /*25750*/  STL.64 [R1+0x6d0], R12 ;  /* 0x0006d00c01007387 */ /* 0x000fe20000100a00 */
[----:B------:R0:W-:Y:S03]  /*25760*/  STL.64 [R1+0x6d8], R14 ;  /* 0x0006d80e01007387 */ /* 0x0001e60000100a00 */
[----:B0-----:R-:W4:Y:S01]  /*25770*/  LDL.LU.64 R14, [R1+0x3180] ;  /* 0x00318000010e7983 */ /* 0x001f220000300a00 */
[----:B------:R-:W4:Y:S02]  /*25780*/  LDL.LU.64 R12, [R1+0x3178] ;  /* 0x00317800010c7983 */ /* 0x000f240000300a00 */
[----:B------:R-:W-:Y:S02]  /*25790*/  IMAD.MOV.U32 R6, RZ, RZ, R5 ;  /* 0x000000ffff067224 */ /* 0x000fe400078e0005 */
[----:B------:R-:W-:-:S07]  /*257a0*/  IMAD.MOV.U32 R7, RZ, RZ, R4 ;  /* 0x000000ffff077224 */ /* 0x000fce00078e0004 */
[C---:B----4-:R-:W-:Y:S01]  /*257b0*/  HMMA.16816.F32 R4, R16.reuse, R6, R12 ;  /* 0x000000061004723c */ /* 0x050fe2000000180c */
[----:B------:R-:W2:Y:S07]  /*257c0*/  LDL.LU.64 R14, [R1+0x3170] ;  /* 0x00317000010e7983 */ /* 0x000eae0000300a00 */
[C---:B---3--:R-:W-:Y:S11]  /*257d0*/  HMMA.16816.F32 R24, R16.reuse, R26, R8 ;  /* 0x0000001a1018723c */ /* 0x048ff60000001808 */
[----:B------:R-:W-:Y:S04]  /*257e0*/  @!UPT UIADD3 URZ, URZ, URZ, URZ ;  /* 0x0000003f3f3ff290 */ /* 0x000fe8000fffe03f */
[----:B------:R-:W-:Y:S01]  /*257f0*/  STL.64 [R1+0x6c0], R4 ;  /* 0x0006c00401007387 */ /* 0x000fe20000100a00 */
[----:B------:R2:W-:Y:S02]  /*25800*/  STL.64 [R1+0x6c8], R6 ;  /* 0x0006c80601007387 */ /* 0x0005e40000100a00 */
[----:B------:R-:W3:Y:S05]  /*25810*/  LDL.LU R8, [R1+0x290] ;  /* 0x0002900001087983 */ /* 0x000eea0000300800 */
[----:B------:R0:W-:Y:S01]  /*25820*/  STL.64 [R1+0x360], R24 ;  /* 0x0003601801007387 */ /* 0x0001e20000100a00 */
[----:B------:R1:W-:Y:S01]  /*25830*/  STL.64 [R1+0x368], R26 ;  /* 0x0003681a01007387 */ /* 0x0003e20000100a00 */
[----:B--2---:R-:W-:Y:S03]  /*25840*/  HMMA.16816.F32 R4, R16, R14, R20 ;  /* 0x0000000e1004723c */ /* 0x004fe60000001814 */
[----:B------:R-:W2:Y:S11]  /*25850*/  LDSM.16.MT88.4 R12, [R3+0x4280] ;  /* 0x00428000030c783b */ /* 0x000eb60000004200 */
[----:B------:R-:W-:Y:S09]  /*25860*/  @!UPT UIADD3 URZ, URZ, URZ, URZ ;  /* 0x0000003f3f3ff290 */ /* 0x000ff2000fffe03f */
[----:B------:R4:W-:Y:S01]  /*25870*/  STL.64 [R1+0x350], R4 ;  /* 0x0003500401007387 */ /* 0x0009e20000100a00 */
[----:B------:R3:W-:Y:S02]  /*25880*/  STL.64 [R1+0x358], R6 ;  /* 0x0003580601007387 */ /* 0x0007e40000100a00 */
[----:B------:R-:W2:Y:S02]  /*25890*/  LDL.LU R9, [R1+0x294] ;  /* 0x0002940001097983 */ /* 0x000ea40000300800 */
[----:B------:R-:W2:Y:S01]  /*258a0*/  LDL.LU R10, [R1+0x298] ;  /* 0x00029800010a7983 */ /* 0x000ea20000300800 */
[----:B------:R-:W2:Y:S01]  /*258b0*/  LDL.LU R11, [R1+0x29c] ;  /* 0x00029c00010b7983 */ /* 0x000ea20000300800 */
[----:B0-----:R-:W2:Y:S02]  /*258c0*/  LDL.LU R24, [R1+0x2b0] ;  /* 0x0002b00001187983 */ /* 0x001ea40000300800 */
[----:B------:R-:W2:Y:S02]  /*258d0*/  LDL.LU R25, [R1+0x2b4] ;  /* 0x0002b40001197983 */ /* 0x000ea40000300800 */
[----:B-1----:R-:W2:Y:S01]  /*258e0*/  LDL.LU R26, [R1+0x2b8] ;  /* 0x0002b800011a7983 */ /* 0x002ea20000300800 */
[----:B------:R-:W2:Y:S04]  /*258f0*/  LDL.LU R27, [R1+0x2bc] ;  /* 0x0002bc00011b7983 */ /* 0x000ea80000300800 */
[----:B----4-:R-:W4:Y:S01]  /*25900*/  LDL.LU R4, [R1+0x2d0] ;  /* 0x0002d00001047983 */ /* 0x010f220000300800 */
[----:B------:R-:W4:Y:S02]  /*25910*/  LDL.LU R5, [R1+0x2d4] ;  /* 0x0002d40001057983 */ /* 0x000f240000300800 */
[----:B---3--:R-:W3:Y:S02]  /*25920*/  LDL.LU R6, [R1+0x2d8] ;  /* 0x0002d80001067983 */ /* 0x008ee40000300800 */
[----:B------:R-:W3:Y:S02]  /*25930*/  LDL.LU R7, [R1+0x2dc] ;  /* 0x0002dc0001077983 */ /* 0x000ee40000300800 */
[----:B---3--:R-:W-:Y:S01]  /*25940*/  STL.64 [R1+0x3150], R6 ;  /* 0x0031500601007387 */ /* 0x008fe20000100a00 */
[----:B----4-:R0:W-:Y:S03]  /*25950*/  STL.64 [R1+0x3148], R4 ;  /* 0x0031480401007387 */ /* 0x0101e60000100a00 */
[----:B0-----:R-:W3:Y:S01]  /*25960*/  LDL.LU R4, [R1+0x2e0] ;  /* 0x0002e00001047983 */ /* 0x001ee20000300800 */
[----:B------:R-:W3:Y:S02]  /*25970*/  LDL.LU R5, [R1+0x2e4] ;  /* 0x0002e40001057983 */ /* 0x000ee40000300800 */
[----:B------:R-:W4:Y:S02]  /*25980*/  LDL.LU R6, [R1+0x2e8] ;  /* 0x0002e80001067983 */ /* 0x000f240000300800 */
[----:B------:R-:W4:Y:S02]  /*25990*/  LDL.LU R7, [R1+0x2ec] ;  /* 0x0002ec0001077983 */ /* 0x000f240000300800 */
[----:B----4-:R-:W-:Y:S01]  /*259a0*/  STL.64 [R1+0x3168], R6 ;  /* 0x0031680601007387 */ /* 0x010fe20000100a00 */
[----:B---3--:R0:W-:Y:S03]  /*259b0*/  STL.64 [R1+0x3160], R4 ;  /* 0x0031600401007387 */ /* 0x0081e60000100a00 */
[----:B0-----:R-:W3:Y:S01]  /*259c0*/  LDL.LU R4, [R1+0x6a0] ;  /* 0x0006a00001047983 */ /* 0x001ee20000300800 */
[----:B------:R-:W3:Y:S02]  /*259d0*/  LDL.LU R5, [R1+0x6a4] ;  /* 0x0006a40001057983 */ /* 0x000ee40000300800 */
[----:B------:R-:W3:Y:S02]  /*259e0*/  LDL.LU R6, [R1+0x6a8] ;  /* 0x0006a80001067983 */ /* 0x000ee40000300800 */
[----:B------:R-:W3:Y:S01]  /*259f0*/  LDL.LU R7, [R1+0x6ac] ;  /* 0x0006ac0001077983 */ /* 0x000ee20000300800 */
[----:B--2---:R0:W-:Y:S01]  /*25a00*/  STL.64 [R1+0x3128], R26 ;  /* 0x0031281a01007387 */ /* 0x0041e20000100a00 */
[----:B------:R-:W-:Y:S03]  /*25a10*/  STL.64 [R1+0x3120], R24 ;  /* 0x0031201801007387 */ /* 0x000fe60000100a00 */
[----:B0-----:R-:W2:Y:S01]  /*25a20*/  LDL.64 R26, [R1+0x28] ;  /* 0x00002800011a7983 */ /* 0x001ea20000100a00 */
[----:B------:R0:W-:Y:S02]  /*25a30*/  STL.64 [R1+0x30f8], R10 ;  /* 0x0030f80a01007387 */ /* 0x0001e40000100a00 */
[----:B------:R-:W-:Y:S01]  /*25a40*/  STL.64 [R1+0x30f0], R8 ;  /* 0x0030f00801007387 */ /* 0x000fe20000100a00 */
[----:B0-----:R-:W4:Y:S04]  /*25a50*/  LDL.64 R10, [R1+0x8] ;  /* 0x00000800010a7983 */ /* 0x001f280000100a00 */
[----:B----4-:R0:W-:Y:S04]  /*25a60*/  STL.64 [R1+0x3110], R10 ;  /* 0x0031100a01007387 */ /* 0x0101e80000100a00 */
[----:B0-----:R-:W4:Y:S01]  /*25a70*/  LDL.64 R10, [R1+0x18] ;  /* 0x00001800010a7983 */ /* 0x001f220000100a00 */
[----:B------:R-:W-:Y:S02]  /*25a80*/  STL [R1+0x3024], R12 ;  /* 0x0030240c01007387 */ /* 0x000fe40000100800 */
[----:B------:R-:W-:Y:S02]  /*25a90*/  STL [R1+0x3020], R13 ;  /* 0x0030200d01007387 */ /* 0x000fe40000100800 */
[----:B------:R-:W-:Y:S01]  /*25aa0*/  STL [R1+0x301c], R14 ;  /* 0x00301c0e01007387 */ /* 0x000fe20000100800 */
[----:B------:R0:W-:Y:S04]  /*25ab0*/  STL [R1+0x3018], R15 ;  /* 0x0030180f01007387 */ /* 0x0001e80000100800 */
[----:B0-----:R-:W2:Y:S01]  /*25ac0*/  LDL.64 R14, [R1+0x38] ;  /* 0x00003800010e7983 */ /* 0x001ea20000100a00 */
[----:B------:R-:W-:-:S02]  /*25ad0*/  IMAD.MOV.U32 R22, RZ, RZ, R2 ;  /* 0x000000ffff167224 */ /* 0x000fc400078e0002 */
[----:B------:R-:W-:-:S07]  /*25ae0*/  IMAD.MOV.U32 R23, RZ, RZ, R0 ;  /* 0x000000ffff177224 */ /* 0x000fce00078e0000 */
[C---:B---3--:R-:W-:Y:S01]  /*25af0*/  HMMA.16816.F32 R20, R16.reuse, R22, R4 ;  /* 0x000000161014723c */ /* 0x048fe20000001804 */
[----:B--2---:R0:W-:Y:S01]  /*25b00*/  STL.64 [R1+0x30e0], R14 ;  /* 0x0030e00e01007387 */ /* 0x0041e20000100a00 */
[----:B------:R-:W2:Y:S02]  /*25b10*/  LDL.LU R12, [R1+0x280] ;  /* 0x00028000010c7983 */ /* 0x000ea40000300800 */
[----:B------:R-:W2:Y:S01]  /*25b20*/  LDL.LU R13, [R1+0x284] ;  /* 0x00028400010d7983 */ /* 0x000ea20000300800 */
[----:B0-----:R-:W3:Y:S01]  /*25b30*/  LDL.LU R14, [R1+0x288] ;  /* 0x00028800010e7983 */ /* 0x001ee20000300800 */
[----:B------:R-:W3:Y:S03]  /*25b40*/  LDL.LU R15, [R1+0x28c] ;  /* 0x00028c00010f7983 */ /* 0x000ee60000300800 */
[----:B---3--:R-:W-:Y:S01]  /*25b50*/  STL.64 [R1+0x3108], R14 ;  /* 0x0031080e01007387 */ /* 0x008fe20000100a00 */
[----:B--2---:R0:W-:Y:S03]  /*25b60*/  STL.64 [R1+0x3100], R12 ;  /* 0x0031000c01007387 */ /* 0x0041e60000100a00 */
[----:B0-----:R-:W2:Y:S01]  /*25b70*/  LDL.LU R12, [R1+0x2a0] ;  /* 0x0002a000010c7983 */ /* 0x001ea20000300800 */
[----:B------:R-:W2:Y:S02]  /*25b80*/  LDL.LU R13, [R1+0x2a4] ;  /* 0x0002a400010d7983 */ /* 0x000ea40000300800 */
[----:B------:R-:W2:Y:S02]  /*25b90*/  LDL.LU R14, [R1+0x2a8] ;  /* 0x0002a800010e7983 */ /* 0x000ea40000300800 */
[----:B------:R-:W2:Y:S01]  /*25ba0*/  LDL.LU R15, [R1+0x2ac] ;  /* 0x0002ac00010f7983 */ /* 0x000ea20000300800 */
[----:B------:R-:W3:Y:S01]  /*25bb0*/  LDL.LU.64 R6, [R1+0x3168] ;  /* 0x0031680001067983 */ /* 0x000ee20000300a00 */
[----:B------:R-:W3:Y:S03]  /*25bc0*/  LDL.LU.64 R4, [R1+0x3160] ;  /* 0x0031600001047983 */ /* 0x000ee60000300a00 */
[----:B------:R-:W-:Y:S02]  /*25bd0*/  STL.64 [R1+0x340], R20 ;  /* 0x0003401401007387 */ /* 0x000fe40000100a00 */
[----:B------:R0:W-:Y:S02]  /*25be0*/  STL.64 [R1+0x348], R22 ;  /* 0x0003481601007387 */ /* 0x0001e40000100a00 */
[----:B0-----:R-:W3:Y:S02]  /*25bf0*/  LDL.LU.64 R22, [R1+0x3158] ;  /* 0x0031580001167983 */ /* 0x001ee40000300a00 */
[----:B---3--:R-:W-:Y:S02]  /*25c00*/  HMMA.16816.F32 R16, R16, R22, R4 ;  /* 0x000000161010723c */ /* 0x008fe40000001804 */
[----:B------:R-:W3:Y:S01]  /*25c10*/  LDL.LU.64 R6, [R1+0x3150] ;  /* 0x0031500001067983 */ /* 0x000ee20000300a00 */
[----:B------:R-:W3:Y:S02]  /*25c20*/  LDL.LU.64 R4, [R1+0x3148] ;  /* 0x0031480001047983 */ /* 0x000ee40000300a00 */
[----:B------:R-:W3:Y:S02]  /*25c30*/  LDL.LU.64 R22, [R1+0x3140] ;  /* 0x0031400001167983 */ /* 0x000ee40000300a00 */
[----:B------:R-:W3:Y:S02]  /*25c40*/  LDL.LU.64 R20, [R1+0x3138] ;  /* 0x0031380001147983 */ /* 0x000ee40000300a00 */
[----:B------:R-:W-:Y:S11]  /*25c50*/  IMAD.MOV.U32 R2, RZ, RZ, R27 ;  /* 0x000000ffff027224 */ /* 0x000ff600078e001b */
[----:B------:R-:W-:Y:S03]  /*25c60*/  @!UPT UIADD3 URZ, URZ, URZ, URZ ;  /* 0x0000003f3f3ff290 */ /* 0x000fe6000fffe03f */
[----:B------:R0:W-:Y:S01]  /*25c70*/  STL.64 [R1+0x330], R16 ;  /* 0x0003301001007387 */ /* 0x0001e20000100a00 */
[----:B------:R1:W-:Y:S03]  /*25c80*/  STL.64 [R1+0x338], R18 ;  /* 0x0003381201007387 */ /* 0x0003e60000100a00 */
        /* <DEDUP_REMOVED lines=10> */
[----:B-1----:R-:W3:Y:S01]  /*25d30*/  LDL.LU.64 R6, [R1+0x3130] ;  /* 0x0031300001067983 */ /* 0x002ee20000300a00 */
[----:B------:R-:W2:Y:S02]  /*25d40*/  LDL.LU.64 R26, [R1+0x3128] ;  /* 0x00312800011a7983 */ /* 0x000ea40000300a00 */
[----:B------:R-:W2:Y:S02]  /*25d50*/  LDL.LU.64 R24, [R1+0x3120] ;  /* 0x0031200001187983 */ /* 0x000ea40000300a00 */
[----:B------:R-:W-:Y:S01]  /*25d60*/  STL [R1+0x302c], R2 ;  /* 0x00302c0201007387 */ /* 0x000fe20000100800 */
[----:B------:R-:W-:Y:S01]  /*25d70*/  STL [R1+0x3028], R4 ;  /* 0x0030280401007387 */ /* 0x000fe20000100800 */
[----:B----4-:R-:W-:Y:S01]  /*25d80*/  IMAD.MOV.U32 R5, RZ, RZ, R11 ;  /* 0x000000ffff057224 */ /* 0x010fe200078e000b */
[C---:B--2---:R-:W-:Y:S11]  /*25d90*/  HMMA.16816.F32 R24, R20.reuse, R10, R24 ;  /* 0x0000000a1418723c */ /* 0x044ff60000001818 */
[----:B------:R-:W-:Y:S11]  /*25da0*/  @!UPT UIADD3 URZ, URZ, URZ, URZ ;  /* 0x0000003f3f3ff290 */ /* 0x000ff6000fffe03f */
[----:B------:R-:W-:Y:S01]  /*25db0*/  @!UPT UIADD3 URZ, URZ, URZ, URZ ;  /* 0x0000003f3f3ff290 */ /* 0x000fe2000fffe03f */
[----:B------:R0:W-:Y:S01]  /*25dc0*/  STL.64 [R1+0x310], R24 ;  /* 0x0003101801007387 */ /* 0x0001e20000100a00 */
[----:B------:R1:W-:Y:S02]  /*25dd0*/  STL.64 [R1+0x318], R26 ;  /* 0x0003181a01007387 */ /* 0x0003e40000100a00 */
[----:B0-----:R-:W-:Y:S01]  /*25de0*/  IMAD.MOV.U32 R24, RZ, RZ, R10 ;  /* 0x000000ffff187224 */ /* 0x001fe200078e000a */
[----:B-1----:R-:W2:Y:S01]  /*25df0*/  LDL.LU.64 R26, [R1+0x3118] ;  /* 0x00311800011a7983 */ /* 0x002ea20000300a00 */
[----:B------:R-:W4:Y:S02]  /*25e00*/  LDL.LU.64 R10, [R1+0x3110] ;  /* 0x00311000010a7983 */ /* 0x000f240000300a00 */
[----:B------:R-:W-:Y:S01]  /*25e10*/  STL [R1+0x3034], R5 ;  /* 0x0030340501007387 */ /* 0x000fe20000100800 */
[----:B------:R-:W-:Y:S01]  /*25e20*/  STL [R1+0x3030], R24 ;  /* 0x0030301801007387 */ /* 0x000fe20000100800 */
[----:B----4-:R-:W-:Y:S01]  /*25e30*/  HMMA.16816.F32 R12, R20, R10, R12 ;  /* 0x0000000a140c723c */ /* 0x010fe2000000180c */
[----:B------:R-:W-:-:S02]  /*25e40*/  IMAD.MOV.U32 R29, RZ, RZ, R10 ;  /* 0x000000ffff1d7224 */ /* 0x000fc400078e000a */
[----:B------:R-:W-:Y:S11]  /*25e50*/  IMAD.MOV.U32 R25, RZ, RZ, R11 ;  /* 0x000000ffff197224 */ /* 0x000ff600078e000b */
[----:B------:R-:W-:Y:S09]  /*25e60*/  @!UPT UIADD3 URZ, URZ, URZ, URZ ;  /* 0x0000003f3f3ff290 */ /* 0x000ff2000fffe03f */
[----:B------:R-:W-:Y:S01]  /*25e70*/  STL.64 [R1+0x300], R12 ;  /* 0x0003000c01007387 */ /* 0x000fe20000100a00 */
[----:B------:R0:W-:Y:S03]  /*25e80*/  STL.64 [R1+0x308], R14 ;  /* 0x0003080e01007387 */ /* 0x0001e60000100a00 */
[----:B0-----:R-:W4:Y:S01]  /*25e90*/  LDL.LU.64 R14, [R1+0x3108] ;  /* 0x00310800010e7983 */ /* 0x001f220000300a00 */
[----:B------:R-:W4:Y:S02]  /*25ea0*/  LDL.LU.64 R12, [R1+0x3100] ;  /* 0x00310000010c7983 */ /* 0x000f240000300a00 */
[----:B------:R-:W2:Y:S02]  /*25eb0*/  LDL.LU.64 R10, [R1+0x30f8] ;  /* 0x0030f800010a7983 */ /* 0x000ea40000300a00 */
[----:B------:R-:W2:Y:S01]  /*25ec0*/  LDL.LU.64 R8, [R1+0x30f0] ;  /* 0x0030f00001087983 */ /* 0x000ea20000300a00 */
[----:B------:R-:W-:Y:S01]  /*25ed0*/  STL [R1+0x303c], R25 ;  /* 0x00303c1901007387 */ /* 0x000fe20000100800 */
[----:B------:R-:W-:Y:S01]  /*25ee0*/  STL [R1+0x3038], R29 ;  /* 0x0030381d01007387 */ /* 0x000fe20000100800 */
[C---:B--2---:R-:W-:Y:S11]  /*25ef0*/  HMMA.16816.F32 R8, R20.reuse, R26, R8 ;  /* 0x0000001a1408723c */ /* 0x044ff60000001808 */
[----:B------:R-:W-:Y:S11]  /*25f00*/  @!UPT UIADD3 URZ, URZ, URZ, URZ ;  /* 0x0000003f3f3ff290 */ /* 0x000ff6000fffe03f */
[----:B------:R-:W-:Y:S01]  /*25f10*/  @!UPT UIADD3 URZ, URZ, URZ, URZ ;  /* 0x0000003f3f3ff290 */ /* 0x000fe2000fffe03f */
[----:B------:R-:W-:Y:S01]  /*25f20*/  STL.64 [R1+0x2f0], R8 ;  /* 0x0002f00801007387 */ /* 0x000fe20000100a00 */
[----:B------:R0:W-:Y:S03]  /*25f30*/  STL.64 [R1+0x2f8], R10 ;  /* 0x0002f80a01007387 */ /* 0x0001e60000100a00 */
[----:B0-----:R-:W4:Y:S01]  /*25f40*/  LDL.LU.64 R10, [R1+0x30e8] ;  /* 0x0030e800010a7983 */ /* 0x001f220000300a00 */
[----:B------:R0:W-:Y:S02]  /*25f50*/  STL.64 [R1+0x2fc8], R26 ;  /* 0x002fc81a01007387 */ /* 0x0001e40000100a00 */
[----:B------:R-:W3:Y:S02]  /*25f60*/  LDL.LU R24, [R1+0x270] ;  /* 0x0002700001187983 */ /* 0x000ee40000300800 */
[----:B------:R-:W3:Y:S01]  /*25f70*/  LDL.LU R25, [R1+0x274] ;  /* 0x0002740001197983 */ /* 0x000ee20000300800 */
        /* <DEDUP_REMOVED lines=8> */
[C---:B---3--:R-:W-:Y:S01]  /*26000*/  HMMA.16816.F32 R24, R20.reuse, R6, R24 ;  /* 0x000000061418723c */ /* 0x048fe20000001818 */
[----:B------:R2:W-:Y:S02]  /*26010*/  STL.64 [R1+0x2fc0], R10 ;  /* 0x002fc00a01007387 */ /* 0x0005e40000100a00 */
[----:B------:R0:W-:Y:S11]  /*26020*/  STL.64 [R1+0x2fb8], R6 ;  /* 0x002fb80601007387 */ /* 0x0001f60000100a00 */
[----:B------:R-:W-:Y:S09]  /*26030*/  @!UPT UIADD3 URZ, URZ, URZ, URZ ;  /* 0x0000003f3f3ff290 */ /* 0x000ff2000fffe03f */
[----:B------:R-:W-:Y:S01]  /*26040*/  STL.64 [R1+0x2d0], R24 ;  /* 0x0002d01801007387 */ /* 0x000fe20000100a00 */
[----:B------:R-:W-:Y:S01]  /*26050*/  STL.64 [R1+0x2d8], R26 ;  /* 0x0002d81a01007387 */ /* 0x000fe20000100a00 */
[C---:B--2---:R-:W-:Y:S01]  /*26060*/  HMMA.16816.F32 R8, R20.reuse, R14, R16 ;  /* 0x0000000e1408723c */ /* 0x044fe20000001810 */
[----:B0-----:R-:W-:Y:S02]  /*26070*/  IMAD.MOV.U32 R7, RZ, RZ, R14 ;  /* 0x000000ffff077224 */ /* 0x001fe400078e000e */
[----:B------:R-:W-:Y:S01]  /*26080*/  IMAD.MOV.U32 R6, RZ, RZ, R15 ;  /* 0x000000ffff067224 */ /* 0x000fe200078e000f */
[----:B------:R-:W0:Y:S11]  /*26090*/  LDSM.16.MT88.4 R16, [R3+0x4300] ;  /* 0x004300000310783b */ /* 0x000e360000004200 */
[----:B------:R-:W-:Y:S08]  /*260a0*/  @!UPT UIADD3 URZ, URZ, URZ, URZ ;  /* 0x0000003f3f3ff290 */ /* 0x000ff0000fffe03f */
[----:B------:R-:W-:Y:S01]  /*260b0*/  STL.64 [R1+0x6b0], R8 ;  /* 0x0006b00801007387 */ /* 0x000fe20000100a00 */
[----:B------:R-:W-:Y:S02]  /*260c0*/  STL.64 [R1+0x6b8], R10 ;  /* 0x0006b80a01007387 */ /* 0x000fe40000100a00 */
[----:B------:R1:W-:Y:S02]  /*260d0*/  STL.64 [R1+0x3070], R6 ;  /* 0x0030700601007387 */ /* 0x0003e40000100a00 */
[----:B------:R-:W2:Y:S01]  /*260e0*/  LDL.LU R4, [R1+0x630] ;  /* 0x0006300001047983 */ /* 0x000ea20000300800 */
[----:B------:R-:W2:Y:S04]  /*260f0*/  LDL.LU R5, [R1+0x634] ;  /* 0x0006340001057983 */ /* 0x000ea80000300800 */
[----:B-1----:R-:W3:Y:S01]  /*26100*/  LDL.LU R6, [R1+0x638] ;  /* 0x0006380001067983 */ /* 0x002ee20000300800 */
[----:B------:R-:W3:Y:S02]  /*26110*/  LDL.LU R7, [R1+0x63c] ;  /* 0x00063c0001077983 */ /* 0x000ee40000300800 */
[----:B------:R-:W4:Y:S02]  /*26120*/  LDL.LU R12, [R1+0x650] ;  /* 0x00065000010c7983 */ /* 0x000f240000300800 */
[----:B------:R-:W4:Y:S01]  /*26130*/  LDL.LU R13, [R1+0x654] ;  /* 0x00065400010d7983 */ /* 0x000f220000300800 */
[----:B------:R-:W2:Y:S01]  /*26140*/  LDL.LU R14, [R1+0x658] ;  /* 0x00065800010e7983 */ /* 0x000ea20000300800 */
[----:B------:R-:W2:Y:S02]  /*26150*/  LDL.LU R15, [R1+0x65c] ;  /* 0x00065c00010f7983 */ /* 0x000ea40000300800 */
[----:B------:R-:W3:Y:S02]  /*26160*/  LDL.LU R8, [R1+0x690] ;  /* 0x0006900001087983 */ /* 0x000ee40000300800 */
[----:B------:R-:W3:Y:S01]  /*26170*/  LDL.LU R9, [R1+0x694] ;  /* 0x0006940001097983 */ /* 0x000ee20000300800 */
[----:B------:R-:W3:Y:S01]  /*26180*/  LDL.LU R10, [R1+0x698] ;  /* 0x00069800010a7983 */ /* 0x000ee20000300800 */
[----:B------:R-:W3:Y:S03]  /*26190*/  LDL.LU R11, [R1+0x69c] ;  /* 0x00069c00010b7983 */ /* 0x000ee60000300800 */
[----:B--2---:R1:W-:Y:S01]  /*261a0*/  STL.64 [R1+0x30a0], R14 ;  /* 0x0030a00e01007387 */ /* 0x0043e20000100a00 */
[----:B----4-:R-:W-:Y:S03]  /*261b0*/  STL.64 [R1+0x3098], R12 ;  /* 0x0030980c01007387 */ /* 0x010fe60000100a00 */
[----:B-1----:R-:W2:Y:S04]  /*261c0*/  LDL.64 R14, [R1+0x128] ;  /* 0x00012800010e7983 */ /* 0x002ea80000100a00 */
[----:B--2---:R-:W-:Y:S01]  /*261d0*/  STL.64 [R1+0x30b0], R14 ;  /* 0x0030b00e01007387 */ /* 0x004fe20000100a00 */
[----:B---3--:R1:W-:Y:S02]  /*261e0*/  STL.64 [R1+0x3080], R6 ;  /* 0x0030800601007387 */ /* 0x0083e40000100a00 */
[----:B------:R-:W-:Y:S01]  /*261f0*/  STL.64 [R1+0x3078], R4 ;  /* 0x0030780401007387 */ /* 0x000fe20000100a00 */
[----:B-1----:R-:W2:Y:S04]  /*26200*/  LDL.64 R6, [R1+0x108] ;  /* 0x0001080001067983 */ /* 0x002ea80000100a00 */
[----:B--2---:R1:W-:Y:S04]  /*26210*/  STL.64 [R1+0x3090], R6 ;  /* 0x0030900601007387 */ /* 0x0043e80000100a00 */
[----:B-1----:R-:W2:Y:S04]  /*26220*/  LDL.64 R6, [R1+0x118] ;  /* 0x0001180001067983 */ /* 0x002ea80000100a00 */
[----:B--2---:R1:W-:Y:S01]  /*26230*/  STL.64 [R1+0x30a8], R6 ;  /* 0x0030a80601007387 */ /* 0x0043e20000100a00 */
[----:B------:R-:W2:Y:S02]  /*26240*/  LDL.LU R4, [R1+0x660] ;  /* 0x0006600001047983 */ /* 0x000ea40000300800 */
[----:B------:R-:W2:Y:S01]  /*26250*/  LDL.LU R5, [R1+0x664] ;  /* 0x0006640001057983 */ /* 0x000ea20000300800 */
[----:B-1----:R-:W3:Y:S01]  /*26260*/  LDL.LU R6, [R1+0x668] ;  /* 0x0006680001067983 */ /* 0x002ee20000300800 */
[----:B------:R-:W3:Y:S03]  /*26270*/  LDL.LU R7, [R1+0x66c] ;  /* 0x00066c0001077983 */ /* 0x000ee60000300800 */
[----:B---3--:R1:W-:Y:S01]  /*26280*/  STL.64 [R1+0x30c0], R6 ;  /* 0x0030c00601007387 */ /* 0x0083e20000100a00 */
[----:B--2---:R-:W-:Y:S03]  /*26290*/  STL.64 [R1+0x30b8], R4 ;  /* 0x0030b80401007387 */ /* 0x004fe60000100a00 */
[----:B-1----:R-:W2:Y:S04]  /*262a0*/  LDL.64 R6, [R1+0x148] ;  /* 0x0001480001067983 */ /* 0x002ea80000100a00 */
[----:B--2---:R1:W-:Y:S04]  /*262b0*/  STL.64 [R1+0x30d8], R6 ;  /* 0x0030d80601007387 */ /* 0x0043e80000100a00 */
[----:B-1----:R-:W2:Y:S01]  /*262c0*/  LDL.64 R6, [R1+0x158] ;  /* 0x0001580001067983 */ /* 0x002ea20000100a00 */
[----:B------:R-:W3:Y:S02]  /*262d0*/  LDL.LU R24, [R1+0x670] ;  /* 0x0006700001187983 */ /* 0x000ee40000300800 */
[----:B------:R-:W3:Y:S02]  /*262e0*/  LDL.LU R25, [R1+0x674] ;  /* 0x0006740001197983 */ /* 0x000ee40000300800 */
[----:B------:R-:W4:Y:S01]  /*262f0*/  LDL.LU R26, [R1+0x678] ;  /* 0x00067800011a7983 */ /* 0x000f220000300800 */
[----:B------:R-:W4:Y:S04]  /*26300*/  LDL.LU R27, [R1+0x67c] ;  /* 0x00067c00011b7983 */ /* 0x000f280000300800 */
[----:B----4-:R-:W-:Y:S01]  /*26310*/  STL.64 [R1+0x30d0], R26 ;  /* 0x0030d01a01007387 */ /* 0x010fe20000100a00 */
[----:B---3--:R1:W-:Y:S03]  /*26320*/  STL.64 [R1+0x30c8], R24 ;  /* 0x0030c81801007387 */ /* 0x0083e60000100a00 */
[----:B-1----:R-:W3:Y:S01]  /*26330*/  LDL.LU R24, [R1+0x680] ;  /* 0x0006800001187983 */ /* 0x002ee20000300800 */
[----:B------:R-:W3:Y:S02]  /*26340*/  LDL.LU R25, [R1+0x684] ;  /* 0x0006840001197983 */ /* 0x000ee40000300800 */
[----:B------:R-:W3:Y:S02]  /*26350*/  LDL.LU R26, [R1+0x688] ;  /* 0x00068800011a7983 */ /* 0x000ee40000300800 */
[----:B------:R-:W3:Y:S01]  /*26360*/  LDL.LU R27, [R1+0x68c] ;  /* 0x00068c00011b7983 */ /* 0x000ee20000300800 */
[----:B------:R-:W4:Y:S01]  /*26370*/  LDL.64 R14, [R1+0x138] ;  /* 0x00013800010e7983 */ /* 0x000f220000100a00 */
[----:B0-----:R0:W-:Y:S02]  /*26380*/  STL.64 [R1+0x2ed0], R18 ;  /* 0x002ed01201007387 */ /* 0x0011e40000100a00 */
[----:B------:R-:W-:Y:S01]  /*26390*/  STL.64 [R1+0x2ec8], R16 ;  /* 0x002ec81001007387 */ /* 0x000fe20000100a00 */
[----:B0-----:R-:W2:Y:S04]  /*263a0*/  LDL.64 R18, [R1+0xd8] ;  /* 0x0000d80001127983 */ /* 0x001ea80000100a00 */
[----:B--2---:R0:W-:Y:S04]  /*263b0*/  STL.64 [R1+0x3050], R18 ;  /* 0x0030501201007387 */ /* 0x0041e80000100a00 */
[----:B0-----:R-:W2:Y:S01]  /*263c0*/  LDL.64 R18, [R1+0xe8] ;  /* 0x0000e80001127983 */ /* 0x001ea20000100a00 */
[----:B------:R-:W-:Y:S03]  /*263d0*/  HMMA.16816.F32 R8, R20, R6, R8 ;  /* 0x000000061408723c */ /* 0x000fe60000001808 */
[----:B--2---:R0:W-:Y:S04]  /*263e0*/  STL.64 [R1+0x3068], R18 ;  /* 0x0030681201007387 */ /* 0x0041e80000100a00 */
[----:B0-----:R-:W2:Y:S04]  /*263f0*/  LDL.64 R18, [R1+0xf8] ;  /* 0x0000f80001127983 */ /* 0x001ea80000100a00 */
[----:B--2---:R0:W-:Y:S01]  /*26400*/  STL.64 [R1+0x3088], R18 ;  /* 0x0030881201007387 */ /* 0x0041e20000100a00 */
[----:B------:R-:W2:Y:S02]  /*26410*/  LDL.LU R16, [R1+0x640] ;  /* 0x0006400001107983 */ /* 0x000ea40000300800 */
[----:B------:R-:W2:Y:S01]  /*26420*/  LDL.LU R17, [R1+0x644] ;  /* 0x0006440001117983 */ /* 0x000ea20000300800 */
[----:B0-----:R-:W2:Y:S01]  /*26430*/  LDL.LU R18, [R1+0x648] ;  /* 0x0006480001127983 */ /* 0x001ea20000300800 */
[----:B------:R-:W2:Y:S07]  /*26440*/  LDL.LU R19, [R1+0x64c] ;  /* 0x00064c0001137983 */ /* 0x000eae0000300800 */
[----:B------:R0:W-:Y:S02]  /*26450*/  STL.64 [R1+0x6a0], R8 ;  /* 0x0006a00801007387 */ /* 0x0001e40000100a00 */
[----:B------:R1:W-:Y:S02]  /*26460*/  STL.64 [R1+0x6a8], R10 ;  /* 0x0006a80a01007387 */ /* 0x0003e40000100a00 */
[----:B0-----:R-:W-:-:S02]  /*26470*/  IMAD.MOV.U32 R9, RZ, RZ, R6 ;  /* 0x000000ffff097224 */ /* 0x001fc400078e0006 */
[----:B------:R-:W-:Y:S02]  /*26480*/  IMAD.MOV.U32 R8, RZ, RZ, R7 ;  /* 0x000000ffff087224 */ /* 0x000fe400078e0007 */
[----:B------:R-:W3:Y:S02]  /*26490*/  LDL.LU.64 R6, [R1+0x30d8] ;  /* 0x0030d80001067983 */ /* 0x000ee40000300a00 */
[C---:B---3--:R-:W-:Y:S01]  /*264a0*/  HMMA.16816.F32 R24, R20.reuse, R6, R24 ;  /* 0x000000061418723c */ /* 0x048fe20000001818 */
[----:B-1----:R-:W-:Y:S02]  /*264b0*/  IMAD.MOV.U32 R11, RZ, RZ, R6 ;  /* 0x000000ffff0b7224 */ /* 0x002fe400078e0006 */
[----:B------:R-:W-:Y:S11]  /*264c0*/  IMAD.MOV.U32 R10, RZ, RZ, R7 ;  /* 0x000000ffff0a7224 */ /* 0x000ff600078e0007 */
[----:B------:R-:W-:Y:S09]  /*264d0*/  @!UPT UIADD3 URZ, URZ, URZ, URZ ;  /* 0x0000003f3f3ff290 */ /* 0x000ff2000fffe03f */
[----:B------:R-:W-:Y:S01]  /*264e0*/  STL.64 [R1+0x690], R24 ;  /* 0x0006901801007387 */ /* 0x000fe20000100a00 */
[----:B------:R0:W-:Y:S03]  /*264f0*/  STL.64 [R1+0x698], R26 ;  /* 0x0006981a01007387 */ /* 0x0001e60000100a00 */
[----:B0-----:R-:W4:Y:S01]  /*26500*/  LDL.LU.64 R26, [R1+0x30d0] ;  /* 0x0030d000011a7983 */ /* 0x001f220000300a00 */
[----:B------:R-:W4:Y:S02]  /*26510*/  LDL.LU.64 R24, [R1+0x30c8] ;  /* 0x0030c80001187983 */ /* 0x000f240000300a00 */
[----:B------:R-:W3:Y:S02]  /*26520*/  LDL.LU.64 R6, [R1+0x30c0] ;  /* 0x0030c00001067983 */ /* 0x000ee40000300a00 */
[----:B------:R-:W3:Y:S01]  /*26530*/  LDL.LU.64 R4, [R1+0x30b8] ;  /* 0x0030b80001047983 */ /* 0x000ee20000300a00 */
[----:B------:R-:W-:Y:S01]  /*26540*/  STL.64 [R1+0x3048], R10 ;  /* 0x0030480a01007387 */ /* 0x000fe20000100a00 */
[----:B------:R0:W-:Y:S03]  /*26550*/  STL.64 [R1+0x3040], R8 ;  /* 0x0030400801007387 */ /* 0x0001e60000100a00 */
[----:B0-----:R-:W2:Y:S01]  /*26560*/  LDL.LU R8, [R1+0x250] ;  /* 0x0002500001087983 */ /* 0x001ea20000300800 */
[----:B------:R-:W2:Y:S02]  /*26570*/  LDL.LU R9, [R1+0x254] ;  /* 0x0002540001097983 */ /* 0x000ea40000300800 */
[----:B------:R-:W2:Y:S02]  /*26580*/  LDL.LU R10, [R1+0x258] ;  /* 0x00025800010a7983 */ /* 0x000ea40000300800 */
[----:B------:R-:W2:Y:S01]  /*26590*/  LDL.LU R11, [R1+0x25c] ;  /* 0x00025c00010b7983 */ /* 0x000ea20000300800 */
        /* <DEDUP_REMOVED lines=8> */
[----:B------:R-:W-:Y:S01]  /*26620*/  STL.64 [R1+0x680], R24 ;  /* 0x0006801801007387 */ /* 0x000fe20000100a00 */
[----:B------:R0:W-:Y:S02]  /*26630*/  STL.64 [R1+0x688], R26 ;  /* 0x0006881a01007387 */ /* 0x0001e40000100a00 */
[----:B0-----:R-:W-:Y:S02]  /*26640*/  IMAD.MOV.U32 R27, RZ, RZ, R14 ;  /* 0x000000ffff1b7224 */ /* 0x001fe400078e000e */
[----:B------:R-:W-:Y:S02]  /*26650*/  IMAD.MOV.U32 R26, RZ, RZ, R15 ;  /* 0x000000ffff1a7224 */ /* 0x000fe400078e000f */
[----:B------:R-:W3:Y:S02]  /*26660*/  LDL.LU.64 R14, [R1+0x30b0] ;  /* 0x0030b000010e7983 */ /* 0x000ee40000300a00 */
[----:B---3--:R-:W-:Y:S01]  /*26670*/  HMMA.16816.F32 R4, R20, R14, R4 ;  /* 0x0000000e1404723c */ /* 0x008fe20000001804 */
[----:B------:R-:W-:-:S02]  /*26680*/  IMAD.MOV.U32 R0, RZ, RZ, R14 ;  /* 0x000000ffff007224 */ /* 0x000fc400078e000e */
[----:B------:R-:W-:Y:S11]  /*26690*/  IMAD.MOV.U32 R28, RZ, RZ, R15 ;  /* 0x000000ffff1c7224 */ /* 0x000ff600078e000f */
[----:B------:R-:W-:Y:S09]  /*266a0*/  @!UPT UIADD3 URZ, URZ, URZ, URZ ;  /* 0x0000003f3f3ff290 */ /* 0x000ff2000fffe03f */
[----:B------:R-:W-:Y:S01]  /*266b0*/  STL.64 [R1+0x670], R4 ;  /* 0x0006700401007387 */ /* 0x000fe20000100a00 */
[----:B------:R0:W-:Y:S03]  /*266c0*/  STL.64 [R1+0x678], R6 ;  /* 0x0006780601007387 */ /* 0x0001e60000100a00 */
[----:B0-----:R-:W3:Y:S01]  /*266d0*/  LDL.LU.64 R6, [R1+0x30a8] ;  /* 0x0030a80001067983 */ /* 0x001ee20000300a00 */
[----:B------:R-:W3:Y:S02]  /*266e0*/  LDL.LU.64 R14, [R1+0x30a0] ;  /* 0x0030a000010e7983 */ /* 0x000ee40000300a00 */
[----:B------:R-:W3:Y:S02]  /*266f0*/  LDL.LU.64 R12, [R1+0x3098] ;  /* 0x00309800010c7983 */ /* 0x000ee40000300a00 */
[C---:B---3--:R-:W-:Y:S11]  /*26700*/  HMMA.16816.F32 R12, R20.reuse, R6, R12 ;  /* 0x00000006140c723c */ /* 0x048ff6000000180c */
[----:B------:R-:W-:Y:S11]  /*26710*/  @!UPT UIADD3 URZ, URZ, URZ, URZ ;  /* 0x0000003f3f3ff290 */ /* 0x000ff6000fffe03f */
[----:B------:R-:W-:Y:S01]  /*26720*/  @!UPT UIADD3 URZ, URZ, URZ, URZ ;  /* 0x0000003f3f3ff290 */ /* 0x000fe2000fffe03f */
        /* <DEDUP_REMOVED lines=31> */
[----:B--2---:R-:W-:Y:S01]  /*26920*/  HMMA.16816.F32 R20, R20, R18, R8 ;  /* 0x000000121414723c */ /* 0x004fe20000001808 */
[----:B------:R-:W2:Y:S01]  /*26930*/  LDL.LU.64 R10, [R1+0x3048] ;  /* 0x00304800010a7983 */ /* 0x000ea20000300a00 */
[----:B------:R-:W4:Y:S02]  /*26940*/  LDL.LU.64 R8, [R1+0x3040] ;  /* 0x0030400001087983 */ /* 0x000f240000300a00 */
[----:B------:R-:W-:-:S02]  /*26950*/  IMAD.MOV.U32 R2, RZ, RZ, R18 ;  /* 0x000000ffff027224 */ /* 0x000fc400078e0012 */
[----:B------:R-:W-:Y:S11]  /*26960*/  IMAD.MOV.U32 R4, RZ, RZ, R19 ;  /* 0x000000ffff047224 */ /* 0x000ff600078e0013 */
[----:B------:R-:W-:Y:S06]  /*26970*/  @!UPT UIADD3 URZ, URZ, URZ, URZ ;  /* 0x0000003f3f3ff290 */ /* 0x000fec000fffe03f */
[----:B------:R-:W-:Y:S01]  /*26980*/  STL.64 [R1+0x2c0], R20 ;  /* 0x0002c01401007387 */ /* 0x000fe20000100a00 */
[----:B------:R-:W-:Y:S02]  /*26990*/  STL.64 [R1+0x2c8], R22 ;  /* 0x0002c81601007387 */ /* 0x000fe40000100a00 */
[----:B------:R-:W2:Y:S02]  /*269a0*/  LDL.LU R16, [R1+0x240] ;  /* 0x0002400001107983 */ /* 0x000ea40000300800 */
[----:B------:R-:W2:Y:S01]  /*269b0*/  LDL.LU R17, [R1+0x244] ;  /* 0x0002440001117983 */ /* 0x000ea20000300800 */
[----:B------:R-:W2:Y:S01]  /*269c0*/  LDL.LU R18, [R1+0x248] ;  /* 0x0002480001127983 */ /* 0x000ea20000300800 */
[----:B------:R-:W2:Y:S03]  /*269d0*/  LDL.LU R19, [R1+0x24c] ;  /* 0x00024c0001137983 */ /* 0x000ea60000300800 */
[----:B------:R-:W0:Y:S04]  /*269e0*/  LDSM.16.MT88.4 R20, [R3+0x4380] ;  /* 0x004380000314783b */ /* 0x000e280000004200 */
[----:B--2---:R1:W-:Y:S01]  /*269f0*/  STL.64 [R1+0x2ee0], R18 ;  /* 0x002ee01201007387 */ /* 0x0043e20000100a00 */
[----:B------:R-:W-:Y:S02]  /*26a00*/  STL.64 [R1+0x2ed8], R16 ;  /* 0x002ed81001007387 */ /* 0x000fe40000100a00 */
[----:B-1----:R-:W-:-:S02]  /*26a10*/  IMAD.MOV.U32 R18, RZ, RZ, R25 ;  /* 0x000000ffff127224 */ /* 0x002fc400078e0019 */
[----:B------:R-:W-:Y:S01]  /*26a20*/  IMAD.MOV.U32 R19, RZ, RZ, R29 ;  /* 0x000000ffff137224 */ /* 0x000fe200078e001d */
[----:B------:R-:W2:Y:S01]  /*26a30*/  LDL.LU R25, [R1+0x303c] ;  /* 0x00303c0001197983 */ /* 0x000ea20000300800 */
[----:B------:R-:W2:Y:S03]  /*26a40*/  LDL.LU R29, [R1+0x3038] ;  /* 0x00303800011d7983 */ /* 0x000ea60000300800 */
[----:B------:R1:W-:Y:S02]  /*26a50*/  STL.64 [R1+0x2ef0], R18 ;  /* 0x002ef01201007387 */ /* 0x0003e40000100a00 */
[----:B-1----:R-:W-:Y:S02]  /*26a60*/  IMAD.MOV.U32 R18, RZ, RZ, R5 ;  /* 0x000000ffff127224 */ /* 0x002fe400078e0005 */
[----:B------:R-:W-:Y:S01]  /*26a70*/  IMAD.MOV.U32 R19, RZ, RZ, R24 ;  /* 0x000000ffff137224 */ /* 0x000fe200078e0018 */
[----:B------:R-:W2:Y:S01]  /*26a80*/  LDL.LU R5, [R1+0x3034] ;  /* 0x0030340001057983 */ /* 0x000ea20000300800 */
[----:B------:R-:W2:Y:S03]  /*26a90*/  LDL.LU R24, [R1+0x3030] ;  /* 0x0030300001187983 */ /* 0x000ea60000300800 */
[----:B------:R1:W-:Y:S01]  /*26aa0*/  STL.64 [R1+0x2f08], R18 ;  /* 0x002f081201007387 */ /* 0x0003e20000100a00 */
[----:B------:R-:W-:Y:S02]  /*26ab0*/  STL [R1+0x2e08], R3 ;  /* 0x002e080301007387 */ /* 0x000fe40000100800 */
[----:B0-----:R0:W-:Y:S02]  /*26ac0*/  STL.64 [R1+0x2dc0], R22 ;  /* 0x002dc01601007387 */ /* 0x0011e40000100a00 */
[----:B------:R3:W-:Y:S02]  /*26ad0*/  STL.64 [R1+0x2db8], R20 ;  /* 0x002db81401007387 */ /* 0x0007e40000100a00 */
[----:B-1----:R-:W-:-:S02]  /*26ae0*/  IMAD.MOV.U32 R18, RZ, RZ, R12 ;  /* 0x000000ffff127224 */ /* 0x002fc400078e000c */
[----:B------:R-:W-:Y:S02]  /*26af0*/  IMAD.MOV.U32 R19, RZ, RZ, R13 ;  /* 0x000000ffff137224 */ /* 0x000fe400078e000d */
[----:B0-----:R-:W-:Y:S02]  /*26b00*/  IMAD.MOV.U32 R22, RZ, RZ, R2 ;  /* 0x000000ffff167224 */ /* 0x001fe400078e0002 */
[----:B------:R-:W-:Y:S01]  /*26b10*/  IMAD.MOV.U32 R23, RZ, RZ, R4 ;  /* 0x000000ffff177224 */ /* 0x000fe200078e0004 */
[----:B------:R-:W2:Y:S01]  /*26b20*/  LDL.LU R2, [R1+0x302c] ;  /* 0x00302c0001027983 */ /* 0x000ea20000300800 */
[----:B------:R-:W2:Y:S02]  /*26b30*/  LDL.LU R4, [R1+0x3028] ;  /* 0x0030280001047983 */ /* 0x000ea40000300800 */
[----:B------:R-:W2:Y:S02]  /*26b40*/  LDL.LU R12, [R1+0x3024] ;  /* 0x00302400010c7983 */ /* 0x000ea40000300800 */
[----:B------:R-:W2:Y:S01]  /*26b50*/  LDL.LU R13, [R1+0x3020] ;  /* 0x00302000010d7983 */ /* 0x000ea20000300800 */
[----:B------:R-:W-:Y:S01]  /*26b60*/  STL.64 [R1+0x2f20], R18 ;  /* 0x002f201201007387 */ /* 0x000fe20000100a00 */
[----:B------:R0:W-:Y:S02]  /*26b70*/  STL.64 [R1+0x2ee8], R22 ;  /* 0x002ee81601007387 */ /* 0x0001e40000100a00 */
[----:B---3--:R-:W3:Y:S02]  /*26b80*/  LDL.LU R20, [R1+0x530] ;  /* 0x0005300001147983 */ /* 0x008ee40000300800 */
[----:B------:R-:W3:Y:S01]  /*26b90*/  LDL.LU R21, [R1+0x534] ;  /* 0x0005340001157983 */ /* 0x000ee20000300800 */
[----:B0-----:R-:W2:Y:S01]  /*26ba0*/  LDL.LU R22, [R1+0x538] ;  /* 0x0005380001167983 */ /* 0x001ea20000300800 */
[----:B------:R-:W2:Y:S02]  /*26bb0*/  LDL.LU R23, [R1+0x53c] ;  /* 0x00053c0001177983 */ /* 0x000ea40000300800 */
[----:B------:R-:W-:-:S02]  /*26bc0*/  IMAD.MOV.U32 R18, RZ, RZ, R14 ;  /* 0x000000ffff127224 */ /* 0x000fc400078e000e */
[----:B------:R-:W-:Y:S01]  /*26bd0*/  IMAD.MOV.U32 R19, RZ, RZ, R15 ;  /* 0x000000ffff137224 */ /* 0x000fe200078e000f */
[----:B------:R-:W4:Y:S01]  /*26be0*/  LDL.LU R14, [R1+0x301c] ;  /* 0x00301c00010e7983 */ /* 0x000f220000300800 */
[----:B------:R-:W4:Y:S03]  /*26bf0*/  LDL.LU R15, [R1+0x3018] ;  /* 0x00301800010f7983 */ /* 0x000f260000300800 */
[----:B------:R-:W-:Y:S04]  /*26c00*/  STL.64 [R1+0x2f38], R18 ;  /* 0x002f381201007387 */ /* 0x000fe80000100a00 */
[----:B--2---:R-:W-:Y:S01]  /*26c10*/  STL.64 [R1+0x2f00], R22 ;  /* 0x002f001601007387 */ /* 0x004fe20000100a00 */
[----:B---3--:R0:W-:Y:S03]  /*26c20*/  STL.64 [R1+0x2ef8], R20 ;  /* 0x002ef81401007387 */ /* 0x0081e60000100a00 */
[----:B0-----:R-:W2:Y:S01]  /*26c30*/  LDL.LU R20, [R1+0x540] ;  /* 0x0005400001147983 */ /* 0x001ea20000300800 */
[----:B------:R-:W2:Y:S02]  /*26c40*/  LDL.LU R21, [R1+0x544] ;  /* 0x0005440001157983 */ /* 0x000ea40000300800 */
[----:B------:R-:W3:Y:S02]  /*26c50*/  LDL.LU R22, [R1+0x548] ;  /* 0x0005480001167983 */ /* 0x000ee40000300800 */
[----:B------:R-:W3:Y:S02]  /*26c60*/  LDL.LU R23, [R1+0x54c] ;  /* 0x00054c0001177983 */ /* 0x000ee40000300800 */
[----:B------:R-:W-:-:S02]  /*26c70*/  IMAD.MOV.U32 R18, RZ, RZ, R0 ;  /* 0x000000ffff127224 */ /* 0x000fc400078e0000 */
[----:B------:R-:W-:Y:S01]  /*26c80*/  IMAD.MOV.U32 R19, RZ, RZ, R28 ;  /* 0x000000ffff137224 */ /* 0x000fe200078e001c */
[----:B------:R-:W4:Y:S01]  /*26c90*/  LDL.LU R0, [R1+0x3014] ;  /* 0x0030140001007983 */ /* 0x000f220000300800 */
[----:B------:R-:W4:Y:S03]  /*26ca0*/  LDL.LU R28, [R1+0x3010] ;  /* 0x00301000011c7983 */ /* 0x000f260000300800 */
[----:B------:R-:W-:Y:S04]  /*26cb0*/  STL.64 [R1+0x2f50], R18 ;  /* 0x002f501201007387 */ /* 0x000fe80000100a00 */
[----:B---3--:R-:W-:Y:S01]  /*26cc0*/  STL.64 [R1+0x2f18], R22 ;  /* 0x002f181601007387 */ /* 0x008fe20000100a00 */
[----:B--2---:R0:W-:Y:S03]  /*26cd0*/  STL.64 [R1+0x2f10], R20 ;  /* 0x002f101401007387 */ /* 0x0041e60000100a00 */
[----:B0-----:R-:W2:Y:S01]  /*26ce0*/  LDL.LU R20, [R1+0x550] ;  /* 0x0005500001147983 */ /* 0x001ea20000300800 */
[----:B------:R-:W2:Y:S02]  /*26cf0*/  LDL.LU R21, [R1+0x554] ;  /* 0x0005540001157983 */ /* 0x000ea40000300800 */
[----:B------:R-:W3:Y:S02]  /*26d00*/  LDL.LU R22, [R1+0x558] ;  /* 0x0005580001167983 */ /* 0x000ee40000300800 */
[----:B------:R-:W3:Y:S02]  /*26d10*/  LDL.LU R23, [R1+0x55c] ;  /* 0x00055c0001177983 */ /* 0x000ee40000300800 */
[----:B------:R-:W-:-:S02]  /*26d20*/  IMAD.MOV.U32 R18, RZ, RZ, R27 ;  /* 0x000000ffff127224 */ /* 0x000fc400078e001b */
[----:B------:R-:W-:-:S05]  /*26d30*/  IMAD.MOV.U32 R19, RZ, RZ, R26 ;  /* 0x000000ffff137224 */ /* 0x000fca00078e001a */
[----:B------:R0:W-:Y:S02]  /*26d40*/  STL.64 [R1+0x2f68], R18 ;  /* 0x002f681201007387 */ /* 0x0001e40000100a00 */
[----:B0-----:R-:W-:Y:S02]  /*26d50*/  IMAD.MOV.U32 R18, RZ, RZ, R11 ;  /* 0x000000ffff127224 */ /* 0x001fe400078e000b */
[----:B------:R-:W-:-:S05]  /*26d60*/  IMAD.MOV.U32 R19, RZ, RZ, R10 ;  /* 0x000000ffff137224 */ /* 0x000fca00078e000a */
[----:B------:R-:W-:Y:S04]  /*26d70*/  STL.64 [R1+0x2f80], R18 ;  /* 0x002f801201007387 */ /* 0x000fe80000100a00 */
[----:B---3--:R-:W-:Y:S01]  /*26d80*/  STL.64 [R1+0x2f30], R22 ;  /* 0x002f301601007387 */ /* 0x008fe20000100a00 */
[----:B--2---:R0:W-:Y:S03]  /*26d90*/  STL.64 [R1+0x2f28], R20 ;  /* 0x002f281401007387 */ /* 0x0041e60000100a00 */
[----:B0-----:R-:W2:Y:S01]  /*26da0*/  LDL.LU R20, [R1+0x560] ;  /* 0x0005600001147983 */ /* 0x001ea20000300800 */
[----:B------:R-:W2:Y:S02]  /*26db0*/  LDL.LU R21, [R1+0x564] ;  /* 0x0005640001157983 */ /* 0x000ea40000300800 */
[----:B------:R-:W3:Y:S02]  /*26dc0*/  LDL.LU R22, [R1+0x568] ;  /* 0x0005680001167983 */ /* 0x000ee40000300800 */
[----:B------:R-:W3:Y:S02]  /*26dd0*/  LDL.LU R23, [R1+0x56c] ;  /* 0x00056c0001177983 */ /* 0x000ee40000300800 */
[----:B----4-:R-:W-:-:S02]  /*26de0*/  IMAD.MOV.U32 R18, RZ, RZ, R9 ;  /* 0x000000ffff127224 */ /* 0x010fc400078e0009 */
[----:B------:R-:W-:-:S05]  /*26df0*/  IMAD.MOV.U32 R19, RZ, RZ, R8 ;  /* 0x000000ffff137224 */ /* 0x000fca00078e0008 */
[----:B------:R-:W-:Y:S04]  /*26e00*/  STL.64 [R1+0x2f98], R18 ;  /* 0x002f981201007387 */ /* 0x000fe80000100a00 */
[----:B---3--:R-:W-:Y:S01]  /*26e10*/  STL.64 [R1+0x2f48], R22 ;  /* 0x002f481601007387 */ /* 0x008fe20000100a00 */
[----:B--2---:R0:W-:Y:S03]  /*26e20*/  STL.64 [R1+0x2f40], R20 ;  /* 0x002f401401007387 */ /* 0x0041e60000100a00 */
[----:B0-----:R-:W2:Y:S01]  /*26e30*/  LDL.LU R20, [R1+0x570] ;  /* 0x0005700001147983 */ /* 0x001ea20000300800 */
[----:B------:R-:W2:Y:S02]  /*26e40*/  LDL.LU R21, [R1+0x574] ;  /* 0x0005740001157983 */ /* 0x000ea40000300800 */
[----:B------:R-:W3:Y:S02]  /*26e50*/  LDL.LU R22, [R1+0x578] ;  /* 0x0005780001167983 */ /* 0x000ee40000300800 */
[----:B------:R-:W3:Y:S01]  /*26e60*/  LDL.LU R23, [R1+0x57c] ;  /* 0x00057c0001177983 */ /* 0x000ee20000300800 */
[----:B------:R-:W4:Y:S01]  /*26e70*/  LDL.LU R8, [R1+0x5e0] ;  /* 0x0005e00001087983 */ /* 0x000f220000300800 */
[----:B------:R-:W4:Y:S02]  /*26e80*/  LDL.LU R9, [R1+0x5e4] ;  /* 0x0005e40001097983 */ /* 0x000f240000300800 */
[----:B------:R-:W2:Y:S02]  /*26e90*/  LDL.LU R10, [R1+0x5e8] ;  /* 0x0005e800010a7983 */ /* 0x000ea40000300800 */
[----:B------:R-:W2:Y:S02]  /*26ea0*/  LDL.LU R11, [R1+0x5ec] ;  /* 0x0005ec00010b7983 */ /* 0x000ea40000300800 */
[----:B------:R-:W-:-:S02]  /*26eb0*/  IMAD.MOV.U32 R26, RZ, RZ, R29 ;  /* 0x000000ffff1a7224 */ /* 0x000fc400078e001d */
[----:B------:R-:W-:Y:S01]  /*26ec0*/  IMAD.MOV.U32 R27, RZ, RZ, R25 ;  /* 0x000000ffff1b7224 */ /* 0x000fe200078e0019 */
[----:B--2---:R-:W-:Y:S01]  /*26ed0*/  STL.64 [R1+0x2fd8], R10 ;  /* 0x002fd80a01007387 */ /* 0x004fe20000100a00 */
[----:B----4-:R0:W-:Y:S03]  /*26ee0*/  STL.64 [R1+0x2fd0], R8 ;  /* 0x002fd00801007387 */ /* 0x0101e60000100a00 */
[----:B------:R1:W-:Y:S01]  /*26ef0*/  STL.64 [R1+0x2fe0], R26 ;  /* 0x002fe01a01007387 */ /* 0x0003e20000100a00 */
[----:B0-----:R-:W2:Y:S01]  /*26f00*/  LDL.LU R8, [R1+0x5f0] ;  /* 0x0005f00001087983 */ /* 0x001ea20000300800 */
[----:B------:R-:W2:Y:S02]  /*26f10*/  LDL.LU R9, [R1+0x5f4] ;  /* 0x0005f40001097983 */ /* 0x000ea40000300800 */
[----:B------:R-:W4:Y:S02]  /*26f20*/  LDL.LU R10, [R1+0x5f8] ;  /* 0x0005f800010a7983 */ /* 0x000f240000300800 */
[----:B------:R-:W4:Y:S02]  /*26f30*/  LDL.LU R11, [R1+0x5fc] ;  /* 0x0005fc00010b7983 */ /* 0x000f240000300800 */
[----:B-1----:R-:W-:-:S02]  /*26f40*/  IMAD.MOV.U32 R26, RZ, RZ, R24 ;  /* 0x000000ffff1a7224 */ /* 0x002fc400078e0018 */
[----:B------:R-:W-:Y:S01]  /*26f50*/  IMAD.MOV.U32 R27, RZ, RZ, R5 ;  /* 0x000000ffff1b7224 */ /* 0x000fe200078e0005 */
[----:B----4-:R-:W-:Y:S01]  /*26f60*/  STL.64 [R1+0x2ff0], R10 ;  /* 0x002ff00a01007387 */ /* 0x010fe20000100a00 */
[----:B--2---:R0:W-:Y:S03]  /*26f70*/  STL.64 [R1+0x2fe8], R8 ;  /* 0x002fe80801007387 */ /* 0x0041e60000100a00 */
[----:B------:R-:W-:Y:S01]  /*26f80*/  STL.64 [R1+0x2ff8], R26 ;  /* 0x002ff81a01007387 */ /* 0x000fe20000100a00 */
[----:B0-----:R-:W2:Y:S01]  /*26f90*/  LDL.LU R8, [R1+0x600] ;  /* 0x0006000001087983 */ /* 0x001ea20000300800 */
[----:B------:R-:W2:Y:S02]  /*26fa0*/  LDL.LU R9, [R1+0x604] ;  /* 0x0006040001097983 */ /* 0x000ea40000300800 */
[----:B------:R-:W4:Y:S02]  /*26fb0*/  LDL.LU R10, [R1+0x608] ;  /* 0x00060800010a7983 */ /* 0x000f240000300800 */
[----:B------:R-:W4:Y:S02]  /*26fc0*/  LDL.LU R11, [R1+0x60c] ;  /* 0x00060c00010b7983 */ /* 0x000f240000300800 */
[----:B------:R-:W-:-:S02]  /*26fd0*/  IMAD.MOV.U32 R18, RZ, RZ, R7 ;  /* 0x000000ffff127224 */ /* 0x000fc400078e0007 */
[----:B------:R-:W-:Y:S01]  /*26fe0*/  IMAD.MOV.U32 R19, RZ, RZ, R6 ;  /* 0x000000ffff137224 */ /* 0x000fe200078e0006 */
[----:B----4-:R-:W-:Y:S01]  /*26ff0*/  STL.64 [R1+0x3008], R10 ;  /* 0x0030080a01007387 */ /* 0x010fe20000100a00 */
[----:B--2---:R0:W-:Y:S03]  /*27000*/  STL.64 [R1+0x3000], R8 ;  /* 0x0030000801007387 */ /* 0x0041e60000100a00 */
[----:B0-----:R-:W2:Y:S01]  /*27010*/  LDL.LU R8, [R1+0x610] ;  /* 0x0006100001087983 */ /* 0x001ea20000300800 */
[----:B------:R-:W2:Y:S02]  /*27020*/  LDL.LU R9, [R1+0x614] ;  /* 0x0006140001097983 */ /* 0x000ea40000300800 */
[----:B------:R-:W2:Y:S02]  /*27030*/  LDL.LU R10, [R1+0x618] ;  /* 0x00061800010a7983 */ /* 0x000ea40000300800 */
[----:B------:R-:W2:Y:S01]  /*27040*/  LDL.LU R11, [R1+0x61c] ;  /* 0x00061c00010b7983 */ /* 0x000ea20000300800 */
[----:B------:R-:W-:Y:S01]  /*27050*/  STL.64 [R1+0x2fb0], R18 ;  /* 0x002fb01201007387 */ /* 0x000fe20000100a00 */
[----:B---3--:R-:W-:Y:S02]  /*27060*/  STL.64 [R1+0x2f60], R22 ;  /* 0x002f601601007387 */ /* 0x008fe40000100a00 */
[----:B------:R0:W-:Y:S02]  /*27070*/  STL.64 [R1+0x2f58], R20 ;  /* 0x002f581401007387 */ /* 0x0001e40000100a00 */
[----:B0-----:R-:W3:Y:S01]  /*27080*/  LDL.LU R20, [R1+0x580] ;  /* 0x0005800001147983 */ /* 0x001ee20000300800 */
[----:B------:R-:W3:Y:S02]  /*27090*/  LDL.LU R21, [R1+0x584] ;  /* 0x0005840001157983 */ /* 0x000ee40000300800 */
[----:B------:R-:W4:Y:S02]  /*270a0*/  LDL.LU R22, [R1+0x588] ;  /* 0x0005880001167983 */ /* 0x000f240000300800 */
[----:B------:R-:W4:Y:S02]  /*270b0*/  LDL.LU R23, [R1+0x58c] ;  /* 0x00058c0001177983 */ /* 0x000f240000300800 */
[----:B------:R-:W-:-:S02]  /*270c0*/  IMAD.MOV.U32 R26, RZ, RZ, R4 ;  /* 0x000000ffff1a7224 */ /* 0x000fc400078e0004 */
        /* <DEDUP_REMOVED lines=8> */
[----:B----4-:R-:W-:Y:S01]  /*27150*/  STL.64 [R1+0x2f78], R22 ;  /* 0x002f781601007387 */ /* 0x010fe20000100a00 */
[----:B---3--:R0:W-:Y:S03]  /*27160*/  STL.64 [R1+0x2f70], R20 ;  /* 0x002f701401007387 */ /* 0x0081e60000100a00 */
[----:B0-----:R-:W3:Y:S01]  /*27170*/  LDL.LU R20, [R1+0x590] ;  /* 0x0005900001147983 */ /* 0x001ee20000300800 */
[----:B------:R-:W3:Y:S02]  /*27180*/  LDL.LU R21, [R1+0x594] ;  /* 0x0005940001157983 */ /* 0x000ee40000300800 */
[----:B------:R-:W4:Y:S02]  /*27190*/  LDL.LU R22, [R1+0x598] ;  /* 0x0005980001167983 */ /* 0x000f240000300800 */
[----:B------:R-:W4:Y:S02]  /*271a0*/  LDL.LU R23, [R1+0x59c] ;  /* 0x00059c0001177983 */ /* 0x000f240000300800 */
[----:B------:R-:W-:-:S07]  /*271b0*/  IMAD.MOV.U32 R27, RZ, RZ, R2 ;  /* 0x000000ffff1b7224 */ /* 0x000fce00078e0002 */
[C---:B--2---:R-:W-:Y:S01]  /*271c0*/  HMMA.16816.F32 R24, R12.reuse, R26, R8 ;  /* 0x0000001a0c18723c */ /* 0x044fe20000001808 */
[----:B----4-:R-:W-:Y:S01]  /*271d0*/  STL.64 [R1+0x2f90], R22 ;  /* 0x002f901601007387 */ /* 0x010fe20000100a00 */
        /* <DEDUP_REMOVED lines=10> */
[----:B------:R-:W2:Y:S01]  /*27280*/  LDL.LU R23, [R1+0x5bc] ;  /* 0x0005bc0001177983 */ /* 0x000ea20000300800 */
[----:B------:R-:W3:Y:S01]  /*27290*/  LDL.LU.64 R10, [R1+0x3008] ;  /* 0x00300800010a7983 */ /* 0x000ee20000300a00 */
[----:B------:R-:W3:Y:S02]  /*272a0*/  LDL.LU.64 R8, [R1+0x3000] ;  /* 0x0030000001087983 */ /* 0x000ee40000300a00 */
        /* <DEDUP_REMOVED lines=22> */
[----:B0-----:R-:W3:Y:S01]  /*27410*/  LDL.LU.64 R10, [R1+0x2fc0] ;  /* 0x002fc000010a7983 */ /* 0x001ee20000300a00 */
[----:B------:R0:W-:Y:S03]  /*27420*/  STL.64 [R1+0x2eb0], R26 ;  /* 0x002eb01a01007387 */ /* 0x0001e60000100a00 */
[----:B0-----:R-:W4:Y:S01]  /*27430*/  LDL.LU.64 R26, [R1+0x18] ;  /* 0x00001800011a7983 */ /* 0x001f220000300a00 */
[C---:B---3--:R-:W-:Y:S03]  /*27440*/  HMMA.16816.F32 R4, R12.reuse, R10, R4 ;  /* 0x0000000a0c04723c */ /* 0x048fe60000001804 */
[----:B----4-:R0:W-:Y:S04]  /*27450*/  STL.64 [R1+0x2eb8], R26 ;  /* 0x002eb81a01007387 */ /* 0x0101e80000100a00 */
[----:B0-----:R-:W3:Y:S11]  /*27460*/  LDL.LU.64 R26, [R1+0x28] ;  /* 0x00002800011a7983 */ /* 0x001ef60000300a00 */
[----:B------:R-:W-:Y:S05]  /*27470*/  @!UPT UIADD3 URZ, URZ, URZ, URZ ;  /* 0x0000003f3f3ff290 */ /* 0x000fea000fffe03f */
[----:B------:R-:W-:Y:S02]  /*27480*/  STL.64 [R1+0x270], R4 ;  /* 0x0002700401007387 */ /* 0x000fe40000100a00 */
[----:B------:R0:W-:Y:S02]  /*27490*/  STL.64 [R1+0x278], R6 ;  /* 0x0002780601007387 */ /* 0x0001e40000100a00 */
[----:B0-----:R-:W4:Y:S01]  /*274a0*/  LDL.LU.64 R6, [R1+0x2fb8] ;  /* 0x002fb80001067983 */ /* 0x001f220000300a00 */
[----:B------:R0:W-:Y:S02]  /*274b0*/  STL.64 [R1+0x2ec0], R10 ;  /* 0x002ec00a01007387 */ /* 0x0001e40000100a00 */
[----:B------:R-:W2:Y:S02]  /*274c0*/  LDL.LU R8, [R1+0x230] ;  /* 0x0002300001087983 */ /* 0x000ea40000300800 */
[----:B------:R-:W2:Y:S01]  /*274d0*/  LDL.LU R9, [R1+0x234] ;  /* 0x0002340001097983 */ /* 0x000ea20000300800 */
[----:B0-----:R-:W2:Y:S01]  /*274e0*/  LDL.LU R10, [R1+0x238] ;  /* 0x00023800010a7983 */ /* 0x001ea20000300800 */
[----:B------:R-:W2:Y:S01]  /*274f0*/  LDL.LU R11, [R1+0x23c] ;  /* 0x00023c00010b7983 */ /* 0x000ea20000300800 */
[C---:B----4-:R-:W-:Y:S11]  /*27500*/  HMMA.16816.F32 R16, R12.reuse, R6, R16 ;  /* 0x000000060c10723c */ /* 0x050ff60000001810 */
[----:B------:R-:W-:Y:S11]  /*27510*/  @!UPT UIADD3 URZ, URZ, URZ, URZ ;  /* 0x0000003f3f3ff290 */ /* 0x000ff6000fffe03f */
[----:B------:R-:W-:Y:S01]  /*27520*/  @!UPT UIADD3 URZ, URZ, URZ, URZ ;  /* 0x0000003f3f3ff290 */ /* 0x000fe2000fffe03f */
        /* <DEDUP_REMOVED lines=60> */
[----:B------:R-:W2:Y:S11]  /*278f0*/  LDL.LU.64 R22, [R1+0x2ee8] ;  /* 0x002ee80001167983 */ /* 0x000eb60000300a00 */
[----:B------:R-:W-:Y:S10]  /*27900*/  @!UPT UIADD3 URZ, URZ, URZ, URZ ;  /* 0x0000003f3f3ff290 */ /* 0x000ff4000fffe03f */
[----:B------:R-:W-:Y:S01]  /*27910*/  STL.64 [R1+0x5a0], R16 ;  /* 0x0005a01001007387 */ /* 0x000fe20000100a00 */
[----:B------:R0:W-:Y:S03]  /*27920*/  STL.64 [R1+0x5a8], R18 ;  /* 0x0005a81201007387 */ /* 0x0001e60000100a00 */
[----:B0-----:R-:W2:Y:S01]  /*27930*/  LDL.LU.64 R18, [R1+0x2ee0] ;  /* 0x002ee00001127983 */ /* 0x001ea20000300a00 */
[----:B------:R-:W2:Y:S02]  /*27940*/  LDL.LU.64 R16, [R1+0x2ed8] ;  /* 0x002ed80001107983 */ /* 0x000ea40000300a00 */
[----:B--2---:R-:W-:Y:S01]  /*27950*/  HMMA.16816.F32 R12, R12, R22, R16 ;  /* 0x000000160c0c723c */ /* 0x004fe20000001810 */
[----:B------:R-:W2:Y:S01]  /*27960*/  LDL.LU.64 R18, [R1+0x2ed0] ;  /* 0x002ed00001127983 */ /* 0x000ea20000300a00 */
[----:B------:R-:W2:Y:S02]  /*27970*/  LDL.LU.64 R16, [R1+0x2ec8] ;  /* 0x002ec80001107983 */ /* 0x000ea40000300a00 */
[----:B---3--:R-:W-:-:S02]  /*27980*/  IMAD.MOV.U32 R4, RZ, RZ, R27 ;  /* 0x000000ffff047224 */ /* 0x008fc400078e001b */
[----:B------:R-:W-:Y:S11]  /*27990*/  IMAD.MOV.U32 R3, RZ, RZ, R26 ;  /* 0x000000ffff037224 */ /* 0x000ff600078e001a */
[----:B------:R-:W-:Y:S06]  /*279a0*/  @!UPT UIADD3 URZ, URZ, URZ, URZ ;  /* 0x0000003f3f3ff290 */ /* 0x000fec000fffe03f */
[----:B------:R-:W-:Y:S01]  /*279b0*/  STL.64 [R1+0x250], R12 ;  /* 0x0002500c01007387 */ /* 0x000fe20000100a00 */
[----:B------:R0:W-:Y:S03]  /*279c0*/  STL.64 [R1+0x258], R14 ;  /* 0x0002580e01007387 */ /* 0x0001e60000100a00 */
[----:B0-----:R-:W3:Y:S01]  /*279d0*/  LDL.LU.64 R14, [R1+0x8] ;  /* 0x00000800010e7983 */ /* 0x001ee20000300a00 */
[----:B------:R0:W-:Y:S02]  /*279e0*/  STL.64 [R1+0x2dd0], R22 ;  /* 0x002dd01601007387 */ /* 0x0001e40000100a00 */
[----:B------:R-:W4:Y:S02]  /*279f0*/  LDL.LU R20, [R1+0x220] ;  /* 0x0002200001147983 */ /* 0x000f240000300800 */
[----:B------:R-:W4:Y:S01]  /*27a00*/  LDL.LU R21, [R1+0x224] ;  /* 0x0002240001157983 */ /* 0x000f220000300800 */
[----:B0-----:R-:W4:Y:S01]  /*27a10*/  LDL.LU R22, [R1+0x228] ;  /* 0x0002280001167983 */ /* 0x001f220000300800 */
[----:B------:R-:W4:Y:S01]  /*27a20*/  LDL.LU R23, [R1+0x22c] ;  /* 0x00022c0001177983 */ /* 0x000f220000300800 */
[C---:B--2---:R-:W-:Y:S11]  /*27a30*/  HMMA.16816.F32 R8, R16.reuse, R26, R8 ;  /* 0x0000001a1008723c */ /* 0x044ff60000001808 */
[----:B------:R-:W-:Y:S11]  /*27a40*/  @!UPT UIADD3 URZ, URZ, URZ, URZ ;  /* 0x0000003f3f3ff290 */ /* 0x000ff6000fffe03f */
[----:B------:R-:W-:Y:S01]  /*27a50*/  @!UPT UIADD3 URZ, URZ, URZ, URZ ;  /* 0x0000003f3f3ff290 */ /* 0x000fe2000fffe03f */
[----:B------:R-:W-:Y:S01]  /*27a60*/  STL.64 [R1+0x240], R8 ;  /* 0x0002400801007387 */ /* 0x000fe20000100a00 */
[----:B------:R0:W-:Y:S03]  /*27a70*/  STL.64 [R1+0x248], R10 ;  /* 0x0002480a01007387 */ /* 0x0001e60000100a00 */
[----:B0-----:R-:W2:Y:S01]  /*27a80*/  LDL.LU.64 R10, [R1+0x2ec0] ;  /* 0x002ec000010a7983 */ /* 0x001ea20000300a00 */
[----:B------:R-:W4:Y:S02]  /*27a90*/  LDL.LU.64 R26, [R1+0x2eb8] ;  /* 0x002eb800011a7983 */ /* 0x000f240000300a00 */
[----:B------:R-:W-:Y:S02]  /*27aa0*/  STL.64 [R1+0x2e98], R6 ;  /* 0x002e980601007387 */ /* 0x000fe40000100a00 */
[----:B------:R0:W-:Y:S02]  /*27ab0*/  STL [R1+0x2e90], R4 ;  /* 0x002e900401007387 */ /* 0x0001e40000100800 */
[----:B0-----:R-:W2:Y:S01]  /*27ac0*/  LDL.LU R4, [R1+0x210] ;  /* 0x0002100001047983 */ /* 0x001ea20000300800 */
[----:B------:R-:W2:Y:S02]  /*27ad0*/  LDL.LU R5, [R1+0x214] ;  /* 0x0002140001057983 */ /* 0x000ea40000300800 */
[----:B------:R-:W2:Y:S02]  /*27ae0*/  LDL.LU R6, [R1+0x218] ;  /* 0x0002180001067983 */ /* 0x000ea40000300800 */
[----:B------:R-:W2:Y:S02]  /*27af0*/  LDL.LU R7, [R1+0x21c] ;  /* 0x00021c0001077983 */ /* 0x000ea40000300800 */
[----:B---3--:R-:W-:Y:S01]  /*27b00*/  IMAD.MOV.U32 R8, RZ, RZ, R15 ;  /* 0x000000ffff087224 */ /* 0x008fe200078e000f */
[C---:B----4-:R-:W-:Y:S08]  /*27b10*/  HMMA.16816.F32 R20, R16.reuse, R26, R20 ;  /* 0x0000001a1014723c */ /* 0x050ff00000001814 */
[----:B--2---:R-:W-:Y:S11]  /*27b20*/  HMMA.16816.F32 R4, R16, R14, R4 ;  /* 0x0000000e1004723c */ /* 0x004ff60000001804 */
[----:B------:R-:W-:Y:S04]  /*27b30*/  @!UPT UIADD3 URZ, URZ, URZ, URZ ;  /* 0x0000003f3f3ff290 */ /* 0x000fe8000fffe03f */
[----:B------:R0:W-:Y:S01]  /*27b40*/  STL.64 [R1+0x230], R20 ;  /* 0x0002301401007387 */ /* 0x0001e20000100a00 */
[----:B------:R1:W-:Y:S02]  /*27b50*/  STL.64 [R1+0x238], R22 ;  /* 0x0002381601007387 */ /* 0x0003e40000100a00 */
[----:B0-----:R-:W-:Y:S02]  /*27b60*/  IMAD.MOV.U32 R21, RZ, RZ, R26 ;  /* 0x000000ffff157224 */ /* 0x001fe400078e001a */
[----:B------:R-:W-:Y:S02]  /*27b70*/  IMAD.MOV.U32 R20, RZ, RZ, R27 ;  /* 0x000000ffff147224 */ /* 0x000fe400078e001b */
[----:B------:R-:W2:Y:S01]  /*27b80*/  LDL.LU.64 R26, [R1+0x2eb0] ;  /* 0x002eb000011a7983 */ /* 0x000ea20000300a00 */
[----:B------:R-:W-:Y:S02]  /*27b90*/  STL.64 [R1+0x220], R4 ;  /* 0x0002200401007387 */ /* 0x000fe40000100a00 */
[----:B------:R-:W-:Y:S02]  /*27ba0*/  STL.64 [R1+0x228], R6 ;  /* 0x0002280601007387 */ /* 0x000fe40000100a00 */
[----:B------:R-:W-:Y:S01]  /*27bb0*/  STL.64 [R1+0x2ea8], R10 ;  /* 0x002ea80a01007387 */ /* 0x000fe20000100a00 */
[----:B------:R0:W-:Y:S01]  /*27bc0*/  STL [R1+0x2ea0], R8 ;  /* 0x002ea00801007387 */ /* 0x0001e20000100800 */
[----:B-1----:R-:W-:-:S03]  /*27bd0*/  IMAD.MOV.U32 R22, RZ, RZ, R14 ;  /* 0x000000ffff167224 */ /* 0x002fc600078e000e */
[----:B0-----:R-:W2:Y:S01]  /*27be0*/  LDL.LU R8, [R1+0x200] ;  /* 0x0002000001087983 */ /* 0x001ea20000300800 */
[----:B------:R-:W2:Y:S02]  /*27bf0*/  LDL.LU R9, [R1+0x204] ;  /* 0x0002040001097983 */ /* 0x000ea40000300800 */
[----:B------:R-:W2:Y:S02]  /*27c00*/  LDL.LU R10, [R1+0x208] ;  /* 0x00020800010a7983 */ /* 0x000ea40000300800 */
[----:B------:R-:W2:Y:S01]  /*27c10*/  LDL.LU R11, [R1+0x20c] ;  /* 0x00020c00010b7983 */ /* 0x000ea20000300800 */
[----:B------:R-:W3:Y:S01]  /*27c20*/  LDL.LU R12, [R1+0x1c0] ;  /* 0x0001c000010c7983 */ /* 0x000ee20000300800 */
[----:B------:R-:W3:Y:S02]  /*27c30*/  LDL.LU R13, [R1+0x1c4] ;  /* 0x0001c400010d7983 */ /* 0x000ee40000300800 */
[----:B------:R-:W4:Y:S02]  /*27c40*/  LDL.LU R14, [R1+0x1c8] ;  /* 0x0001c800010e7983 */ /* 0x000f240000300800 */
[----:B------:R-:W4:Y:S01]  /*27c50*/  LDL.LU R15, [R1+0x1cc] ;  /* 0x0001cc00010f7983 */ /* 0x000f220000300800 */
[----:B------:R-:W2:Y:S01]  /*27c60*/  LDL.LU R4, [R1+0x1f0] ;  /* 0x0001f00001047983 */ /* 0x000ea20000300800 */
[----:B------:R-:W2:Y:S02]  /*27c70*/  LDL.LU R5, [R1+0x1f4] ;  /* 0x0001f40001057983 */ /* 0x000ea40000300800 */
[----:B------:R-:W2:Y:S02]  /*27c80*/  LDL.LU R6, [R1+0x1f8] ;  /* 0x0001f80001067983 */ /* 0x000ea40000300800 */
[----:B------:R-:W2:Y:S01]  /*27c90*/  LDL.LU R7, [R1+0x1fc] ;  /* 0x0001fc0001077983 */ /* 0x000ea20000300800 */
[----:B----4-:R0:W-:Y:S01]  /*27ca0*/  STL.64 [R1+0x2e78], R14 ;  /* 0x002e780e01007387 */ /* 0x0101e20000100a00 */
[----:B---3--:R1:W-:Y:S03]  /*27cb0*/  STL.64 [R1+0x2e70], R12 ;  /* 0x002e700c01007387 */ /* 0x0083e60000100a00 */
[----:B0-----:R-:W3:Y:S04]  /*27cc0*/  LDL.64 R14, [R1+0x38] ;  /* 0x00003800010e7983 */ /* 0x001ee80000100a00 */
[----:B---3--:R0:W-:Y:S01]  /*27cd0*/  STL.64 [R1+0x2e88], R14 ;  /* 0x002e880e01007387 */ /* 0x0081e20000100a00 */
[----:B-1----:R-:W3:Y:S02]  /*27ce0*/  LDL.LU R12, [R1+0x1e0] ;  /* 0x0001e000010c7983 */ /* 0x002ee40000300800 */
[----:B------:R-:W3:Y:S01]  /*27cf0*/  LDL.LU R13, [R1+0x1e4] ;  /* 0x0001e400010d7983 */ /* 0x000ee20000300800 */
[----:B0-----:R-:W3:Y:S01]  /*27d00*/  LDL.LU R14, [R1+0x1e8] ;  /* 0x0001e800010e7983 */ /* 0x001ee20000300800 */
[----:B------:R-:W3:Y:S02]  /*27d10*/  LDL.LU R15, [R1+0x1ec] ;  /* 0x0001ec00010f7983 */ /* 0x000ee40000300800 */
[----:B------:R0:W-:Y:S02]  /*27d20*/  STL [R1+0x2e18], R22 ;  /* 0x002e181601007387 */ /* 0x0001e40000100800 */
[----:B------:R-:W-:Y:S01]  /*27d30*/  STL.64 [R1+0x2e10], R20 ;  /* 0x002e101401007387 */ /* 0x000fe20000100a00 */
[----:B0-----:R-:W4:Y:S04]  /*27d40*/  LDL.LU.64 R22, [R1+0x118] ;  /* 0x0001180001167983 */ /* 0x001f280000300a00 */
[----:B----4-:R0:W-:Y:S04]  /*27d50*/  STL.64 [R1+0x2e28], R22 ;  /* 0x002e281601007387 */ /* 0x0101e80000100a00 */
[----:B0-----:R-:W4:Y:S04]  /*27d60*/  LDL.LU.64 R22, [R1+0x128] ;  /* 0x0001280001167983 */ /* 0x001f280000300a00 */
[----:B----4-:R0:W-:Y:S04]  /*27d70*/  STL.64 [R1+0x2e40], R22 ;  /* 0x002e401601007387 */ /* 0x0101e80000100a00 */
[----:B0-----:R-:W4:Y:S04]  /*27d80*/  LDL.LU.64 R22, [R1+0x138] ;  /* 0x0001380001167983 */ /* 0x001f280000300a00 */
[----:B----4-:R0:W-:Y:S04]  /*27d90*/  STL.64 [R1+0x2e50], R22 ;  /* 0x002e501601007387 */ /* 0x0101e80000100a00 */
[----:B0-----:R-:W4:Y:S01]  /*27da0*/  LDL.LU.64 R22, [R1+0x148] ;  /* 0x0001480001167983 */ /* 0x001f220000300a00 */
[C---:B--2---:R-:W-:Y:S03]  /*27db0*/  HMMA.16816.F32 R8, R16.reuse, R26, R8 ;  /* 0x0000001a1008723c */ /* 0x044fe60000001808 */
[----:B----4-:R0:W-:Y:S04]  /*27dc0*/  STL.64 [R1+0x2e68], R22 ;  /* 0x002e681601007387 */ /* 0x0101e80000100a00 */
[----:B0-----:R-:W2:Y:S04]  /*27dd0*/  LDL.LU.64 R22, [R1+0x158] ;  /* 0x0001580001167983 */ /* 0x001ea80000300a00 */
[----:B--2---:R0:W-:Y:S01]  /*27de0*/  STL.64 [R1+0x2e80], R22 ;  /* 0x002e801601007387 */ /* 0x0041e20000100a00 */
[----:B------:R-:W2:Y:S02]  /*27df0*/  LDL.LU R20, [R1+0x1d0] ;  /* 0x0001d00001147983 */ /* 0x000ea40000300800 */
[----:B------:R-:W2:Y:S01]  /*27e00*/  LDL.LU R21, [R1+0x1d4] ;  /* 0x0001d40001157983 */ /* 0x000ea20000300800 */
[----:B0-----:R-:W2:Y:S01]  /*27e10*/  LDL.LU R22, [R1+0x1d8] ;  /* 0x0001d80001167983 */ /* 0x001ea20000300800 */
[----:B------:R-:W2:Y:S07]  /*27e20*/  LDL.LU R23, [R1+0x1dc] ;  /* 0x0001dc0001177983 */ /* 0x000eae0000300800 */
[----:B------:R-:W-:Y:S02]  /*27e30*/  STL.64 [R1+0x210], R8 ;  /* 0x0002100801007387 */ /* 0x000fe40000100a00 */
[----:B------:R0:W-:Y:S02]  /*27e40*/  STL.64 [R1+0x218], R10 ;  /* 0x0002180a01007387 */ /* 0x0001e40000100a00 */
[----:B0-----:R-:W4:Y:S01]  /*27e50*/  LDL.LU.64 R10, [R1+0x2ea8] ;  /* 0x002ea800010a7983 */ /* 0x001f220000300a00 */
[----:B------:R-:W2:Y:S02]  /*27e60*/  LDL.LU R8, [R1+0x2ea0] ;  /* 0x002ea00001087983 */ /* 0x000ea40000300800 */
[----:B------:R0:W-:Y:S02]  /*27e70*/  STL.64 [R1+0x2e48], R26 ;  /* 0x002e481a01007387 */ /* 0x0001e40000100a00 */
[----:B------:R-:W2:Y:S01]  /*27e80*/  LDL.LU R24, [R1+0x1a0] ;  /* 0x0001a00001187983 */ /* 0x000ea20000300800 */
[----:B------:R-:W2:Y:S04]  /*27e90*/  LDL.LU R25, [R1+0x1a4] ;  /* 0x0001a40001197983 */ /* 0x000ea80000300800 */
[----:B0-----:R-:W2:Y:S01]  /*27ea0*/  LDL.LU R26, [R1+0x1a8] ;  /* 0x0001a800011a7983 */ /* 0x001ea20000300800 */
[----:B------:R-:W2:Y:S01]  /*27eb0*/  LDL.LU R27, [R1+0x1ac] ;  /* 0x0001ac00011b7983 */ /* 0x000ea20000300800 */
[C---:B----4-:R-:W-:Y:S02]  /*27ec0*/  HMMA.16816.F32 R4, R16.reuse, R10, R4 ;  /* 0x0000000a1004723c */ /* 0x050fe40000001804 */
[----:B--2---:R-:W-:Y:S01]  /*27ed0*/  STL.64 [R1+0x2e60], R26 ;  /* 0x002e601a01007387 */ /* 0x004fe20000100a00 */
[----:B------:R0:W-:Y:S03]  /*27ee0*/  STL.64 [R1+0x2e58], R24 ;  /* 0x002e581801007387 */ /* 0x0001e60000100a00 */
[----:B0-----:R-:W2:Y:S01]  /*27ef0*/  LDL.LU R24, [R1+0x1b0] ;  /* 0x0001b00001187983 */ /* 0x001ea20000300800 */
[----:B------:R-:W2:Y:S02]  /*27f00*/  LDL.LU R25, [R1+0x1b4] ;  /* 0x0001b40001197983 */ /* 0x000ea40000300800 */
[----:B------:R-:W2:Y:S02]  /*27f10*/  LDL.LU R26, [R1+0x1b8] ;  /* 0x0001b800011a7983 */ /* 0x000ea40000300800 */
[----:B------:R-:W2:Y:S11]  /*27f20*/  LDL.LU R27, [R1+0x1bc] ;  /* 0x0001bc00011b7983 */ /* 0x000eb60000300800 */
[----:B------:R-:W-:Y:S01]  /*27f30*/  @!UPT UIADD3 URZ, URZ, URZ, URZ ;  /* 0x0000003f3f3ff290 */ /* 0x000fe2000fffe03f */
[----:B------:R-:W-:Y:S01]  /*27f40*/  STL.64 [R1+0x200], R4 ;  /* 0x0002000401007387 */ /* 0x000fe20000100a00 */
[----:B------:R0:W-:Y:S03]  /*27f50*/  STL.64 [R1+0x208], R6 ;  /* 0x0002080601007387 */ /* 0x0001e60000100a00 */
[----:B0-----:R-:W3:Y:S01]  /*27f60*/  LDL.LU.64 R6, [R1+0x2e98] ;  /* 0x002e980001067983 */ /* 0x001ee20000300a00 */
[----:B------:R-:W4:Y:S02]  /*27f70*/  LDL.LU R4, [R1+0x2e90] ;  /* 0x002e900001047983 */ /* 0x000f240000300800 */
[----:B------:R-:W-:Y:S02]  /*27f80*/  STL.64 [R1+0x2e20], R10 ;  /* 0x002e200a01007387 */ /* 0x000fe40000100a00 */
[----:B------:R0:W-:Y:S02]  /*27f90*/  STL [R1+0x2e1c], R8 ;  /* 0x002e1c0801007387 */ /* 0x0001e40000100800 */
[----:B0-----:R-:W2:Y:S01]  /*27fa0*/  LDL.LU R8, [R1+0x180] ;  /* 0x0001800001087983 */ /* 0x001ea20000300800 */
[----:B------:R-:W2:Y:S02]  /*27fb0*/  LDL.LU R9, [R1+0x184] ;  /* 0x0001840001097983 */ /* 0x000ea40000300800 */
[----:B------:R-:W2:Y:S02]  /*27fc0*/  LDL.LU R10, [R1+0x188] ;  /* 0x00018800010a7983 */ /* 0x000ea40000300800 */
[----:B------:R-:W2:Y:S01]  /*27fd0*/  LDL.LU R11, [R1+0x18c] ;  /* 0x00018c00010b7983 */ /* 0x000ea20000300800 */
        /* <DEDUP_REMOVED lines=9> */
[----:B------:R0:W-:Y:S03]  /*28070*/  STL.64 [R1+0x1f8], R14 ;  /* 0x0001f80e01007387 */ /* 0x0001e60000100a00 */
[----:B0-----:R-:W3:Y:S02]  /*28080*/  LDL.LU.64 R14, [R1+0x2e88] ;  /* 0x002e8800010e7983 */ /* 0x001ee40000300a00 */
[C---:B---3--:R-:W-:Y:S01]  /*28090*/  HMMA.16816.F32 R20, R16.reuse, R14, R20 ;  /* 0x0000000e1014723c */ /* 0x048fe20000001814 */
[----:B------:R-:W-:Y:S11]  /*280a0*/  IMAD.MOV.U32 R2, RZ, RZ, R15 ;  /* 0x000000ffff027224 */ /* 0x000ff600078e000f */
[----:B------:R-:W-:Y:S11]  /*280b0*/  @!UPT UIADD3 URZ, URZ, URZ, URZ ;  /* 0x0000003f3f3ff290 */ /* 0x000ff6000fffe03f */
        /* <DEDUP_REMOVED lines=8> */
[----:B------:R0:W-:Y:S01]  /*28140*/  STL.64 [R1+0x940], R12 ;  /* 0x0009400c01007387 */ /* 0x0001e20000100a00 */
[----:B------:R1:W-:Y:S02]  /*28150*/  STL.64 [R1+0x948], R14 ;  /* 0x0009480e01007387 */ /* 0x0003e40000100a00 */
[----:B0-----:R-:W-:Y:S02]  /*28160*/  IMAD.MOV.U32 R13, RZ, RZ, R22 ;  /* 0x000000ffff0d7224 */ /* 0x001fe400078e0016 */
[----:B------:R-:W-:Y:S02]  /*28170*/  IMAD.MOV.U32 R12, RZ, RZ, R23 ;  /* 0x000000ffff0c7224 */ /* 0x000fe400078e0017 */
[----:B------:R-:W3:Y:S01]  /*28180*/  LDL.LU.64 R22, [R1+0x2e68] ;  /* 0x002e680001167983 */ /* 0x000ee20000300a00 */
[----:B------:R-:W-:Y:S01]  /*28190*/  STL [R1+0x2d24], R13 ;  /* 0x002d240d01007387 */ /* 0x000fe20000100800 */
[----:B---3--:R-:W-:Y:S01]  /*281a0*/  HMMA.16816.F32 R24, R16, R22, R24 ;  /* 0x000000161018723c */ /* 0x008fe20000001818 */
[----:B-1----:R-:W-:-:S02]  /*281b0*/  IMAD.MOV.U32 R15, RZ, RZ, R22 ;  /* 0x000000ffff0f7224 */ /* 0x002fc400078e0016 */
[----:B------:R-:W-:Y:S11]  /*281c0*/  IMAD.MOV.U32 R14, RZ, RZ, R23 ;  /* 0x000000ffff0e7224 */ /* 0x000ff600078e0017 */
[----:B------:R-:W-:Y:S09]  /*281d0*/  @!UPT UIADD3 URZ, URZ, URZ, URZ ;  /* 0x0000003f3f3ff290 */ /* 0x000ff2000fffe03f */
[----:B------:R-:W-:Y:S01]  /*281e0*/  STL.64 [R1+0x930], R24 ;  /* 0x0009301801007387 */ /* 0x000fe20000100a00 */
[----:B------:R0:W-:Y:S03]  /*281f0*/  STL.64 [R1+0x938], R26 ;  /* 0x0009381a01007387 */ /* 0x0001e60000100a00 */
[----:B0-----:R-:W3:Y:S01]  /*28200*/  LDL.LU.64 R26, [R1+0x2e60] ;  /* 0x002e6000011a7983 */ /* 0x001ee20000300a00 */
[----:B------:R-:W3:Y:S02]  /*28210*/  LDL.LU.64 R24, [R1+0x2e58] ;  /* 0x002e580001187983 */ /* 0x000ee40000300a00 */
[----:B------:R-:W3:Y:S02]  /*28220*/  LDL.LU.64 R22, [R1+0x2e50] ;  /* 0x002e500001167983 */ /* 0x000ee40000300a00 */
[----:B------:R0:W-:Y:S01]  /*28230*/  STL.64 [R1+0x2e00], R14 ;  /* 0x002e000e01007387 */ /* 0x0001e20000100a00 */
[----:B------:R-:W-:Y:S04]  /*28240*/  STL [R1+0x2df8], R12 ;  /* 0x002df80c01007387 */ /* 0x000fe80000100800 */
[----:B0-----:R-:W2:Y:S01]  /*28250*/  LDL.64 R14, [R1+0x108] ;  /* 0x00010800010e7983 */ /* 0x001ea20000100a00 */
[C---:B---3--:R-:W-:Y:S11]  /*28260*/  HMMA.16816.F32 R24, R16.reuse, R22, R24 ;  /* 0x000000161018723c */ /* 0x048ff60000001818 */
[----:B------:R-:W-:Y:S11]  /*28270*/  @!UPT UIADD3 URZ, URZ, URZ, URZ ;  /* 0x0000003f3f3ff290 */ /* 0x000ff6000fffe03f */
[----:B------:R-:W-:Y:S01]  /*28280*/  @!UPT UIADD3 URZ, URZ, URZ, URZ ;  /* 0x0000003f3f3ff290 */ /* 0x000fe2000fffe03f */
[----:B------:R0:W-:Y:S01]  /*28290*/  STL.64 [R1+0x920], R24 ;  /* 0x0009201801007387 */ /* 0x0001e20000100a00 */
[----:B------:R1:W-:Y:S02]  /*282a0*/  STL.64 [R1+0x928], R26 ;  /* 0x0009281a01007387 */ /* 0x0003e40000100a00 */
[----:B0-----:R-:W-:Y:S01]  /*282b0*/  IMAD.MOV.U32 R25, RZ, RZ, R22 ;  /* 0x000000ffff197224 */ /* 0x001fe200078e0016 */
[----:B-1----:R-:W3:Y:S01]  /*282c0*/  LDL.LU.64 R26, [R1+0x2e48] ;  /* 0x002e4800011a7983 */ /* 0x002ee20000300a00 */
[----:B------:R-:W-:Y:S02]  /*282d0*/  IMAD.MOV.U32 R24, RZ, RZ, R23 ;  /* 0x000000ffff187224 */ /* 0x000fe400078e0017 */
[----:B------:R-:W2:Y:S02]  /*282e0*/  LDL.LU.64 R22, [R1+0x2e40] ;  /* 0x002e400001167983 */ /* 0x000ea40000300a00 */
[----:B--2---:R-:W-:Y:S01]  /*282f0*/  HMMA.16816.F32 R8, R16, R22, R8 ;  /* 0x000000161008723c */ /* 0x004fe20000001808 */
[----:B---3--:R-:W-:Y:S01]  /*28300*/  STL.64 [R1+0x2d70], R26 ;  /* 0x002d701a01007387 */ /* 0x008fe20000100a00 */
[----:B------:R0:W-:Y:S02]  /*28310*/  STL.64 [R1+0x2d68], R24 ;  /* 0x002d681801007387 */ /* 0x0001e40000100a00 */
[----:B------:R-:W-:-:S02]  /*28320*/  IMAD.MOV.U32 R5, RZ, RZ, R22 ;  /* 0x000000ffff057224 */ /* 0x000fc400078e0016 */
[----:B------:R-:W-:Y:S01]  /*28330*/  IMAD.MOV.U32 R29, RZ, RZ, R23 ;  /* 0x000000ffff1d7224 */ /* 0x000fe200078e0017 */
[----:B0-----:R-:W2:Y:S01]  /*28340*/  LDL.LU R24, [R1+0x170] ;  /* 0x0001700001187983 */ /* 0x001ea20000300800 */
[----:B------:R-:W2:Y:S11]  /*28350*/  LDL.LU R25, [R1+0x174] ;  /* 0x0001740001197983 */ /* 0x000eb60000300800 */
[----:B------:R-:W-:Y:S04]  /*28360*/  @!UPT UIADD3 URZ, URZ, URZ, URZ ;  /* 0x0000003f3f3ff290 */ /* 0x000fe8000fffe03f */
[----:B------:R-:W-:Y:S01]  /*28370*/  STL.64 [R1+0x910], R8 ;  /* 0x0009100801007387 */ /* 0x000fe20000100a00 */
[----:B------:R0:W-:Y:S03]  /*28380*/  STL.64 [R1+0x918], R10 ;  /* 0x0009180a01007387 */ /* 0x0001e60000100a00 */
[----:B0-----:R-:W3:Y:S01]  /*28390*/  LDL.LU.64 R10, [R1+0x2e38] ;  /* 0x002e3800010a7983 */ /* 0x001ee20000300a00 */
[----:B------:R-:W3:Y:S02]  /*283a0*/  LDL.LU.64 R8, [R1+0x2e30] ;  /* 0x002e300001087983 */ /* 0x000ee40000300a00 */
[----:B------:R-:W3:Y:S02]  /*283b0*/  LDL.LU.64 R22, [R1+0x2e28] ;  /* 0x002e280001167983 */ /* 0x000ee40000300a00 */
[----:B------:R-:W-:Y:S01]  /*283c0*/  STL.64 [R1+0x2df0], R6 ;  /* 0x002df00601007387 */ /* 0x000fe20000100a00 */
[----:B------:R-:W-:Y:S01]  /*283d0*/  STL [R1+0x2de8], R5 ;  /* 0x002de80501007387 */ /* 0x000fe20000100800 */
[----:B------:R-:W-:-:S02]  /*283e0*/  IMAD.MOV.U32 R26, RZ, RZ, R28 ;  /* 0x000000ffff1a7224 */ /* 0x000fc400078e001c */
[----:B------:R-:W-:Y:S01]  /*283f0*/  IMAD.MOV.U32 R27, RZ, RZ, R0 ;  /* 0x000000ffff1b7224 */ /* 0x000fe200078e0000 */
[C---:B---3--:R-:W-:Y:S01]  /*28400*/  HMMA.16816.F32 R8, R16.reuse, R22, R8 ;  /* 0x000000161008723c */ /* 0x048fe20000001808 */
[----:B------:R-:W-:Y:S11]  /*28410*/  IMAD.MOV.U32 R28, RZ, RZ, R22 ;  /* 0x000000ffff1c7224 */ /* 0x000ff600078e0016 */
[----:B------:R-:W-:Y:S11]  /*28420*/  @!UPT UIADD3 URZ, URZ, URZ, URZ ;  /* 0x0000003f3f3ff290 */ /* 0x000ff6000fffe03f */
[----:B------:R-:W-:Y:S01]  /*28430*/  STL.64 [R1+0x900], R8 ;  /* 0x0009000801007387 */ /* 0x000fe20000100a00 */
[----:B------:R0:W-:Y:S03]  /*28440*/  STL.64 [R1+0x908], R10 ;  /* 0x0009080a01007387 */ /* 0x0001e60000100a00 */
[----:B0-----:R-:W3:Y:S01]  /*28450*/  LDL.LU.64 R10, [R1+0x2e20] ;  /* 0x002e2000010a7983 */ /* 0x001ee20000300a00 */
[----:B------:R-:W3:Y:S02]  /*28460*/  LDL.LU R8, [R1+0x2e1c] ;  /* 0x002e1c0001087983 */ /* 0x000ee40000300800 */
[----:B------:R-:W4:Y:S01]  /*28470*/  LDL.LU R22, [R1+0x2e18] ;  /* 0x002e180001167983 */ /* 0x000f220000300800 */
[----:B--2---:R-:W-:Y:S01]  /*28480*/  HMMA.16816.F32 R24, R16, R14, R24 ;  /* 0x0000000e1018723c */ /* 0x004fe20000001818 */
[----:B------:R-:W2:Y:S01]  /*28490*/  LDL.LU.64 R20, [R1+0x2e10] ;  /* 0x002e100001147983 */ /* 0x000ea20000300a00 */
[----:B------:R-:W-:Y:S11]  /*284a0*/  IMAD.MOV.U32 R9, RZ, RZ, R15 ;  /* 0x000000ffff097224 */ /* 0x000ff600078e000f */
[----:B------:R-:W-:Y:S10]  /*284b0*/  @!UPT UIADD3 URZ, URZ, URZ, URZ ;  /* 0x0000003f3f3ff290 */ /* 0x000ff4000fffe03f */
[----:B------:R-:W-:Y:S01]  /*284c0*/  STL.64 [R1+0x8f0], R24 ;  /* 0x0008f01801007387 */ /* 0x000fe20000100a00 */
[----:B------:R3:W-:Y:S02]  /*284d0*/  STL.64 [R1+0x8f8], R26 ;  /* 0x0008f81a01007387 */ /* 0x0007e40000100a00 */
[----:B------:R-:W2:Y:S02]  /*284e0*/  LDL.LU R12, [R1+0x160] ;  /* 0x00016000010c7983 */ /* 0x000ea40000300800 */
[----:B------:R-:W2:Y:S01]  /*284f0*/  LDL.LU R13, [R1+0x164] ;  /* 0x00016400010d7983 */ /* 0x000ea20000300800 */
[----:B------:R-:W2:Y:S01]  /*28500*/  LDL.LU R14, [R1+0x168] ;  /* 0x00016800010e7983 */ /* 0x000ea20000300800 */
[----:B------:R-:W2:Y:S02]  /*28510*/  LDL.LU R15, [R1+0x16c] ;  /* 0x00016c00010f7983 */ /* 0x000ea40000300800 */
[----:B------:R-:W2:Y:S02]  /*28520*/  LDL.LU.64 R6, [R1+0xf8] ;  /* 0x0000f80001067983 */ /* 0x000ea40000300a00 */
[----:B---3--:R-:W-:-:S02]  /*28530*/  IMAD.MOV.U32 R27, RZ, RZ, R8 ;  /* 0x000000ffff1b7224 */ /* 0x008fc400078e0008 */
[----:B----4-:R-:W-:-:S05]  /*28540*/  IMAD.MOV.U32 R26, RZ, RZ, R22 ;  /* 0x000000ffff1a7224 */ /* 0x010fca00078e0016 */
[----:B------:R-:W-:Y:S01]  /*28550*/  STL.64 [R1+0x2dc8], R26 ;  /* 0x002dc81a01007387 */ /* 0x000fe20000100a00 */
[----:B------:R-:W-:Y:S02]  /*28560*/  STL.64 [R1+0x2d60], R10 ;  /* 0x002d600a01007387 */ /* 0x000fe40000100a00 */
[----:B------:R0:W-:Y:S02]  /*28570*/  STL [R1+0x2d58], R9 ;  /* 0x002d580901007387 */ /* 0x0001e40000100800 */
[----:B------:R-:W3:Y:S01]  /*28580*/  LDL.LU R8, [R1+0x70] ;  /* 0x0000700001087983 */ /* 0x000ee20000300800 */
[----:B0-----:R-:W3:Y:S01]  /*28590*/  LDL.LU R9, [R1+0x74] ;  /* 0x0000740001097983 */ /* 0x001ee20000300800 */
[----:B------:R-:W4:Y:S02]  /*285a0*/  LDL.LU R10, [R1+0x78] ;  /* 0x00007800010a7983 */ /* 0x000f240000300800 */
[----:B------:R-:W4:Y:S02]  /*285b0*/  LDL.LU R11, [R1+0x7c] ;  /* 0x00007c00010b7983 */ /* 0x000f240000300800 */
[----:B----4-:R-:W-:Y:S01]  /*285c0*/  STL.64 [R1+0x2d80], R10 ;  /* 0x002d800a01007387 */ /* 0x010fe20000100a00 */
[----:B---3--:R0:W-:Y:S03]  /*285d0*/  STL.64 [R1+0x2d78], R8 ;  /* 0x002d780801007387 */ /* 0x0081e60000100a00 */
[----:B0-----:R-:W3:Y:S01]  /*285e0*/  LDL.LU R8, [R1+0x80] ;  /* 0x0000800001087983 */ /* 0x001ee20000300800 */
[----:B------:R-:W3:Y:S02]  /*285f0*/  LDL.LU R9, [R1+0x84] ;  /* 0x0000840001097983 */ /* 0x000ee40000300800 */
[----:B------:R-:W4:Y:S02]  /*28600*/  LDL.LU R10, [R1+0x88] ;  /* 0x00008800010a7983 */ /* 0x000f240000300800 */
[----:B------:R-:W4:Y:S02]  /*28610*/  LDL.LU R11, [R1+0x8c] ;  /* 0x00008c00010b7983 */ /* 0x000f240000300800 */
[----:B------:R-:W-:Y:S01]  /*28620*/  IMAD.MOV.U32 R0, RZ, RZ, R23 ;  /* 0x000000ffff007224 */ /* 0x000fe200078e0017 */
[----:B--2---:R-:W-:Y:S01]  /*28630*/  HMMA.16816.F32 R12, R16, R6, R12 ;  /* 0x00000006100c723c */ /* 0x004fe2000000180c */
[----:B----4-:R-:W-:Y:S01]  /*28640*/  STL.64 [R1+0x2d90], R10 ;  /* 0x002d900a01007387 */ /* 0x010fe20000100a00 */
[----:B---3--:R0:W-:Y:S03]  /*28650*/  STL.64 [R1+0x2d88], R8 ;  /* 0x002d880801007387 */ /* 0x0081e60000100a00 */
[----:B0-----:R-:W2:Y:S01]  /*28660*/  LDL.LU R8, [R1+0x90] ;  /* 0x0000900001087983 */ /* 0x001ea20000300800 */
[----:B------:R-:W2:Y:S02]  /*28670*/  LDL.LU R9, [R1+0x94] ;  /* 0x0000940001097983 */ /* 0x000ea40000300800 */
[----:B------:R-:W3:Y:S02]  /*28680*/  LDL.LU R10, [R1+0x98] ;  /* 0x00009800010a7983 */ /* 0x000ee40000300800 */
[----:B------:R-:W3:Y:S01]  /*28690*/  LDL.LU R11, [R1+0x9c] ;  /* 0x00009c00010b7983 */ /* 0x000ee20000300800 */
[----:B------:R-:W4:Y:S04]  /*286a0*/  LDL R22, [R1+0xe8] ;  /* 0x0000e80001167983 */ /* 0x000f280000100800 */
[----:B------:R-:W4:Y:S01]  /*286b0*/  LDL R23, [R1+0xec] ;  /* 0x0000ec0001177983 */ /* 0x000f220000100800 */
[----:B------:R-:W2:Y:S02]  /*286c0*/  LDL.LU R24, [R1+0xb0] ;  /* 0x0000b00001187983 */ /* 0x000ea40000300800 */
[----:B------:R-:W2:Y:S02]  /*286d0*/  LDL.LU R25, [R1+0xb4] ;  /* 0x0000b40001197983 */ /* 0x000ea40000300800 */
[----:B------:R-:W2:Y:S01]  /*286e0*/  LDL.LU R26, [R1+0xb8] ;  /* 0x0000b800011a7983 */ /* 0x000ea20000300800 */
[----:B------:R-:W2:Y:S04]  /*286f0*/  LDL.LU R27, [R1+0xbc] ;  /* 0x0000bc00011b7983 */ /* 0x000ea80000300800 */
[----:B--2---:R-:W-:Y:S01]  /*28700*/  STL.64 [R1+0x2de0], R26 ;  /* 0x002de01a01007387 */ /* 0x004fe20000100a00 */
[----:B------:R0:W-:Y:S03]  /*28710*/  STL.64 [R1+0x2dd8], R24 ;  /* 0x002dd81801007387 */ /* 0x0001e60000100a00 */
[----:B0-----:R-:W4:Y:S01]  /*28720*/  LDL.LU R24, [R1+0xc0] ;  /* 0x0000c00001187983 */ /* 0x001f220000300800 */
[----:B------:R-:W4:Y:S02]  /*28730*/  LDL.LU R25, [R1+0xc4] ;  /* 0x0000c40001197983 */ /* 0x000f240000300800 */
[----:B------:R-:W4:Y:S02]  /*28740*/  LDL.LU R26, [R1+0xc8] ;  /* 0x0000c800011a7983 */ /* 0x000f240000300800 */
[----:B------:R-:W4:Y:S01]  /*28750*/  LDL.LU R27, [R1+0xcc] ;  /* 0x0000cc00011b7983 */ /* 0x000f220000300800 */
[----:B---3--:R0:W-:Y:S01]  /*28760*/  STL.64 [R1+0x2da0], R10 ;  /* 0x002da00a01007387 */ /* 0x0081e20000100a00 */
[----:B------:R-:W-:Y:S02]  /*28770*/  STL.64 [R1+0x2d98], R8 ;  /* 0x002d980801007387 */ /* 0x000fe40000100a00 */
[----:B0-----:R-:W-:-:S02]  /*28780*/  IMAD.MOV.U32 R10, RZ, RZ, R3 ;  /* 0x000000ffff0a7224 */ /* 0x001fc400078e0003 */
[----:B------:R-:W2:Y:S01]  /*28790*/  LDL.LU R3, [R1+0x2e08] ;  /* 0x002e080001037983 */ /* 0x000ea20000300800 */
[----:B------:R0:W-:Y:S02]  /*287a0*/  STL.64 [R1+0x8e0], R12 ;  /* 0x0008e00c01007387 */ /* 0x0001e40000100a00 */
[----:B------:R1:W-:Y:S02]  /*287b0*/  STL.64 [R1+0x8e8], R14 ;  /* 0x0008e80e01007387 */ /* 0x0003e40000100a00 */
[----:B------:R-:W-:Y:S02]  /*287c0*/  IMAD.MOV.U32 R11, RZ, RZ, R4 ;  /* 0x000000ffff0b7224 */ /* 0x000fe400078e0004 */
[----:B------:R-:W-:Y:S02]  /*287d0*/  IMAD.MOV.U32 R4, RZ, RZ, R7 ;  /* 0x000000ffff047224 */ /* 0x000fe400078e0007 */
[----:B0-----:R-:W-:Y:S01]  /*287e0*/  IMAD.MOV.U32 R13, RZ, RZ, R6 ;  /* 0x000000ffff0d7224 */ /* 0x001fe200078e0006 */
[----:B-1----:R-:W3:Y:S01]  /*287f0*/  LDL.LU.64 R14, [R1+0x2e00] ;  /* 0x002e0000010e7983 */ /* 0x002ee20000300a00 */
[----:B------:R-:W2:Y:S02]  /*28800*/  LDL.LU R12, [R1+0x2df8] ;  /* 0x002df800010c7983 */ /* 0x000ea40000300800 */
        /* <DEDUP_REMOVED lines=14> */
[----:B------:R-:W-:Y:S01]  /*288f0*/  STL.64 [R1+0x2d30], R14 ;  /* 0x002d300e01007387 */ /* 0x000fe20000100a00 */
[----:B------:R0:W-:Y:S03]  /*28900*/  STL.64 [R1+0x2d28], R12 ;  /* 0x002d280c01007387 */ /* 0x0001e60000100a00 */
[----:B0-----:R-:W3:Y:S01]  /*28910*/  LDL.LU R12, [R1+0x860] ;  /* 0x00086000010c7983 */ /* 0x001ee20000300800 */
[----:B------:R-:W3:Y:S02]  /*28920*/  LDL.LU R13, [R1+0x864] ;  /* 0x00086400010d7983 */ /* 0x000ee40000300800 */
[----:B------:R-:W2:Y:S02]  /*28930*/  LDL.LU R14, [R1+0x868] ;  /* 0x00086800010e7983 */ /* 0x000ea40000300800 */
[----:B------:R-:W2:Y:S02]  /*28940*/  LDL.LU R15, [R1+0x86c] ;  /* 0x00086c00010f7983 */ /* 0x000ea40000300800 */
[----:B--2---:R0:W-:Y:S02]  /*28950*/  STL.64 [R1+0x2d40], R14 ;  /* 0x002d400e01007387 */ /* 0x0041e40000100a00 */
[----:B0-----:R-:W-:-:S02]  /*28960*/  IMAD.MOV.U32 R14, RZ, RZ, R21 ;  /* 0x000000ffff0e7224 */ /* 0x001fc400078e0015 */
[----:B------:R-:W-:Y:S02]  /*28970*/  IMAD.MOV.U32 R15, RZ, RZ, R20 ;  /* 0x000000ffff0f7224 */ /* 0x000fe400078e0014 */
[C---:B----4-:R-:W-:Y:S01]  /*28980*/  HMMA.16816.F32 R20, R16.reuse, R22, R24 ;  /* 0x000000161014723c */ /* 0x050fe20000001818 */
[----:B---3--:R-:W-:Y:S01]  /*28990*/  STL.64 [R1+0x2d38], R12 ;  /* 0x002d380c01007387 */ /* 0x008fe20000100a00 */
[----:B------:R-:W2:Y:S02]  /*289a0*/  LDL.LU.64 R26, [R1+0x2de0] ;  /* 0x002de000011a7983 */ /* 0x000ea40000300a00 */
[----:B------:R-:W2:Y:S11]  /*289b0*/  LDL.LU.64 R24, [R1+0x2dd8] ;  /* 0x002dd80001187983 */ /* 0x000eb60000300a00 */
[----:B------:R-:W-:Y:S08]  /*289c0*/  @!UPT UIADD3 URZ, URZ, URZ, URZ ;  /* 0x0000003f3f3ff290 */ /* 0x000ff0000fffe03f */
[----:B------:R-:W-:Y:S01]  /*289d0*/  STL.64 [R1+0x8d0], R20 ;  /* 0x0008d01401007387 */ /* 0x000fe20000100a00 */
[----:B------:R0:W-:Y:S03]  /*289e0*/  STL.64 [R1+0x8d8], R22 ;  /* 0x0008d81601007387 */ /* 0x0001e60000100a00 */
[----:B0-----:R-:W2:Y:S02]  /*289f0*/  LDL.LU.64 R22, [R1+0x2dd0] ;  /* 0x002dd00001167983 */ /* 0x001ea40000300a00 */
[----:B--2---:R-:W-:Y:S02]  /*28a00*/  HMMA.16816.F32 R16, R16, R22, R24 ;  /* 0x000000161010723c */ /* 0x004fe40000001818 */
[----:B------:R-:W2:Y:S01]  /*28a10*/  LDL.LU.64 R26, [R1+0x2dc8] ;  /* 0x002dc800011a7983 */ /* 0x000ea20000300a00 */
[----:B------:R-:W3:Y:S02]  /*28a20*/  LDL.LU.64 R22, [R1+0x2dc0] ;  /* 0x002dc00001167983 */ /* 0x000ee40000300a00 */
[----:B------:R-:W3:Y:S11]  /*28a30*/  LDL.LU.64 R20, [R1+0x2db8] ;  /* 0x002db80001147983 */ /* 0x000ef60000300a00 */
[----:B------:R-:W-:Y:S07]  /*28a40*/  @!UPT UIADD3 URZ, URZ, URZ, URZ ;  /* 0x0000003f3f3ff290 */ /* 0x000fee000fffe03f */
        /* <DEDUP_REMOVED lines=12> */
[----:B0-----:R-:W2:Y:S01]  /*28b10*/  LDL.LU.64 R10, [R1+0x2da0] ;  /* 0x002da000010a7983 */ /* 0x001ea20000300a00 */
[----:B------:R-:W2:Y:S03]  /*28b20*/  LDL.LU.64 R8, [R1+0x2d98] ;  /* 0x002d980001087983 */ /* 0x000ea60000300a00 */
[----:B------:R-:W0:Y:S01]  /*28b30*/  S2R R25, SR_TID.X ;  /* 0x0000000000197919 */ /* 0x000e220000002100 */
[C---:B--2---:R-:W-:Y:S03]  /*28b40*/  HMMA.16816.F32 R12, R20.reuse, R14, R8 ;  /* 0x0000000e140c723c */ /* 0x044fe60000001808 */
[----:B------:R-:W2:Y:S01]  /*28b50*/  LDL.LU.64 R10, [R1+0x2d90] ;  /* 0x002d9000010a7983 */ /* 0x000ea20000300a00 */
[----:B------:R-:W2:Y:S11]  /*28b60*/  LDL.LU.64 R8, [R1+0x2d88] ;  /* 0x002d880001087983 */ /* 0x000eb60000300a00 */
[----:B------:R-:W-:Y:S08]  /*28b70*/  @!UPT UIADD3 URZ, URZ, URZ, URZ ;  /* 0x0000003f3f3ff290 */ /* 0x000ff0000fffe03f */
[----:B------:R-:W-:Y:S01]  /*28b80*/  STL.64 [R1+0x1b0], R12 ;  /* 0x0001b00c01007387 */ /* 0x000fe20000100a00 */
[----:B------:R0:W-:Y:S02]  /*28b90*/  STL.64 [R1+0x1b8], R14 ;  /* 0x0001b80e01007387 */ /* 0x0001e40000100a00 */
[----:B0-----:R-:W-:Y:S02]  /*28ba0*/  LOP3.LUT R15, R25, 0x7, RZ, 0xc0, !PT ;  /* 0x00000007190f7812 */ /* 0x001fe400078ec0ff */
[C---:B--2---:R-:W-:Y:S01]  /*28bb0*/  HMMA.16816.F32 R24, R20.reuse, R26, R8 ;  /* 0x0000001a1418723c */ /* 0x044fe20000001808 */
[----:B------:R-:W2:Y:S01]  /*28bc0*/  LDL.LU.64 R10, [R1+0x2d80] ;  /* 0x002d8000010a7983 */ /* 0x000ea20000300a00 */
[----:B------:R-:W2:Y:S11]  /*28bd0*/  LDL.LU.64 R8, [R1+0x2d78] ;  /* 0x002d780001087983 */ /* 0x000eb60000300a00 */
[----:B------:R-:W-:Y:S10]  /*28be0*/  @!UPT UIADD3 URZ, URZ, URZ, URZ ;  /* 0x0000003f3f3ff290 */ /* 0x000ff4000fffe03f */
[----:B------:R-:W-:Y:S01]  /*28bf0*/  STL.64 [R1+0x1a0], R24 ;  /* 0x0001a01801007387 */ /* 0x000fe20000100a00 */
[----:B------:R0:W-:Y:S03]  /*28c00*/  STL.64 [R1+0x1a8], R26 ;  /* 0x0001a81a01007387 */ /* 0x0001e60000100a00 */
[----:B0-----:R-:W2:Y:S01]  /*28c10*/  LDL.LU.64 R26, [R1+0x2d70] ;  /* 0x002d7000011a7983 */ /* 0x001ea20000300a00 */
[----:B------:R-:W3:Y:S01]  /*28c20*/  LDL.LU.64 R24, [R1+0x2d68] ;  /* 0x002d680001187983 */ /* 0x000ee20000300a00 */
[C---:B--2---:R-:W-:Y:S11]  /*28c30*/  HMMA.16816.F32 R8, R20.reuse, R26, R8 ;  /* 0x0000001a1408723c */ /* 0x044ff60000001808 */
[----:B------:R-:W-:Y:S11]  /*28c40*/  @!UPT UIADD3 URZ, URZ, URZ, URZ ;  /* 0x0000003f3f3ff290 */ /* 0x000ff6000fffe03f */
[----:B------:R-:W-:Y:S01]  /*28c50*/  @!UPT UIADD3 URZ, URZ, URZ, URZ ;  /* 0x0000003f3f3ff290 */ /* 0x000fe2000fffe03f */
[----:B------:R-:W-:Y:S01]  /*28c60*/  STL.64 [R1+0x190], R8 ;  /* 0x0001900801007387 */ /* 0x000fe20000100a00 */
[----:B------:R0:W-:Y:S03]  /*28c70*/  STL.64 [R1+0x198], R10 ;  /* 0x0001980a01007387 */ /* 0x0001e60000100a00 */
[----:B0-----:R-:W3:Y:S01]  /*28c80*/  LDL.LU.64 R10, [R1+0x2d60] ;  /* 0x002d6000010a7983 */ /* 0x001ee20000300a00 */
[----:B------:R-:W2:Y:S01]  /*28c90*/  LDL.LU R9, [R1+0x2d58] ;  /* 0x002d580001097983 */ /* 0x000ea20000300800 */
[----:B---3--:R-:W-:Y:S11]  /*28ca0*/  HMMA.16816.F32 R4, R20, R10, R4 ;  /* 0x0000000a1404723c */ /* 0x008ff60000001804 */
[----:B------:R-:W-:Y:S11]  /*28cb0*/  @!UPT UIADD3 URZ, URZ, URZ, URZ ;  /* 0x0000003f3f3ff290 */ /* 0x000ff6000fffe03f */
[----:B------:R-:W-:Y:S01]  /*28cc0*/  @!UPT UIADD3 URZ, URZ, URZ, URZ ;  /* 0x0000003f3f3ff290 */ /* 0x000fe2000fffe03f */
[----:B------:R-:W-:Y:S01]  /*28cd0*/  STL.64 [R1+0x180], R4 ;  /* 0x0001800401007387 */ /* 0x000fe20000100a00 */
[----:B------:R0:W-:Y:S03]  /*28ce0*/  STL.64 [R1+0x188], R6 ;  /* 0x0001880601007387 */ /* 0x0001e60000100a00 */
[----:B0-----:R-:W4:Y:S04]  /*28cf0*/  LDL.LU.64 R6, [R1+0x2d50] ;  /* 0x002d500001067983 */ /* 0x001f280000300a00 */
[----:B------:R-:W0:Y:S01]  /*28d00*/  S2R R8, SR_TID.X ;  /* 0x0000000000087919 */ /* 0x000e220000002100 */
[----:B------:R-:W-:Y:S02]  /*28d10*/  IMAD R15, R15, 0x90, RZ ;  /* 0x000000900f0f7824 */ /* 0x000fe400078e02ff */
[----:B------:R-:W3:Y:S02]  /*28d20*/  LDL.LU.64 R4, [R1+0x2d48] ;  /* 0x002d480001047983 */ /* 0x000ee40000300a00 */
[----:B0-----:R-:W-:-:S05]  /*28d30*/  IMAD.SHL.U32 R8, R8, 0x2, RZ ;  /* 0x0000000208087824 */ /* 0x001fca00078e00ff */
[----:B------:R-:W-:-:S04]  /*28d40*/  LOP3.LUT R8, R15, 0x30, R8, 0x78, !PT ;  /* 0x000000300f087812 */ /* 0x000fc800078e7808 */
[----:B------:R-:W-:-:S05]  /*28d50*/  LOP3.LUT R8, R8, 0x40, RZ, 0x3c, !PT ;  /* 0x0000004008087812 */ /* 0x000fca00078e3cff */
[----:B------:R-:W-:Y:S01]  /*28d60*/  LDSM.16.M88.4 R12, [R8+0x10000] ;  /* 0x01000000080c783b */ /* 0x000fe20000000200 */
[----:B----4-:R-:W-:Y:S11]  /*28d70*/  HMMA.16816.F32 R16, R20, R6, R16 ;  /* 0x000000061410723c */ /* 0x010ff60000001810 */
[----:B------:R-:W-:Y:S11]  /*28d80*/  @!UPT UIADD3 URZ, URZ, URZ, URZ ;  /* 0x0000003f3f3ff290 */ /* 0x000ff6000fffe03f */
[----:B------:R-:W-:Y:S01]  /*28d90*/  @!UPT UIADD3 URZ, URZ, URZ, URZ ;  /* 0x0000003f3f3ff290 */ /* 0x000fe2000fffe03f */
[----:B------:R-:W-:Y:S01]  /*28da0*/  STL.64 [R1+0x170], R16 ;  /* 0x0001701001007387 */ /* 0x000fe20000100a00 */
[----:B------:R-:W-:Y:S02]  /*28db0*/  STL.64 [R1+0x178], R18 ;  /* 0x0001781201007387 */ /* 0x000fe40000100a00 */
[----:B------:R-:W0:Y:S02]  /*28dc0*/  LDSM.16.MT88.4 R16, [R3+0x8000] ;  /* 0x008000000310783b */ /* 0x000e240000004200 */
[----:B0-----:R0:W-:Y:S02]  /*28dd0*/  STL.64 [R1+0x2c78], R18 ;  /* 0x002c781201007387 */ /* 0x0011e40000100a00 */
[----:B------:R-:W-:Y:S02]  /*28de0*/  STL.64 [R1+0x2c70], R16 ;  /* 0x002c701001007387 */ /* 0x000fe40000100a00 */
[----:B0-----:R-:W4:Y:S01]  /*28df0*/  LDL.LU R18, [R1+0x38] ;  /* 0x0000380001127983 */ /* 0x001f220000300800 */
[----:B------:R-:W-:Y:S02]  /*28e00*/  STL.64 [R1+0xc0], R12 ;  /* 0x0000c00c01007387 */ /* 0x000fe40000100a00 */
[----:B------:R-:W-:Y:S02]  /*28e10*/  STL.64 [R1+0xc8], R14 ;  /* 0x0000c80e01007387 */ /* 0x000fe40000100a00 */
[----:B------:R-:W0:Y:S01]  /*28e20*/  LDSM.16.M88.4 R12, [R8+0x10400] ;  /* 0x01040000080c783b */ /* 0x000e220000000200 */
[----:B------:R-:W-:-:S03]  /*28e30*/  IMAD.MOV.U32 R19, RZ, RZ, R2 ;  /* 0x000000ffff137224 */ /* 0x000fc600078e0002 */
[----:B0-----:R-:W-:Y:S01]  /*28e40*/  STL.64 [R1+0xb0], R12 ;  /* 0x0000b00c01007387 */ /* 0x001fe20000100a00 */
[----:B------:R-:W-:Y:S02]  /*28e50*/  STL.64 [R1+0xb8], R14 ;  /* 0x0000b80e01007387 */ /* 0x000fe40000100a00 */
[----:B------:R-:W-:Y:S02]  /*28e60*/  IMAD.MOV.U32 R2, RZ, RZ, R13 ;  /* 0x000000ffff027224 */ /* 0x000fe400078e000d */
[----:B------:R-:W0:Y:S04]  /*28e70*/  LDSM.16.M88.4 R12, [R8+0x10800] ;  /* 0x01080000080c783b */ /* 0x000e280000000200 */
[----:B0-----:R-:W-:Y:S01]  /*28e80*/  STL.64 [R1+0xa0], R12 ;  /* 0x0000a00c01007387 */ /* 0x001fe20000100a00 */
[----:B------:R-:W-:Y:S02]  /*28e90*/  STL.64 [R1+0xa8], R14 ;  /* 0x0000a80e01007387 */ /* 0x000fe40000100a00 */
[----:B------:R-:W0:Y:S02]  /*28ea0*/  LDSM.16.M88.4 R12, [R8+0x10c00] ;  /* 0x010c0000080c783b */ /* 0x000e240000000200 */
[----:B0-----:R-:W-:Y:S02]  /*28eb0*/  STL.64 [R1+0x90], R12 ;  /* 0x0000900c01007387 */ /* 0x001fe40000100a00 */
[----:B------:R-:W-:Y:S02]  /*28ec0*/  STL.64 [R1+0x98], R14 ;  /* 0x0000980e01007387 */ /* 0x000fe40000100a00 */
[----:B------:R-:W0:Y:S02]  /*28ed0*/  LDSM.16.M88.4 R12, [R8+0x11000] ;  /* 0x01100000080c783b */ /* 0x000e240000000200 */
[----:B0-----:R-:W-:Y:S02]  /*28ee0*/  STL.64 [R1+0x80], R12 ;  /* 0x0000800c01007387 */ /* 0x001fe40000100a00 */
[----:B------:R-:W-:Y:S02]  /*28ef0*/  STL.64 [R1+0x88], R14 ;  /* 0x0000880e01007387 */ /* 0x000fe40000100a00 */
[----:B------:R-:W0:Y:S02]  /*28f00*/  LDSM.16.M88.4 R12, [R8+0x11400] ;  /* 0x01140000080c783b */ /* 0x000e240000000200 */
[----:B0-----:R-:W-:Y:S02]  /*28f10*/  STL.64 [R1+0x70], R12 ;  /* 0x0000700c01007387 */ /* 0x001fe40000100a00 */
[----:B------:R0:W-:Y:S02]  /*28f20*/  STL.64 [R1+0x78], R14 ;  /* 0x0000780e01007387 */ /* 0x0001e40000100a00 */
[----:B0-----:R-:W4:Y:S01]  /*28f30*/  LDL.LU.64 R14, [R1+0x2d40] ;  /* 0x002d4000010e7983 */ /* 0x001f220000300a00 */
[----:B------:R-:W4:Y:S02]  /*28f40*/  LDL.LU.64 R12, [R1+0x2d38] ;  /* 0x002d3800010c7983 */ /* 0x000f240000300a00 */
[----:B----4-:R-:W-:Y:S01]  /*28f50*/  HMMA.16816.F32 R16, R20, R18, R12 ;  /* 0x000000121410723c */ /* 0x010fe2000000180c */
[----:B------:R-:W4:Y:S01]  /*28f60*/  LDL.LU.64 R14, [R1+0x2d30] ;  /* 0x002d3000010e7983 */ /* 0x000f220000300a00 */
[----:B------:R-:W2:Y:S11]  /*28f70*/  LDL.LU.64 R12, [R1+0x2d28] ;  /* 0x002d2800010c7983 */ /* 0x000eb60000300a00 */
[----:B------:R-:W-:Y:S10]  /*28f80*/  @!UPT UIADD3 URZ, URZ, URZ, URZ ;  /* 0x0000003f3f3ff290 */ /* 0x000ff4000fffe03f */
[----:B------:R-:W-:Y:S01]  /*28f90*/  STL.64 [R1+0x160], R16 ;  /* 0x0001601001007387 */ /* 0x000fe20000100a00 */
[----:B------:R3:W-:Y:S02]  /*28fa0*/  STL.64 [R1+0x168], R18 ;  /* 0x0001681201007387 */ /* 0x0007e40000100a00 */
[----:B---3--:R-:W-:Y:S02]  /*28fb0*/  IMAD.MOV.U32 R19, RZ, RZ, R4 ;  /* 0x000000ffff137224 */ /* 0x008fe400078e0004 */
[----:B--2---:R-:W-:Y:S02]  /*28fc0*/  IMAD.MOV.U32 R18, RZ, RZ, R13 ;  /* 0x000000ffff127224 */ /* 0x004fe400078e000d */
[----:B------:R-:W2:Y:S01]  /*28fd0*/  LDL.LU R13, [R1+0x2d24] ;  /* 0x002d2400010d7983 */ /* 0x000ea20000300800 */
[----:B------:R-:W3:Y:S02]  /*28fe0*/  LDL.LU R4, [R1+0x2d20] ;  /* 0x002d200001047983 */ /* 0x000ee40000300800 */
[----:B------:R-:W-:Y:S02]  /*28ff0*/  STL.64 [R1+0x2ca8], R18 ;  /* 0x002ca81201007387 */ /* 0x000fe40000100a00 */
        /* <DEDUP_REMOVED lines=19> */
[----:B0-----:R0:W-:Y:S02]  /*29130*/  STL.64 [R1], R16 ;  /* 0x0000001001007387 */ /* 0x0011e40000100a00 */
[----:B------:R1:W-:Y:S02]  /*29140*/  STL.64 [R1+0x8], R18 ;  /* 0x0000081201007387 */ /* 0x0003e40000100a00 */
[----:B0-----:R-:W2:Y:S01]  /*29150*/  LDL.LU R16, [R1+0x8c0] ;  /* 0x0008c00001107983 */ /* 0x001ea20000300800 */
[----:B------:R-:W2:Y:S02]  /*29160*/  LDL.LU R17, [R1+0x8c4] ;  /* 0x0008c40001117983 */ /* 0x000ea40000300800 */
[----:B-1----:R-:W2:Y:S02]  /*29170*/  LDL.LU R18, [R1+0x8c8] ;  /* 0x0008c80001127983 */ /* 0x002ea40000300800 */
[----:B------:R-:W2:Y:S02]  /*29180*/  LDL.LU R19, [R1+0x8cc] ;  /* 0x0008cc0001137983 */ /* 0x000ea40000300800 */
        /* <DEDUP_REMOVED lines=8> */
[----:B------:R-:W-:Y:S02]  /*29210*/  IMAD.MOV.U32 R19, RZ, RZ, R24 ;  /* 0x000000ffff137224 */ /* 0x000fe400078e0018 */
[----:B------:R-:W0:Y:S04]  /*29220*/  LDSM.16.M88.4 R24, [R8+0x13400] ;  /* 0x013400000818783b */ /* 0x000e280000000200 */
[----:B------:R-:W-:Y:S04]  /*29230*/  STL.64 [R1+0x2ce8], R18 ;  /* 0x002ce81201007387 */ /* 0x000fe80000100a00 */
[----:B0-----:R0:W-:Y:S01]  /*29240*/  STL [R1+0x2bd4], R24 ;  /* 0x002bd41801007387 */ /* 0x0011e20000100800 */
[----:B------:R1:W-:Y:S02]  /*29250*/  STL [R1+0x2bd0], R25 ;  /* 0x002bd01901007387 */ /* 0x0003e40000100800 */
[----:B------:R3:W-:Y:S02]  /*29260*/  STL [R1+0x231c], R26 ;  /* 0x00231c1a01007387 */ /* 0x0007e40000100800 */
[----:B------:R4:W-:Y:S01]  /*29270*/  STL [R1+0x2318], R27 ;  /* 0x0023181b01007387 */ /* 0x0009e20000100800 */
[----:B0-----:R-:W2:Y:S01]  /*29280*/  LDL.LU R24, [R1+0x9c0] ;  /* 0x0009c00001187983 */ /* 0x001ea20000300800 */
[----:B-1----:R-:W2:Y:S02]  /*29290*/  LDL.LU R25, [R1+0x9c4] ;  /* 0x0009c40001197983 */ /* 0x002ea40000300800 */
[----:B---3--:R-:W3:Y:S02]  /*292a0*/  LDL.LU R26, [R1+0x9c8] ;  /* 0x0009c800011a7983 */ /* 0x008ee40000300800 */
[----:B----4-:R-:W3:Y:S02]  /*292b0*/  LDL.LU R27, [R1+0x9cc] ;  /* 0x0009cc00011b7983 */ /* 0x010ee40000300800 */
[----:B------:R-:W-:-:S02]  /*292c0*/  IMAD.MOV.U32 R18, RZ, RZ, R15 ;  /* 0x000000ffff127224 */ /* 0x000fc400078e000f */
        /* <DEDUP_REMOVED lines=20> */
[----:B------:R-:W-:-:S02]  /*29410*/  IMAD.MOV.U32 R18, RZ, RZ, R13 ;  /* 0x000000ffff127224 */ /* 0x000fc400078e000d */
[----:B------:R-:W-:Y:S02]  /*29420*/  IMAD.MOV.U32 R19, RZ, RZ, R12 ;  /* 0x000000ffff137224 */ /* 0x000fe400078e000c */
[----:B------:R-:W0:Y:S04]  /*29430*/  LDSM.16.M88.4 R12, [R8+0x13800] ;  /* 0x01380000080c783b */ /* 0x000e280000000200 */
[----:B---3--:R-:W-:Y:S01]  /*29440*/  STL.64 [R1+0x2d10], R26 ;  /* 0x002d101a01007387 */ /* 0x008fe20000100a00 */
[----:B--2---:R1:W-:Y:S03]  /*29450*/  STL.64 [R1+0x2d08], R24 ;  /* 0x002d081801007387 */ /* 0x0043e60000100a00 */
[----:B-1----:R-:W2:Y:S01]  /*29460*/  LDL.LU R24, [R1+0x870] ;  /* 0x0008700001187983 */ /* 0x002ea20000300800 */
[----:B------:R-:W2:Y:S02]  /*29470*/  LDL.LU R25, [R1+0x874] ;  /* 0x0008740001197983 */ /* 0x000ea40000300800 */
[----:B------:R-:W2:Y:S02]  /*29480*/  LDL.LU R26, [R1+0x878] ;  /* 0x00087800011a7983 */ /* 0x000ea40000300800 */
[----:B------:R-:W2:Y:S01]  /*29490*/  LDL.LU R27, [R1+0x87c] ;  /* 0x00087c00011b7983 */ /* 0x000ea20000300800 */
[----:B0-----:R-:W-:Y:S01]  /*294a0*/  STL [R1+0x2bdc], R12 ;  /* 0x002bdc0c01007387 */ /* 0x001fe20000100800 */
[----:B------:R-:W-:Y:S02]  /*294b0*/  STL [R1+0x2bd8], R13 ;  /* 0x002bd80d01007387 */ /* 0x000fe40000100800 */
[----:B------:R0:W-:Y:S02]  /*294c0*/  STL [R1+0x22b4], R14 ;  /* 0x0022b40e01007387 */ /* 0x0001e40000100800 */
[----:B------:R1:W-:Y:S01]  /*294d0*/  STL [R1+0x22b0], R15 ;  /* 0x0022b00f01007387 */ /* 0x0003e20000100800 */
[----:B0-----:R-:W3:Y:S01]  /*294e0*/  LDL.LU R14, [R1+0x108] ;  /* 0x00010800010e7983 */ /* 0x001ee20000300800 */
[----:B-1----:R-:W-:-:S02]  /*294f0*/  IMAD.MOV.U32 R15, RZ, RZ, R9 ;  /* 0x000000ffff0f7224 */ /* 0x002fc400078e0009 */
[----:B------:R-:W0:Y:S02]  /*29500*/  LDSM.16.M88.4 R8, [R8+0x13c00] ;  /* 0x013c00000808783b */ /* 0x000e240000000200 */
[----:B0-----:R0:W-:Y:S02]  /*29510*/  STL [R1+0x23cc], R10 ;  /* 0x0023cc0a01007387 */ /* 0x0011e40000100800 */
[----:B------:R1:W-:Y:S02]  /*29520*/  STL [R1+0x23c8], R11 ;  /* 0x0023c80b01007387 */ /* 0x0003e40000100800 */
[----:B0-----:R-:W-:Y:S02]  /*29530*/  IMAD.MOV.U32 R10, RZ, RZ, R5 ;  /* 0x000000ffff0a7224 */ /* 0x001fe400078e0005 */
[----:B-1----:R-:W-:Y:S02]  /*29540*/  IMAD.MOV.U32 R11, RZ, RZ, R4 ;  /* 0x000000ffff0b7224 */ /* 0x002fe400078e0004 */
[----:B------:R-:W0:Y:S04]  /*29550*/  LDSM.16.MT88.4 R4, [R3+0x8080] ;  /* 0x008080000304783b */ /* 0x000e280000004200 */
[----:B------:R1:W-:Y:S04]  /*29560*/  STL.64 [R1+0x2c68], R8 ;  /* 0x002c680801007387 */ /* 0x0003e80000100a00 */
[----:B-1----:R-:W3:Y:S04]  /*29570*/  LDL.LU R8, [R1+0x9d0] ;  /* 0x0009d00001087983 */ /* 0x002ee80000300800 */
[----:B0-----:R-:W-:Y:S01]  /*29580*/  STL.64 [R1+0x2bb8], R6 ;  /* 0x002bb80601007387 */ /* 0x001fe20000100a00 */
        /* <DEDUP_REMOVED lines=31> */
[----:B------:R-:W-:Y:S02]  /*29780*/  IMAD.MOV.U32 R7, RZ, RZ, R0 ;  /* 0x000000ffff077224 */ /* 0x000fe400078e0000 */
[----:B------:R-:W-:-:S05]  /*29790*/  IMAD.MOV.U32 R9, RZ, RZ, R29 ;  /* 0x000000ffff097224 */ /* 0x000fca00078e001d */
[C---:B----4-:R-:W-:Y:S01]  /*297a0*/  HMMA.16816.F32 R4, R20.reuse, R6, R16 ;  /* 0x000000061404723c */ /* 0x050fe20000001810 */
[----:B------:R-:W2:Y:S07]  /*297b0*/  LDL.LU.64 R18, [R1+0x2ca8] ;  /* 0x002ca80001127983 */ /* 0x000eae0000300a00 */
[C---:B---3--:R-:W-:Y:S11]  /*297c0*/  HMMA.16816.F32 R8, R20.reuse, R14, R8 ;  /* 0x0000000e1408723c */ /* 0x048ff60000001808 */
[----:B------:R-:W-:Y:S04]  /*297d0*/  @!UPT UIADD3 URZ, URZ, URZ, URZ ;  /* 0x0000003f3f3ff290 */ /* 0x000fe8000fffe03f */
[----:B------:R-:W-:Y:S01]  /*297e0*/  STL.64 [R1+0x110], R4 ;  /* 0x0001100401007387 */ /* 0x000fe20000100a00 */
[----:B------:R2:W-:Y:S07]  /*297f0*/  STL.64 [R1+0x118], R6 ;  /* 0x0001180601007387 */ /* 0x0005ee0000100a00 */
[----:B------:R-:W-:Y:S02]  /*29800*/  STL.64 [R1+0x100], R8 ;  /* 0x0001000801007387 */ /* 0x000fe40000100a00 */
[----:B------:R-:W-:Y:S01]  /*29810*/  STL.64 [R1+0x108], R10 ;  /* 0x0001080a01007387 */ /* 0x000fe20000100a00 */
[C---:B--2---:R-:W-:Y:S11]  /*29820*/  HMMA.16816.F32 R4, R20.reuse, R18, R24 ;  /* 0x000000121404723c */ /* 0x044ff60000001818 */
[----:B------:R-:W-:Y:S11]  /*29830*/  @!UPT UIADD3 URZ, URZ, URZ, URZ ;  /* 0x0000003f3f3ff290 */ /* 0x000ff6000fffe03f */
[----:B------:R-:W-:Y:S01]  /*29840*/  @!UPT UIADD3 URZ, URZ, URZ, URZ ;  /* 0x0000003f3f3ff290 */ /* 0x000fe2000fffe03f */
[----:B------:R-:W-:Y:S01]  /*29850*/  STL [R1+0xf0], R4 ;  /* 0x0000f00401007387 */ /* 0x000fe20000100800 */
[----:B------:R-:W-:Y:S02]  /*29860*/  IMAD.MOV.U32 R28, RZ, RZ, R6 ;  /* 0x000000ffff1c7224 */ /* 0x000fe400078e0006 */
[----:B------:R-:W-:Y:S02]  /*29870*/  IMAD.MOV.U32 R0, RZ, RZ, R7 ;  /* 0x000000ffff007224 */ /* 0x000fe400078e0007 */
[----:B------:R-:W2:Y:S01]  /*29880*/  LDL.LU R6, [R1+0xe8] ;  /* 0x0000e80001067983 */ /* 0x000ea20000300800 */
[----:B------:R-:W2:Y:S01]  /*29890*/  LDL.LU R7, [R1+0xec] ;  /* 0x0000ec0001077983 */ /* 0x000ea20000300800 */
[----:B------:R-:W3:Y:S02]  /*298a0*/  LDL.LU R18, [R1+0xd8] ;  /* 0x0000d80001127983 */ /* 0x000ee40000300800 */
[----:B------:R-:W3:Y:S02]  /*298b0*/  LDL.LU R19, [R1+0xdc] ;  /* 0x0000dc0001137983 */ /* 0x000ee40000300800 */
[----:B---3--:R0:W-:Y:S01]  /*298c0*/  STL.64 [R1+0x2c98], R18 ;  /* 0x002c981201007387 */ /* 0x0081e20000100a00 */
[----:B------:R-:W2:Y:S02]  /*298d0*/  LDL.LU R16, [R1+0x9b0] ;  /* 0x0009b00001107983 */ /* 0x000ea40000300800 */
[----:B------:R-:W2:Y:S01]  /*298e0*/  LDL.LU R17, [R1+0x9b4] ;  /* 0x0009b40001117983 */ /* 0x000ea20000300800 */
[----:B0-----:R-:W2:Y:S01]  /*298f0*/  LDL.LU R18, [R1+0x9b8] ;  /* 0x0009b80001127983 */ /* 0x001ea20000300800 */
[----:B------:R-:W2:Y:S02]  /*29900*/  LDL.LU R19, [R1+0x9bc] ;  /* 0x0009bc0001137983 */ /* 0x000ea40000300800 */
[----:B------:R-:W3:Y:S02]  /*29910*/  LDL.LU R12, [R1+0x500] ;  /* 0x00050000010c7983 */ /* 0x000ee40000300800 */
[----:B------:R-:W3:Y:S01]  /*29920*/  LDL.LU R13, [R1+0x504] ;  /* 0x00050400010d7983 */ /* 0x000ee20000300800 */
[----:B------:R-:W4:Y:S01]  /*29930*/  LDL.LU R14, [R1+0x508] ;  /* 0x00050800010e7983 */ /* 0x000f220000300800 */
[----:B------:R-:W4:Y:S02]  /*29940*/  LDL.LU R15, [R1+0x50c] ;  /* 0x00050c00010f7983 */ /* 0x000f240000300800 */
[----:B------:R-:W2:Y:S02]  /*29950*/  LDL.LU R8, [R1+0x520] ;  /* 0x0005200001087983 */ /* 0x000ea40000300800 */
[----:B------:R-:W2:Y:S01]  /*29960*/  LDL.LU R9, [R1+0x524] ;  /* 0x0005240001097983 */ /* 0x000ea20000300800 */
[----:B------:R-:W2:Y:S01]  /*29970*/  LDL.LU R10, [R1+0x528] ;  /* 0x00052800010a7983 */ /* 0x000ea20000300800 */
[----:B------:R-:W2:Y:S02]  /*29980*/  LDL.LU R11, [R1+0x52c] ;  /* 0x00052c00010b7983 */ /* 0x000ea40000300800 */
[----:B------:R-:W-:Y:S01]  /*29990*/  IMAD.MOV.U32 R29, RZ, RZ, R5 ;  /* 0x000000ffff1d7224 */ /* 0x000fe200078e0005 */
[----:B--2---:R-:W-:Y:S01]  /*299a0*/  STL.64 [R1+0x2c88], R10 ;  /* 0x002c880a01007387 */ /* 0x004fe20000100a00 */
[----:B------:R0:W-:Y:S03]  /*299b0*/  STL.64 [R1+0x2c80], R8 ;  /* 0x002c800801007387 */ /* 0x0001e60000100a00 */
[----:B0-----:R-:W2:Y:S01]  /*299c0*/  LDL.LU R8, [R1+0x8b0] ;  /* 0x0008b00001087983 */ /* 0x001ea20000300800 */
[----:B------:R-:W2:Y:S02]  /*299d0*/  LDL.LU R9, [R1+0x8b4] ;  /* 0x0008b40001097983 */ /* 0x000ea40000300800 */
[----:B------:R-:W2:Y:S02]  /*299e0*/  LDL.LU R10, [R1+0x8b8] ;  /* 0x0008b800010a7983 */ /* 0x000ea40000300800 */
[----:B------:R-:W2:Y:S01]  /*299f0*/  LDL.LU R11, [R1+0x8bc] ;  /* 0x0008bc00010b7983 */ /* 0x000ea20000300800 */
[----:B----4-:R-:W-:Y:S01]  /*29a00*/  STL.64 [R1+0x2c60], R14 ;  /* 0x002c600e01007387 */ /* 0x010fe20000100a00 */
[----:B---3--:R0:W-:Y:S03]  /*29a10*/  STL.64 [R1+0x2c58], R12 ;  /* 0x002c580c01007387 */ /* 0x0081e60000100a00 */
[----:B0-----:R-:W3:Y:S04]  /*29a20*/  LDL R12, [R1+0xc0] ;  /* 0x0000c000010c7983 */ /* 0x001ee80000100800 */
[----:B------:R-:W3:Y:S01]  /*29a30*/  LDL R13, [R1+0xc4] ;  /* 0x0000c400010d7983 */ /* 0x000ee20000100800 */
[----:B------:R-:W4:Y:S02]  /*29a40*/  LDL.LU R24, [R1+0x4f0] ;  /* 0x0004f00001187983 */ /* 0x000f240000300800 */
[----:B------:R-:W4:Y:S02]  /*29a50*/  LDL.LU R25, [R1+0x4f4] ;  /* 0x0004f40001197983 */ /* 0x000f240000300800 */
[----:B------:R-:W2:Y:S01]  /*29a60*/  LDL.LU R26, [R1+0x4f8] ;  /* 0x0004f800011a7983 */ /* 0x000ea20000300800 */
[----:B------:R-:W2:Y:S01]  /*29a70*/  LDL.LU R27, [R1+0x4fc] ;  /* 0x0004fc00011b7983 */ /* 0x000ea20000300800 */
[----:B------:R-:W-:Y:S03]  /*29a80*/  HMMA.16816.F32 R4, R20, R6, R16 ;  /* 0x000000061404723c */ /* 0x000fe60000001810 */
[----:B--2---:R-:W-:Y:S01]  /*29a90*/  STL.64 [R1+0x2c48], R26 ;  /* 0x002c481a01007387 */ /* 0x004fe20000100a00 */
[----:B----4-:R0:W-:Y:S03]  /*29aa0*/  STL.64 [R1+0x2c40], R24 ;  /* 0x002c401801007387 */ /* 0x0101e60000100a00 */
[----:B0-----:R-:W2:Y:S01]  /*29ab0*/  LDL R24, [R1+0xb0] ;  /* 0x0000b00001187983 */ /* 0x001ea20000100800 */
[----:B------:R-:W-:-:S02]  /*29ac0*/  IMAD.MOV.U32 R25, RZ, RZ, R2 ;  /* 0x000000ffff197224 */ /* 0x000fc400078e0002 */
[----:B------:R-:W4:Y:S02]  /*29ad0*/  LDL.LU R2, [R1+0x2ca0] ;  /* 0x002ca00001027983 */ /* 0x000f240000300800 */
[----:B------:R-:W-:Y:S01]  /*29ae0*/  STL [R1+0x2548], R0 ;  /* 0x0025480001007387 */ /* 0x000fe20000100800 */
[----:B------:R-:W-:Y:S01]  /*29af0*/  STL [R1+0x2544], R28 ;  /* 0x0025441c01007387 */ /* 0x000fe20000100800 */
[----:B------:R-:W-:Y:S02]  /*29b00*/  STL [R1+0x2540], R29 ;  /* 0x0025401d01007387 */ /* 0x000fe40000100800 */
[----:B------:R-:W2:Y:S07]  /*29b10*/  LDL.LU.64 R18, [R1+0x2c98] ;  /* 0x002c980001127983 */ /* 0x000eae0000300a00 */
[----:B------:R0:W-:Y:S01]  /*29b20*/  STL.64 [R1+0xe0], R4 ;  /* 0x0000e00401007387 */ /* 0x0001e20000100a00 */
[----:B------:R1:W-:Y:S04]  /*29b30*/  STL.64 [R1+0xe8], R6 ;  /* 0x0000e80601007387 */ /* 0x0003e80000100a00 */
[----:B0-----:R-:W2:Y:S01]  /*29b40*/  LDL.LU R4, [R1+0x4e0] ;  /* 0x0004e00001047983 */ /* 0x001ea20000300800 */
[----:B------:R-:W2:Y:S02]  /*29b50*/  LDL.LU R5, [R1+0x4e4] ;  /* 0x0004e40001057983 */ /* 0x000ea40000300800 */
[----:B-1----:R-:W2:Y:S02]  /*29b60*/  LDL.LU R6, [R1+0x4e8] ;  /* 0x0004e80001067983 */ /* 0x002ea40000300800 */
[----:B----4-:R-:W-:-:S02]  /*29b70*/  IMAD.MOV.U32 R7, RZ, RZ, R2 ;  /* 0x000000ffff077224 */ /* 0x010fc400078e0002 */
[----:B------:R-:W4:Y:S04]  /*29b80*/  LDL.LU R2, [R1+0x2c90] ;  /* 0x002c900001027983 */ /* 0x000f280000300800 */
[----:B--2---:R-:W-:Y:S01]  /*29b90*/  STL.64 [R1+0x2c38], R6 ;  /* 0x002c380601007387 */ /* 0x004fe20000100a00 */
[----:B------:R0:W-:Y:S03]  /*29ba0*/  STL.64 [R1+0x2c30], R4 ;  /* 0x002c300401007387 */ /* 0x0001e60000100a00 */
[----:B0-----:R-:W2:Y:S01]  /*29bb0*/  LDL.64 R4, [R1+0x90] ;  /* 0x0000900001047983 */ /* 0x001ea20000100a00 */
[----:B------:R-:W-:Y:S03]  /*29bc0*/  HMMA.16816.F32 R20, R20, R18, R8 ;  /* 0x000000121414723c */ /* 0x000fe60000001808 */
[----:B--2---:R0:W-:Y:S04]  /*29bd0*/  STL.64 [R1+0x2c50], R4 ;  /* 0x002c500401007387 */ /* 0x0041e80000100a00 */
[----:B0-----:R-:W2:Y:S01]  /*29be0*/  LDL.64 R4, [R1+0xa0] ;  /* 0x0000a00001047983 */ /* 0x001ea20000100a00 */
[----:B------:R-:W3:Y:S02]  /*29bf0*/  LDL.LU.64 R10, [R1+0x2c88] ;  /* 0x002c8800010a7983 */ /* 0x000ee40000300a00 */
[----:B------:R-:W3:Y:S02]  /*29c00*/  LDL.LU.64 R8, [R1+0x2c80] ;  /* 0x002c800001087983 */ /* 0x000ee40000300a00 */
[----:B------:R-:W3:Y:S01]  /*29c10*/  LDL.LU.64 R18, [R1+0x2c78] ;  /* 0x002c780001127983 */ /* 0x000ee20000300a00 */
[----:B------:R-:W3:Y:S10]  /*29c20*/  LDL.LU.64 R16, [R1+0x2c70] ;  /* 0x002c700001107983 */ /* 0x000ef40000300a00 */
[----:B------:R0:W-:Y:S02]  /*29c30*/  STL.64 [R1+0xd0], R20 ;  /* 0x0000d01401007387 */ /* 0x0001e40000100a00 */
[----:B------:R1:W-:Y:S01]  /*29c40*/  STL.64 [R1+0xd8], R22 ;  /* 0x0000d81601007387 */ /* 0x0003e20000100a00 */
[----:B0-----:R-:W2:Y:S01]  /*29c50*/  LDL.LU R20, [R1+0x510] ;  /* 0x0005100001147983 */ /* 0x001ea20000300800 */
[----:B------:R-:W2:Y:S02]  /*29c60*/  LDL.LU R21, [R1+0x514] ;  /* 0x0005140001157983 */ /* 0x000ea40000300800 */
[----:B-1----:R-:W2:Y:S02]  /*29c70*/  LDL.LU R22, [R1+0x518] ;  /* 0x0005180001167983 */ /* 0x002ea40000300800 */
[----:B----4-:R-:W-:Y:S01]  /*29c80*/  IMAD.MOV.U32 R23, RZ, RZ, R2 ;  /* 0x000000ffff177224 */ /* 0x010fe200078e0002 */
[C---:B---3--:R-:W-:Y:S01]  /*29c90*/  HMMA.16816.F32 R12, R16.reuse, R12, R8 ;  /* 0x0000000c100c723c */ /* 0x048fe20000001808 */
[----:B------:R-:W3:Y:S07]  /*29ca0*/  LDL.LU.64 R8, [R1+0x2c68] ;  /* 0x002c680001087983 */ /* 0x000eee0000300a00 */
[C---:B--2---:R-:W-:Y:S11]  /*29cb0*/  HMMA.16816.F32 R24, R16.reuse, R24, R20 ;  /* 0x000000181018723c */ /* 0x044ff60000001814 */
[----:B------:R-:W-:Y:S05]  /*29cc0*/  @!UPT UIADD3 URZ, URZ, URZ, URZ ;  /* 0x0000003f3f3ff290 */ /* 0x000fea000fffe03f */
[----:B------:R-:W-:Y:S02]  /*29cd0*/  IMAD.MOV.U32 R10, RZ, RZ, R13 ;  /* 0x000000ffff0a7224 */ /* 0x000fe400078e000d */
[----:B------:R-:W-:Y:S01]  /*29ce0*/  IMAD.MOV.U32 R11, RZ, RZ, R14 ;  /* 0x000000ffff0b7224 */ /* 0x000fe200078e000e */
[----:B------:R0:W-:Y:S01]  /*29cf0*/  STL [R1+0x590], R12 ;  /* 0x0005900c01007387 */ /* 0x0001e20000100800 */
[----:B------:R-:W-:Y:S02]  /*29d00*/  IMAD.MOV.U32 R2, RZ, RZ, R15 ;  /* 0x000000ffff027224 */ /* 0x000fe400078e000f */
[----:B------:R-:W2:Y:S01]  /*29d10*/  LDL.LU.64 R14, [R1+0x2c60] ;  /* 0x002c6000010e7983 */ /* 0x000ea20000300a00 */
[----:B0-----:R-:W2:Y:S01]  /*29d20*/  LDL.LU.64 R12, [R1+0x2c58] ;  /* 0x002c5800010c7983 */ /* 0x001ea20000300a00 */
[----:B------:R-:W-:Y:S02]  /*29d30*/  STL [R1+0x23d8], R10 ;  /* 0x0023d80a01007387 */ /* 0x000fe40000100800 */
[----:B------:R-:W-:Y:S02]  /*29d40*/  STL [R1+0x23d4], R11 ;  /* 0x0023d40b01007387 */ /* 0x000fe40000100800 */
[----:B------:R-:W-:Y:S01]  /*29d50*/  STL [R1+0x23d0], R2 ;  /* 0x0023d00201007387 */ /* 0x000fe20000100800 */
[----:B------:R-:W4:Y:S04]  /*29d60*/  LDL.64 R20, [R1+0x70] ;  /* 0x0000700001147983 */ /* 0x000f280000100a00 */
[----:B----4-:R0:W-:Y:S01]  /*29d70*/  STL.64 [R1+0x2c28], R20 ;  /* 0x002c281401007387 */ /* 0x0101e20000100a00 */
[----:B------:R-:W-:Y:S02]  /*29d80*/  STL.64 [R1+0x580], R24 ;  /* 0x0005801801007387 */ /* 0x000fe40000100a00 */
[----:B------:R2:W-:Y:S01]  /*29d90*/  STL.64 [R1+0x588], R26 ;  /* 0x0005881a01007387 */ /* 0x0005e20000100a00 */
[----:B0-----:R-:W4:Y:S01]  /*29da0*/  LDL.64 R20, [R1+0x80] ;  /* 0x0000800001147983 */ /* 0x001f220000100a00 */
[----:B--2---:R-:W-:Y:S07]  /*29db0*/  HMMA.16816.F32 R24, R16, R4, R12 ;  /* 0x000000041018723c */ /* 0x004fee000000180c */
[----:B------:R-:W-:-:S02]  /*29dc0*/  IMAD.MOV.U32 R15, RZ, RZ, R4 ;  /* 0x000000ffff0f7224 */ /* 0x000fc400078e0004 */
[----:B------:R-:W-:Y:S02]  /*29dd0*/  IMAD.MOV.U32 R14, RZ, RZ, R5 ;  /* 0x000000ffff0e7224 */ /* 0x000fe400078e0005 */
[----:B------:R-:W2:Y:S11]  /*29de0*/  LDL.LU.64 R4, [R1+0x2c50] ;  /* 0x002c500001047983 */ /* 0x000eb60000300a00 */
[----:B------:R-:W-:Y:S01]  /*29df0*/  @!UPT UIADD3 URZ, URZ, URZ, URZ ;  /* 0x0000003f3f3ff290 */ /* 0x000fe2000fffe03f */
[----:B------:R0:W-:Y:S01]  /*29e00*/  STL [R1+0x57c], R27 ;  /* 0x00057c1b01007387 */ /* 0x0001e20000100800 */
[----:B------:R-:W-:Y:S02]  /*29e10*/  IMAD.MOV.U32 R2, RZ, RZ, R26 ;  /* 0x000000ffff027224 */ /* 0x000fe400078e001a */
[----:B------:R-:W-:Y:S02]  /*29e20*/  IMAD.MOV.U32 R10, RZ, RZ, R24 ;  /* 0x000000ffff0a7224 */ /* 0x000fe400078e0018 */
[----:B------:R-:W-:Y:S01]  /*29e30*/  IMAD.MOV.U32 R11, RZ, RZ, R25 ;  /* 0x000000ffff0b7224 */ /* 0x000fe200078e0019 */
[----:B0-----:R-:W2:Y:S01]  /*29e40*/  LDL.LU.64 R26, [R1+0x2c48] ;  /* 0x002c4800011a7983 */ /* 0x001ea20000300a00 */
[----:B------:R-:W2:Y:S03]  /*29e50*/  LDL.LU.64 R24, [R1+0x2c40] ;  /* 0x002c400001187983 */ /* 0x000ea60000300a00 */
[----:B------:R-:W-:Y:S02]  /*29e60*/  STL [R1+0x23e0], R11 ;  /* 0x0023e00b01007387 */ /* 0x000fe40000100800 */
[----:B------:R-:W-:Y:S01]  /*29e70*/  STL [R1+0x23dc], R2 ;  /* 0x0023dc0201007387 */ /* 0x000fe20000100800 */
[----:B--2---:R-:W-:Y:S11]  /*29e80*/  HMMA.16816.F32 R24, R16, R4, R24 ;  /* 0x000000041018723c */ /* 0x004ff60000001818 */
[----:B------:R-:W-:Y:S11]  /*29e90*/  @!UPT UIADD3 URZ, URZ, URZ, URZ ;  /* 0x0000003f3f3ff290 */ /* 0x000ff6000fffe03f */
[----:B------:R-:W-:Y:S01]  /*29ea0*/  @!UPT UIADD3 URZ, URZ, URZ, URZ ;  /* 0x0000003f3f3ff290 */ /* 0x000fe2000fffe03f */
[----:B------:R0:W-:Y:S01]  /*29eb0*/  STL.64 [R1+0x560], R24 ;  /* 0x0005601801007387 */ /* 0x0001e20000100a00 */
[----:B------:R-:W-:Y:S02]  /*29ec0*/  STL.64 [R1+0x568], R26 ;  /* 0x0005681a01007387 */ /* 0x000fe40000100a00 */
[----:B------:R-:W2:Y:S02]  /*29ed0*/  LDL.LU.64 R6, [R1+0x2c38] ;  /* 0x002c380001067983 */ /* 0x000ea40000300a00 */
[----:B0-----:R-:W-:Y:S02]  /*29ee0*/  IMAD.MOV.U32 R24, RZ, RZ, R4 ;  /* 0x000000ffff187224 */ /* 0x001fe400078e0004 */
[----:B------:R-:W-:Y:S02]  /*29ef0*/  IMAD.MOV.U32 R25, RZ, RZ, R5 ;  /* 0x000000ffff197224 */ /* 0x000fe400078e0005 */
[----:B------:R-:W2:Y:S03]  /*29f00*/  LDL.LU.64 R4, [R1+0x2c30] ;  /* 0x002c300001047983 */ /* 0x000ea60000300a00 */
[----:B------:R0:W-:Y:S02]  /*29f10*/  STL.64 [R1+0x2c18], R24 ;  /* 0x002c181801007387 */ /* 0x0001e40000100a00 */
[----:B0-----:R-:W3:Y:S01]  /*29f20*/  LDL.64 R24, [R1+0x50] ;  /* 0x0000500001187983 */ /* 0x001ee20000100a00 */
[----:B----4-:R-:W-:-:S02]  /*29f30*/  IMAD.MOV.U32 R12, RZ, RZ, R20 ;  /* 0x000000ffff0c7224 */ /* 0x010fc400078e0014 */
[----:B------:R-:W-:Y:S01]  /*29f40*/  IMAD.MOV.U32 R13, RZ, RZ, R21 ;  /* 0x000000ffff0d7224 */ /* 0x000fe200078e0015 */
[C---:B--2---:R-:W-:Y:S01]  /*29f50*/  HMMA.16816.F32 R4, R16.reuse, R20, R4 ;  /* 0x000000141004723c */ /* 0x044fe20000001804 */
[----:B---3--:R0:W-:Y:S04]  /*29f60*/  STL.64 [R1+0x2c20], R24 ;  /* 0x002c201801007387 */ /* 0x0081e80000100a00 */
[----:B0-----:R-:W2:Y:S01]  /*29f70*/  LDL.LU R24, [R1+0x9a0] ;  /* 0x0009a00001187983 */ /* 0x001ea20000300800 */
[----:B------:R-:W2:Y:S02]  /*29f80*/  LDL.LU R25, [R1+0x9a4] ;  /* 0x0009a40001197983 */ /* 0x000ea40000300800 */
[----:B------:R-:W2:Y:S02]  /*29f90*/  LDL.LU R26, [R1+0x9a8] ;  /* 0x0009a800011a7983 */ /* 0x000ea40000300800 */
[----:B------:R-:W2:Y:S01]  /*29fa0*/  LDL.LU R27, [R1+0x9ac] ;  /* 0x0009ac00011b7983 */ /* 0x000ea20000300800 */
[----:B------:R-:W3:Y:S11]  /*29fb0*/  LDL.LU.64 R20, [R1+0x2c28] ;  /* 0x002c280001147983 */ /* 0x000ef60000300a00 */
[----:B------:R-:W-:Y:S02]  /*29fc0*/  @!UPT UIADD3 URZ, URZ, URZ, URZ ;  /* 0x0000003f3f3ff290 */ /* 0x000fe4000fffe03f */
[----:B------:R-:W-:Y:S02]  /*29fd0*/  IMAD.MOV.U32 R11, RZ, RZ, R4 ;  /* 0x000000ffff0b7224 */ /* 0x000fe400078e0004 */
[----:B------:R-:W-:Y:S02]  /*29fe0*/  STL.64 [R1+0x558], R6 ;  /* 0x0005580601007387 */ /* 0x000fe40000100a00 */
[----:B------:R-:W-:Y:S02]  /*29ff0*/  IMAD.MOV.U32 R2, RZ, RZ, R5 ;  /* 0x000000ffff027224 */ /* 0x000fe400078e0005 */
[----:B------:R-:W4:Y:S01]  /*2a000*/  LDL.64 R4, [R1+0x40] ;  /* 0x0000400001047983 */ /* 0x000f220000100a00 */
[----:B------:R-:W-:Y:S02]  /*2a010*/  STL.64 [R1+0x2be8], R14 ;  /* 0x002be80e01007387 */ /* 0x000fe40000100a00 */
[----:B------:R0:W-:Y:S02]  /*2a020*/  STL.64 [R1+0x2be0], R12 ;  /* 0x002be00c01007387 */ /* 0x0001e40000100a00 */
[----:B0-----:R-:W2:Y:S04]  /*2a030*/  LDL.64 R12, [R1+0x10] ;  /* 0x00001000010c7983 */ /* 0x001ea80000100a00 */
[----:B--2---:R0:W-:Y:S04]  /*2a040*/  STL.64 [R1+0x2bf8], R12 ;  /* 0x002bf80c01007387 */ /* 0x0041e80000100a00 */
[----:B0-----:R-:W3:Y:S01]  /*2a050*/  LDL.LU R12, [R1+0x4c0] ;  /* 0x0004c000010c7983 */ /* 0x001ee20000300800 */
[----:B------:R-:W3:Y:S02]  /*2a060*/  LDL.LU R13, [R1+0x4c4] ;  /* 0x0004c400010d7983 */ /* 0x000ee40000300800 */
[----:B------:R-:W3:Y:S02]  /*2a070*/  LDL.LU R14, [R1+0x4c8] ;  /* 0x0004c800010e7983 */ /* 0x000ee40000300800 */
[----:B------:R-:W3:Y:S01]  /*2a080*/  LDL.LU R15, [R1+0x4cc] ;  /* 0x0004cc00010f7983 */ /* 0x000ee20000300800 */
[----:B------:R-:W-:Y:S01]  /*2a090*/  STL.64 [R1+0x2bc8], R10 ;  /* 0x002bc80a01007387 */ /* 0x000fe20000100a00 */
[----:B------:R0:W-:Y:S03]  /*2a0a0*/  STL.64 [R1+0x2bc0], R8 ;  /* 0x002bc00801007387 */ /* 0x0001e60000100a00 */
[----:B0-----:R-:W4:Y:S01]  /*2a0b0*/  LDL.LU R8, [R1+0x980] ;  /* 0x0009800001087983 */ /* 0x001f220000300800 */
[----:B------:R-:W4:Y:S02]  /*2a0c0*/  LDL.LU R9, [R1+0x984] ;  /* 0x0009840001097983 */ /* 0x000f240000300800 */
[----:B------:R-:W4:Y:S02]  /*2a0d0*/  LDL.LU R10, [R1+0x988] ;  /* 0x00098800010a7983 */ /* 0x000f240000300800 */
[----:B------:R-:W4:Y:S01]  /*2a0e0*/  LDL.LU R11, [R1+0x98c] ;  /* 0x00098c00010b7983 */ /* 0x000f220000300800 */
[----:B------:R-:W-:Y:S01]  /*2a0f0*/  STL [R1+0x254c], R2 ;  /* 0x00254c0201007387 */ /* 0x000fe20000100800 */
[C---:B---3--:R-:W-:Y:S11]  /*2a100*/  HMMA.16816.F32 R12, R16.reuse, R20, R12 ;  /* 0x00000014100c723c */ /* 0x048ff6000000180c */
[----:B------:R-:W-:Y:S11]  /*2a110*/  @!UPT UIADD3 URZ, URZ, URZ, URZ ;  /* 0x0000003f3f3ff290 */ /* 0x000ff6000fffe03f */
[----:B------:R-:W-:Y:S01]  /*2a120*/  @!UPT UIADD3 URZ, URZ, URZ, URZ ;  /* 0x0000003f3f3ff290 */ /* 0x000fe2000fffe03f */
[----:B------:R0:W-:Y:S01]  /*2a130*/  STL.64 [R1+0x540], R12 ;  /* 0x0005400c01007387 */ /* 0x0001e20000100a00 */
[----:B------:R-:W-:Y:S03]  /*2a140*/  STL.64 [R1+0x548], R14 ;  /* 0x0005480e01007387 */ /* 0x000fe60000100a00 */
[----:B0-----:R-:W2:Y:S01]  /*2a150*/  LDL.64 R12, [R1+0x20] ;  /* 0x00002000010c7983 */ /* 0x001ea20000100a00 */
[----:B------:R-:W-:Y:S02]  /*2a160*/  IMAD.MOV.U32 R2, RZ, RZ, R20 ;  /* 0x000000ffff027224 */ /* 0x000fe400078e0014 */
[----:B------:R-:W-:Y:S02]  /*2a170*/  IMAD.MOV.U32 R0, RZ, RZ, R21 ;  /* 0x000000ffff007224 */ /* 0x000fe400078e0015 */
[----:B------:R-:W0:Y:S04]  /*2a180*/  LDSM.16.MT88.4 R20, [R3+0x8100] ;  /* 0x008100000314783b */ /* 0x000e280000004200 */
[----:B--2---:R1:W-:Y:S04]  /*2a190*/  STL.64 [R1+0x2c00], R12 ;  /* 0x002c000c01007387 */ /* 0x0043e80000100a00 */
[----:B-1----:R-:W2:Y:S01]  /*2a1a0*/  LDL.64 R12, [R1+0x30] ;  /* 0x00003000010c7983 */ /* 0x002ea20000100a00 */
[----:B0-----:R-:W-:Y:S02]  /*2a1b0*/  STL.64 [R1+0x2a68], R22 ;  /* 0x002a681601007387 */ /* 0x001fe40000100a00 */
[----:B------:R0:W-:Y:S02]  /*2a1c0*/  STL.64 [R1+0x2a60], R20 ;  /* 0x002a601401007387 */ /* 0x0001e40000100a00 */
[----:B0-----:R-:W3:Y:S04]  /*2a1d0*/  LDL R20, [R1+0x60] ;  /* 0x0000600001147983 */ /* 0x001ee80000100800 */
[----:B------:R-:W3:Y:S02]  /*2a1e0*/  LDL R21, [R1+0x64] ;  /* 0x0000640001157983 */ /* 0x000ee40000100800 */
[C---:B---3--:R-:W-:Y:S11]  /*2a1f0*/  HMMA.16816.F32 R24, R16.reuse, R20, R24 ;  /* 0x000000141018723c */ /* 0x048ff60000001818 */
[----:B------:R-:W-:Y:S11]  /*2a200*/  @!UPT UIADD3 URZ, URZ, URZ, URZ ;  /* 0x0000003f3f3ff290 */ /* 0x000ff6000fffe03f */
[----:B------:R-:W-:Y:S01]  /*2a210*/  @!UPT UIADD3 URZ, URZ, URZ, URZ ;  /* 0x0000003f3f3ff290 */ /* 0x000fe2000fffe03f */
[----:B------:R0:W-:Y:S01]  /*2a220*/  STL.64 [R1+0x8c0], R24 ;  /* 0x0008c01801007387 */ /* 0x0001e20000100a00 */
[----:B------:R-:W-:Y:S03]  /*2a230*/  STL.64 [R1+0x8c8], R26 ;  /* 0x0008c81a01007387 */ /* 0x000fe60000100a00 */
[----:B0-----:R-:W3:Y:S01]  /*2a240*/  LDL.LU.64 R24, [R1+0x2c20] ;  /* 0x002c200001187983 */ /* 0x001ee20000300a00 */
[----:B------:R0:W-:Y:S02]  /*2a250*/  STL [R1+0x2b1c], R20 ;  /* 0x002b1c1401007387 */ /* 0x0001e40000100800 */
[----:B------:R1:W-:Y:S01]  /*2a260*/  STL [R1+0x2b18], R21 ;  /* 0x002b181501007387 */ /* 0x0003e20000100800 */
[----:B0-----:R-:W3:Y:S01]  /*2a270*/  LDL.LU R20, [R1+0x990] ;  /* 0x0009900001147983 */ /* 0x001ee20000300800 */
[----:B-1----:R-:W3:Y:S02]  /*2a280*/  LDL.LU R21, [R1+0x994] ;  /* 0x0009940001157983 */ /* 0x002ee40000300800 */
[----:B------:R-:W3:Y:S02]  /*2a290*/  LDL.LU R22, [R1+0x998] ;  /* 0x0009980001167983 */ /* 0x000ee40000300800 */
[----:B------:R-:W3:Y:S02]  /*2a2a0*/  LDL.LU R23, [R1+0x99c] ;  /* 0x00099c0001177983 */ /* 0x000ee40000300800 */
[C---:B---3--:R-:W-:Y:S11]  /*2a2b0*/  HMMA.16816.F32 R20, R16.reuse, R24, R20 ;  /* 0x000000181014723c */ /* 0x048ff60000001814 */
[----:B------:R-:W-:Y:S11]  /*2a2c0*/  @!UPT UIADD3 URZ, URZ, URZ, URZ ;  /* 0x0000003f3f3ff290 */ /* 0x000ff6000fffe03f */
[----:B------:R-:W-:Y:S01]  /*2a2d0*/  @!UPT UIADD3 URZ, URZ, URZ, URZ ;  /* 0x0000003f3f3ff290 */ /* 0x000fe2000fffe03f */
[----:B------:R-:W-:Y:S01]  /*2a2e0*/  STL.64 [R1+0x8b0], R20 ;  /* 0x0008b01401007387 */ /* 0x000fe20000100a00 */
[----:B------:R0:W-:Y:S02]  /*2a2f0*/  STL.64 [R1+0x8b8], R22 ;  /* 0x0008b81601007387 */ /* 0x0001e40000100a00 */
[----:B0-----:R-:W-:Y:S02]  /*2a300*/  IMAD.MOV.U32 R22, RZ, RZ, R25 ;  /* 0x000000ffff167224 */ /* 0x001fe400078e0019 */
[----:B------:R-:W-:Y:S02]  /*2a310*/  IMAD.MOV.U32 R23, RZ, RZ, R24 ;  /* 0x000000ffff177224 */ /* 0x000fe400078e0018 */
[----:B------:R-:W3:Y:S01]  /*2a320*/  LDL.LU.64 R24, [R1+0x2c18] ;  /* 0x002c180001187983 */ /* 0x000ee20000300a00 */
[----:B------:R0:W-:Y:S02]  /*2a330*/  STL [R1+0x2b24], R22 ;  /* 0x002b241601007387 */ /* 0x0001e40000100800 */
[----:B------:R1:W-:Y:S02]  /*2a340*/  STL [R1+0x2b20], R23 ;  /* 0x002b201701007387 */ /* 0x0003e40000100800 */
[----:B------:R-:W2:Y:S01]  /*2a350*/  LDL.LU R20, [R1+0x960] ;  /* 0x0009600001147983 */ /* 0x000ea20000300800 */
[----:B------:R-:W2:Y:S04]  /*2a360*/  LDL.LU R21, [R1+0x964] ;  /* 0x0009640001157983 */ /* 0x000ea80000300800 */
[----:B0-----:R-:W2:Y:S01]  /*2a370*/  LDL.LU R22, [R1+0x968] ;  /* 0x0009680001167983 */ /* 0x001ea20000300800 */
[----:B-1----:R-:W2:Y:S01]  /*2a380*/  LDL.LU R23, [R1+0x96c] ;  /* 0x00096c0001177983 */ /* 0x002ea20000300800 */
        /* <DEDUP_REMOVED lines=8> */
[----:B------:R0:W-:Y:S01]  /*2a410*/  STL.64 [R1+0x8a0], R8 ;  /* 0x0008a00801007387 */ /* 0x0001e20000100a00 */
[----:B------:R-:W-:Y:S03]  /*2a420*/  STL.64 [R1+0x8a8], R10 ;  /* 0x0008a80a01007387 */ /* 0x000fe60000100a00 */
[----:B0-----:R-:W4:Y:S01]  /*2a430*/  LDL.64 R8, [R1] ;  /* 0x0000000001087983 */ /* 0x001f220000100a00 */
[----:B------:R-:W-:Y:S02]  /*2a440*/  IMAD.MOV.U32 R27, RZ, RZ, R4 ;  /* 0x000000ffff1b7224 */ /* 0x000fe400078e0004 */
[----:B------:R-:W-:Y:S02]  /*2a450*/  IMAD.MOV.U32 R26, RZ, RZ, R5 ;  /* 0x000000ffff1a7224 */ /* 0x000fe400078e0005 */
[----:B------:R-:W-:Y:S02]  /*2a460*/  IMAD.MOV.U32 R29, RZ, RZ, R12 ;  /* 0x000000ffff1d7224 */ /* 0x000fe400078e000c */
[----:B------:R-:W-:Y:S01]  /*2a470*/  IMAD.MOV.U32 R28, RZ, RZ, R13 ;  /* 0x000000ffff1c7224 */ /* 0x000fe200078e000d */
[C---:B--2---:R-:W-:Y:S01]  /*2a480*/  HMMA.16816.F32 R20, R16.reuse, R12, R20 ;  /* 0x0000000c1014723c */ /* 0x044fe20000001814 */
[----:B----4-:R0:W-:Y:S04]  /*2a490*/  STL.64 [R1+0x2bf0], R8 ;  /* 0x002bf00801007387 */ /* 0x0101e80000100a00 */
[----:B0-----:R-:W2:Y:S01]  /*2a4a0*/  LDL.LU R8, [R1+0x950] ;  /* 0x0009500001087983 */ /* 0x001ea20000300800 */
[----:B------:R-:W2:Y:S02]  /*2a4b0*/  LDL.LU R9, [R1+0x954] ;  /* 0x0009540001097983 */ /* 0x000ea40000300800 */
[----:B------:R-:W2:Y:S02]  /*2a4c0*/  LDL.LU R10, [R1+0x958] ;  /* 0x00095800010a7983 */ /* 0x000ea40000300800 */
[----:B------:R-:W2:Y:S01]  /*2a4d0*/  LDL.LU R11, [R1+0x95c] ;  /* 0x00095c00010b7983 */ /* 0x000ea20000300800 */
[----:B------:R-:W4:Y:S01]  /*2a4e0*/  LDL.LU R4, [R1+0x840] ;  /* 0x0008400001047983 */ /* 0x000f220000300800 */
[----:B------:R-:W4:Y:S02]  /*2a4f0*/  LDL.LU R5, [R1+0x844] ;  /* 0x0008440001057983 */ /* 0x000f240000300800 */
[----:B------:R-:W4:Y:S02]  /*2a500*/  LDL.LU R6, [R1+0x848] ;  /* 0x0008480001067983 */ /* 0x000f240000300800 */
[----:B------:R-:W4:Y:S01]  /*2a510*/  LDL.LU R7, [R1+0x84c] ;  /* 0x00084c0001077983 */ /* 0x000f220000300800 */
[----:B------:R-:W-:Y:S01]  /*2a520*/  STL [R1+0x2b2c], R26 ;  /* 0x002b2c1a01007387 */ /* 0x000fe20000100800 */
[----:B------:R-:W-:Y:S05]  /*2a530*/  STL [R1+0x2b28], R27 ;  /* 0x002b281b01007387 */ /* 0x000fea0000100800 */
[----:B------:R-:W-:Y:S02]  /*2a540*/  STL.64 [R1+0x890], R20 ;  /* 0x0008901401007387 */ /* 0x000fe40000100a00 */
[----:B------:R0:W-:Y:S02]  /*2a550*/  STL.64 [R1+0x898], R22 ;  /* 0x0008981601007387 */ /* 0x0001e40000100a00 */
        /* <DEDUP_REMOVED lines=8> */
[----:B0-----:R-:W-:Y:S02]  /*2a5e0*/  IMAD.MOV.U32 R20, RZ, RZ, R12 ;  /* 0x000000ffff147224 */ /* 0x001fe400078e000c */
[----:B------:R-:W-:Y:S02]  /*2a5f0*/  IMAD.MOV.U32 R21, RZ, RZ, R13 ;  /* 0x000000ffff157224 */ /* 0x000fe400078e000d */
[----:B------:R-:W2:Y:S02]  /*2a600*/  LDL.LU.64 R12, [R1+0x2bf8] ;  /* 0x002bf800010c7983 */ /* 0x000ea40000300a00 */
[----:B--2---:R-:W-:Y:S01]  /*2a610*/  HMMA.16816.F32 R8, R16, R12, R8 ;  /* 0x0000000c1008723c */ /* 0x004fe20000001808 */
[----:B-1----:R-:W-:-:S02]  /*2a620*/  IMAD.MOV.U32 R22, RZ, RZ, R12 ;  /* 0x000000ffff167224 */ /* 0x002fc400078e000c */
[----:B------:R-:W-:Y:S11]  /*2a630*/  IMAD.MOV.U32 R23, RZ, RZ, R13 ;  /* 0x000000ffff177224 */ /* 0x000ff600078e000d */
[----:B------:R-:W-:Y:S09]  /*2a640*/  @!UPT UIADD3 URZ, URZ, URZ, URZ ;  /* 0x0000003f3f3ff290 */ /* 0x000ff2000fffe03f */
[----:B------:R0:W-:Y:S01]  /*2a650*/  STL.64 [R1+0x870], R8 ;  /* 0x0008700801007387 */ /* 0x0001e20000100a00 */
[----:B------:R-:W-:Y:S03]  /*2a660*/  STL.64 [R1+0x878], R10 ;  /* 0x0008780a01007387 */ /* 0x000fe60000100a00 */
[----:B0-----:R-:W2:Y:S01]  /*2a670*/  LDL.LU.64 R8, [R1+0x2bf0] ;  /* 0x002bf00001087983 */ /* 0x001ea20000300a00 */
[----:B------:R-:W2:Y:S02]  /*2a680*/  LDL.LU.64 R14, [R1+0x2be8] ;  /* 0x002be800010e7983 */ /* 0x000ea40000300a00 */
[----:B------:R-:W2:Y:S02]  /*2a690*/  LDL.LU.64 R12, [R1+0x2be0] ;  /* 0x002be000010c7983 */ /* 0x000ea40000300a00 */
[----:B------:R-:W-:Y:S01]  /*2a6a0*/  STL.64 [R1+0x2b38], R22 ;  /* 0x002b381601007387 */ /* 0x000fe20000100a00 */
[----:B------:R0:W-:Y:S04]  /*2a6b0*/  STL.64 [R1+0x2b30], R20 ;  /* 0x002b301401007387 */ /* 0x0001e80000100a00 */
[----:B0-----:R-:W2:Y:S01]  /*2a6c0*/  LDL.LU R20, [R1+0x450] ;  /* 0x0004500001147983 */ /* 0x001ea20000300800 */
[----:B------:R-:W2:Y:S02]  /*2a6d0*/  LDL.LU R21, [R1+0x454] ;  /* 0x0004540001157983 */ /* 0x000ea40000300800 */
[----:B------:R-:W2:Y:S02]  /*2a6e0*/  LDL.LU R22, [R1+0x458] ;  /* 0x0004580001167983 */ /* 0x000ea40000300800 */
[----:B------:R-:W2:Y:S02]  /*2a6f0*/  LDL.LU R23, [R1+0x45c] ;  /* 0x00045c0001177983 */ /* 0x000ea40000300800 */
[----:B--2---:R-:W-:Y:S01]  /*2a700*/  STL.64 [R1+0x2b48], R22 ;  /* 0x002b481601007387 */ /* 0x004fe20000100a00 */
[----:B------:R0:W-:Y:S02]  /*2a710*/  STL.64 [R1+0x2b40], R20 ;  /* 0x002b401401007387 */ /* 0x0001e40000100a00 */
[----:B0-----:R-:W-:-:S02]  /*2a720*/  IMAD.MOV.U32 R20, RZ, RZ, R12 ;  /* 0x000000ffff147224 */ /* 0x001fc400078e000c */
[----:B------:R-:W-:Y:S01]  /*2a730*/  IMAD.MOV.U32 R21, RZ, RZ, R13 ;  /* 0x000000ffff157224 */ /* 0x000fe200078e000d */
[----:B------:R-:W2:Y:S01]  /*2a740*/  LDL.LU R12, [R1+0x2bdc] ;  /* 0x002bdc00010c7983 */ /* 0x000ea20000300800 */
[----:B------:R-:W2:Y:S03]  /*2a750*/  LDL.LU R13, [R1+0x2bd8] ;  /* 0x002bd800010d7983 */ /* 0x000ea60000300800 */
[----:B------:R3:W-:Y:S02]  /*2a760*/  STL.64 [R1+0x2b58], R20 ;  /* 0x002b581401007387 */ /* 0x0007e40000100a00 */
[----:B---3--:R-:W-:Y:S02]  /*2a770*/  IMAD.MOV.U32 R20, RZ, RZ, R24 ;  /* 0x000000ffff147224 */ /* 0x008fe400078e0018 */
[----:B------:R-:W-:Y:S01]  /*2a780*/  IMAD.MOV.U32 R21, RZ, RZ, R25 ;  /* 0x000000ffff157224 */ /* 0x000fe200078e0019 */
[----:B------:R-:W4:Y:S01]  /*2a790*/  LDL.LU R24, [R1+0x2bd4] ;  /* 0x002bd40001187983 */ /* 0x000f220000300800 */
[----:B------:R-:W4:Y:S03]  /*2a7a0*/  LDL.LU R25, [R1+0x2bd0] ;  /* 0x002bd00001197983 */ /* 0x000f260000300800 */
[----:B------:R0:W-:Y:S02]  /*2a7b0*/  STL.64 [R1+0x2b70], R20 ;  /* 0x002b701401007387 */ /* 0x0001e40000100a00 */
[----:B0-----:R-:W-:-:S02]  /*2a7c0*/  IMAD.MOV.U32 R20, RZ, RZ, R15 ;  /* 0x000000ffff147224 */ /* 0x001fc400078e000f */
[----:B------:R-:W-:-:S05]  /*2a7d0*/  IMAD.MOV.U32 R21, RZ, RZ, R14 ;  /* 0x000000ffff157224 */ /* 0x000fca00078e000e */
[----:B------:R0:W-:Y:S04]  /*2a7e0*/  STL.64 [R1+0x2b88], R20 ;  /* 0x002b881401007387 */ /* 0x0001e80000100a00 */
[----:B0-----:R-:W3:Y:S01]  /*2a7f0*/  LDL.LU R20, [R1+0x850] ;  /* 0x0008500001147983 */ /* 0x001ee20000300800 */
[----:B------:R-:W3:Y:S02]  /*2a800*/  LDL.LU R21, [R1+0x854] ;  /* 0x0008540001157983 */ /* 0x000ee40000300800 */
[----:B------:R-:W3:Y:S02]  /*2a810*/  LDL.LU R22, [R1+0x858] ;  /* 0x0008580001167983 */ /* 0x000ee40000300800 */
[----:B------:R-:W3:Y:S02]  /*2a820*/  LDL.LU R23, [R1+0x85c] ;  /* 0x00085c0001177983 */ /* 0x000ee40000300800 */
[----:B------:R-:W-:-:S02]  /*2a830*/  IMAD.MOV.U32 R26, RZ, RZ, R8 ;  /* 0x000000ffff1a7224 */ /* 0x000fc400078e0008 */
[----:B------:R-:W-:Y:S01]  /*2a840*/  IMAD.MOV.U32 R27, RZ, RZ, R9 ;  /* 0x000000ffff1b7224 */ /* 0x000fe200078e0009 */
[C---:B---3--:R-:W-:Y:S08]  /*2a850*/  HMMA.16816.F32 R20, R16.reuse, R8, R20 ;  /* 0x000000081014723c */ /* 0x048ff00000001814 */
[C---:B----4-:R-:W-:Y:S11]  /*2a860*/  HMMA.16816.F32 R8, R16.reuse, R24, R4 ;  /* 0x000000181008723c */ /* 0x050ff60000001804 */
[----:B------:R-:W-:Y:S04]  /*2a870*/  @!UPT UIADD3 URZ, URZ, URZ, URZ ;  /* 0x0000003f3f3ff290 */ /* 0x000fe8000fffe03f */
[----:B------:R-:W-:Y:S01]  /*2a880*/  STL.64 [R1+0x860], R20 ;  /* 0x0008601401007387 */ /* 0x000fe20000100a00 */
[----:B------:R-:W-:Y:S02]  /*2a890*/  STL.64 [R1+0x868], R22 ;  /* 0x0008681601007387 */ /* 0x000fe40000100a00 */
[----:B------:R-:W3:Y:S05]  /*2a8a0*/  LDL.LU R4, [R1+0x4b0] ;  /* 0x0004b00001047983 */ /* 0x000eea0000300800 */
[----:B------:R0:W-:Y:S01]  /*2a8b0*/  STL.64 [R1+0x850], R8 ;  /* 0x0008500801007387 */ /* 0x0001e20000100a00 */
[----:B------:R1:W-:Y:S01]  /*2a8c0*/  STL.64 [R1+0x858], R10 ;  /* 0x0008580a01007387 */ /* 0x0003e20000100a00 */
[----:B------:R-:W3:Y:S02]  /*2a8d0*/  LDL.LU R5, [R1+0x4b4] ;  /* 0x0004b40001057983 */ /* 0x000ee40000300800 */
[----:B------:R-:W3:Y:S02]  /*2a8e0*/  LDL.LU R6, [R1+0x4b8] ;  /* 0x0004b80001067983 */ /* 0x000ee40000300800 */
[----:B------:R-:W3:Y:S01]  /*2a8f0*/  LDL.LU R7, [R1+0x4bc] ;  /* 0x0004bc0001077983 */ /* 0x000ee20000300800 */
[----:B0-----:R-:W2:Y:S01]  /*2a900*/  LDL.LU R8, [R1+0x4d0] ;  /* 0x0004d00001087983 */ /* 0x001ea20000300800 */
[----:B------:R-:W2:Y:S02]  /*2a910*/  LDL.LU R9, [R1+0x4d4] ;  /* 0x0004d40001097983 */ /* 0x000ea40000300800 */
[----:B-1----:R-:W2:Y:S02]  /*2a920*/  LDL.LU R10, [R1+0x4d8] ;  /* 0x0004d800010a7983 */ /* 0x002ea40000300800 */
[----:B------:R-:W2:Y:S01]  /*2a930*/  LDL.LU R11, [R1+0x4dc] ;  /* 0x0004dc00010b7983 */ /* 0x000ea20000300800 */
[----:B------:R-:W4:Y:S01]  /*2a940*/  LDL.LU R20, [R1+0x490] ;  /* 0x0004900001147983 */ /* 0x000f220000300800 */
[----:B------:R-:W4:Y:S02]  /*2a950*/  LDL.LU R21, [R1+0x494] ;  /* 0x0004940001157983 */ /* 0x000f240000300800 */
[----:B------:R-:W2:Y:S02]  /*2a960*/  LDL.LU R22, [R1+0x498] ;  /* 0x0004980001167983 */ /* 0x000ea40000300800 */
[----:B------:R-:W2:Y:S02]  /*2a970*/  LDL.LU R23, [R1+0x49c] ;  /* 0x00049c0001177983 */ /* 0x000ea40000300800 */
[----:B--2---:R-:W-:Y:S01]  /*2a980*/  STL.64 [R1+0x2ba8], R22 ;  /* 0x002ba81601007387 */ /* 0x004fe20000100a00 */
[----:B----4-:R0:W-:Y:S03]  /*2a990*/  STL.64 [R1+0x2ba0], R20 ;  /* 0x002ba01401007387 */ /* 0x0101e60000100a00 */
[----:B0-----:R-:W2:Y:S01]  /*2a9a0*/  LDL.LU R20, [R1+0x4a0] ;  /* 0x0004a00001147983 */ /* 0x001ea20000300800 */
[----:B------:R-:W2:Y:S02]  /*2a9b0*/  LDL.LU R21, [R1+0x4a4] ;  /* 0x0004a40001157983 */ /* 0x000ea40000300800 */
[----:B------:R-:W2:Y:S02]  /*2a9c0*/  LDL.LU R22, [R1+0x4a8] ;  /* 0x0004a80001167983 */ /* 0x000ea40000300800 */
[----:B------:R-:W2:Y:S01]  /*2a9d0*/  LDL.LU R23, [R1+0x4ac] ;  /* 0x0004ac0001177983 */ /* 0x000ea20000300800 */
[----:B------:R0:W-:Y:S01]  /*2a9e0*/  STL.64 [R1+0x2a88], R24 ;  /* 0x002a881801007387 */ /* 0x0001e20000100a00 */
[----:B------:R1:W-:Y:S03]  /*2a9f0*/  STL.64 [R1+0x2b50], R26 ;  /* 0x002b501a01007387 */ /* 0x0003e60000100a00 */
[----:B0-----:R-:W4:Y:S01]  /*2aa00*/  LDL.LU R24, [R1+0x460] ;  /* 0x0004600001187983 */ /* 0x001f220000300800 */
[----:B------:R-:W4:Y:S02]  /*2aa10*/  LDL.LU R25, [R1+0x464] ;  /* 0x0004640001197983 */ /* 0x000f240000300800 */
[----:B-1----:R-:W2:Y:S02]  /*2aa20*/  LDL.LU R26, [R1+0x468] ;  /* 0x00046800011a7983 */ /* 0x002ea40000300800 */
[----:B------:R-:W2:Y:S02]  /*2aa30*/  LDL.LU R27, [R1+0x46c] ;  /* 0x00046c00011b7983 */ /* 0x000ea40000300800 */
[----:B--2---:R-:W-:Y:S01]  /*2aa40*/  STL.64 [R1+0x2b68], R26 ;  /* 0x002b681a01007387 */ /* 0x004fe20000100a00 */
[----:B----4-:R0:W-:Y:S03]  /*2aa50*/  STL.64 [R1+0x2b60], R24 ;  /* 0x002b601801007387 */ /* 0x0101e60000100a00 */
[----:B0-----:R-:W2:Y:S01]  /*2aa60*/  LDL.LU R24, [R1+0x470] ;  /* 0x0004700001187983 */ /* 0x001ea20000300800 */
[----:B------:R-:W2:Y:S02]  /*2aa70*/  LDL.LU R25, [R1+0x474] ;  /* 0x0004740001197983 */ /* 0x000ea40000300800 */
[----:B------:R-:W4:Y:S02]  /*2aa80*/  LDL.LU R26, [R1+0x478] ;  /* 0x00047800011a7983 */ /* 0x000f240000300800 */
[----:B------:R-:W4:Y:S01]  /*2aa90*/  LDL.LU R27, [R1+0x47c] ;  /* 0x00047c00011b7983 */ /* 0x000f220000300800 */
[C---:B------:R-:W-:Y:S01]  /*2aaa0*/  HMMA.16816.F32 R8, R16.reuse, R12, R8 ;  /* 0x0000000c1008723c */ /* 0x040fe20000001808 */
[----:B----4-:R-:W-:Y:S01]  /*2aab0*/  STL.64 [R1+0x2b80], R26 ;  /* 0x002b801a01007387 */ /* 0x010fe20000100a00 */
[----:B--2---:R0:W-:Y:S03]  /*2aac0*/  STL.64 [R1+0x2b78], R24 ;  /* 0x002b781801007387 */ /* 0x0041e60000100a00 */
[----:B0-----:R-:W2:Y:S01]  /*2aad0*/  LDL.LU R24, [R1+0x480] ;  /* 0x0004800001187983 */ /* 0x001ea20000300800 */
[----:B------:R-:W2:Y:S02]  /*2aae0*/  LDL.LU R25, [R1+0x484] ;  /* 0x0004840001197983 */ /* 0x000ea40000300800 */
[----:B------:R-:W4:Y:S02]  /*2aaf0*/  LDL.LU R26, [R1+0x488] ;  /* 0x00048800011a7983 */ /* 0x000f240000300800 */
[----:B------:R-:W4:Y:S02]  /*2ab00*/  LDL.LU R27, [R1+0x48c] ;  /* 0x00048c00011b7983 */ /* 0x000f240000300800 */
[----:B----4-:R-:W-:Y:S01]  /*2ab10*/  STL.64 [R1+0x2b98], R26 ;  /* 0x002b981a01007387 */ /* 0x010fe20000100a00 */
[----:B--2---:R0:W-:Y:S03]  /*2ab20*/  STL.64 [R1+0x2b90], R24 ;  /* 0x002b901801007387 */ /* 0x0041e60000100a00 */
[----:B0-----:R-:W2:Y:S07]  /*2ab30*/  LDL.64 R24, [R1+0xb0] ;  /* 0x0000b00001187983 */ /* 0x001eae0000100a00 */
[----:B------:R-:W-:Y:S02]  /*2ab40*/  STL.64 [R1+0x840], R8 ;  /* 0x0008400801007387 */ /* 0x000fe40000100a00 */
[----:B------:R0:W-:Y:S02]  /*2ab50*/  STL.64 [R1+0x848], R10 ;  /* 0x0008480a01007387 */ /* 0x0001e40000100a00 */
[----:B0-----:R-:W4:Y:S01]  /*2ab60*/  LDL.LU.64 R10, [R1+0x2bc8] ;  /* 0x002bc800010a7983 */ /* 0x001f220000300a00 */
[----:B------:R-:W3:Y:S02]  /*2ab70*/  LDL.LU.64 R8, [R1+0x2bc0] ;  /* 0x002bc00001087983 */ /* 0x000ee40000300a00 */
[----:B---3--:R-:W-:Y:S01]  /*2ab80*/  HMMA.16816.F32 R16, R16, R8, R4 ;  /* 0x000000081010723c */ /* 0x008fe20000001804 */
[----:B------:R-:W3:Y:S01]  /*2ab90*/  LDL.LU.64 R6, [R1+0x2bb8] ;  /* 0x002bb80001067983 */ /* 0x000ee20000300a00 */
[----:B------:R-:W3:Y:S11]  /*2aba0*/  LDL.LU.64 R4, [R1+0x2bb0] ;  /* 0x002bb00001047983 */ /* 0x000ef60000300a00 */
[----:B------:R-:W-:Y:S10]  /*2abb0*/  @!UPT UIADD3 URZ, URZ, URZ, URZ ;  /* 0x0000003f3f3ff290 */ /* 0x000ff4000fffe03f */
[----:B------:R-:W-:Y:S01]  /*2abc0*/  STL.64 [R1+0x530], R16 ;  /* 0x0005301001007387 */ /* 0x000fe20000100a00 */
[----:B------:R-:W-:Y:S02]  /*2abd0*/  STL.64 [R1+0x538], R18 ;  /* 0x0005381201007387 */ /* 0x000fe40000100a00 */
[----:B----4-:R-:W-:Y:S02]  /*2abe0*/  STL.64 [R1+0x2a78], R10 ;  /* 0x002a780a01007387 */ /* 0x010fe40000100a00 */
[----:B------:R0:W-:Y:S02]  /*2abf0*/  STL.64 [R1+0x2a70], R8 ;  /* 0x002a700801007387 */ /* 0x0001e40000100a00 */
[----:B0-----:R-:W3:Y:S02]  /*2ac00*/  LDL.64 R8, [R1+0xc0] ;  /* 0x0000c00001087983 */ /* 0x001ee40000100a00 */
[----:B---3--:R-:W-:Y:S11]  /*2ac10*/  HMMA.16816.F32 R20, R4, R8, R20 ;  /* 0x000000080414723c */ /* 0x008ff60000001814 */
[----:B------:R-:W-:Y:S11]  /*2ac20*/  @!UPT UIADD3 URZ, URZ, URZ, URZ ;  /* 0x0000003f3f3ff290 */ /* 0x000ff6000fffe03f */
[----:B------:R-:W-:Y:S01]  /*2ac30*/  @!UPT UIADD3 URZ, URZ, URZ, URZ ;  /* 0x0000003f3f3ff290 */ /* 0x000fe2000fffe03f */
[----:B------:R-:W-:Y:S01]  /*2ac40*/  STL.64 [R1+0x520], R20 ;  /* 0x0005201401007387 */ /* 0x000fe20000100a00 */
[----:B------:R0:W-:Y:S03]  /*2ac50*/  STL.64 [R1+0x528], R22 ;  /* 0x0005281601007387 */ /* 0x0001e60000100a00 */
[----:B0-----:R-:W3:Y:S01]  /*2ac60*/  LDL.LU.64 R22, [R1+0x2ba8] ;  /* 0x002ba80001167983 */ /* 0x001ee20000300a00 */
[----:B------:R-:W3:Y:S02]  /*2ac70*/  LDL.LU.64 R20, [R1+0x2ba0] ;  /* 0x002ba00001147983 */ /* 0x000ee40000300a00 */
[----:B------:R-:W-:Y:S02]  /*2ac80*/  IMAD.MOV.U32 R16, RZ, RZ, R2 ;  /* 0x000000ffff107224 */ /* 0x000fe400078e0002 */
[----:B------:R-:W-:Y:S02]  /*2ac90*/  IMAD.MOV.U32 R17, RZ, RZ, R0 ;  /* 0x000000ffff117224 */ /* 0x000fe400078e0000 */
[----:B------:R-:W-:-:S02]  /*2aca0*/  IMAD.MOV.U32 R2, RZ, RZ, R8 ;  /* 0x000000ffff027224 */ /* 0x000fc400078e0008 */
[----:B------:R-:W-:Y:S02]  /*2acb0*/  IMAD.MOV.U32 R0, RZ, RZ, R9 ;  /* 0x000000ffff007224 */ /* 0x000fe400078e0009 */
[----:B--2---:R-:W-:Y:S02]  /*2acc0*/  IMAD.MOV.U32 R9, RZ, RZ, R24 ;  /* 0x000000ffff097224 */ /* 0x004fe400078e0018 */
[----:B------:R-:W-:Y:S01]  /*2acd0*/  IMAD.MOV.U32 R8, RZ, RZ, R25 ;  /* 0x000000ffff087224 */ /* 0x000fe200078e0019 */
[----:B------:R-:W2:Y:S01]  /*2ace0*/  LDL.LU.64 R26, [R1+0x2b98] ;  /* 0x002b9800011a7983 */ /* 0x000ea20000300a00 */
[----:B---3--:R-:W-:Y:S03]  /*2acf0*/  HMMA.16816.F32 R20, R4, R24, R20 ;  /* 0x000000180414723c */ /* 0x008fe60000001814 */
[----:B------:R-:W2:Y:S11]  /*2ad00*/  LDL.LU.64 R24, [R1+0x2b90] ;  /* 0x002b900001187983 */ /* 0x000eb60000300a00 */
[----:B------:R-:W-:Y:S09]  /*2ad10*/  @!UPT UIADD3 URZ, URZ, URZ, URZ ;  /* 0x0000003f3f3ff290 */ /* 0x000ff2000fffe03f */
[----:B------:R0:W-:Y:S04]  /*2ad20*/  STL.64 [R1+0x510], R20 ;  /* 0x0005101401007387 */ /* 0x0001e80000100a00 */
[----:B0-----:R-:W2:Y:S01]  /*2ad30*/  LDL.LU.64 R20, [R1+0x2b88] ;  /* 0x002b880001147983 */ /* 0x001ea20000300a00 */
[----:B------:R-:W-:Y:S02]  /*2ad40*/  IMAD.MOV.U32 R14, RZ, RZ, R22 ;  /* 0x000000ffff0e7224 */ /* 0x000fe400078e0016 */
[----:B------:R-:W-:-:S05]  /*2ad50*/  IMAD.MOV.U32 R15, RZ, RZ, R23 ;  /* 0x000000ffff0f7224 */ /* 0x000fca00078e0017 */
[----:B------:R-:W-:Y:S01]  /*2ad60*/  STL [R1+0x22bc], R15 ;  /* 0x0022bc0f01007387 */ /* 0x000fe20000100800 */
[----:B------:R-:W-:Y:S01]  /*2ad70*/  STL [R1+0x22b8], R14 ;  /* 0x0022b80e01007387 */ /* 0x000fe20000100800 */
        /* <DEDUP_REMOVED lines=18> */
[----:B------:R-:W2:Y:S11]  /*2aea0*/  LDL.LU.64 R26, [R1+0x2b50] ;  /* 0x002b5000011a7983 */ /* 0x000eb60000300a00 */
[----:B------:R-:W-:Y:S10]  /*2aeb0*/  @!UPT UIADD3 URZ, URZ, URZ, URZ ;  /* 0x0000003f3f3ff290 */ /* 0x000ff4000fffe03f */
[----:B------:R-:W-:Y:S01]  /*2aec0*/  STL.64 [R1+0x4e0], R20 ;  /* 0x0004e01401007387 */ /* 0x000fe20000100a00 */
[----:B------:R0:W-:Y:S03]  /*2aed0*/  STL.64 [R1+0x4e8], R22 ;  /* 0x0004e81601007387 */ /* 0x0001e60000100a00 */
[----:B0-----:R-:W3:Y:S01]  /*2aee0*/  LDL.LU.64 R22, [R1+0x2b48] ;  /* 0x002b480001167983 */ /* 0x001ee20000300a00 */
[----:B------:R-:W3:Y:S02]  /*2aef0*/  LDL.LU.64 R20, [R1+0x2b40] ;  /* 0x002b400001147983 */ /* 0x000ee40000300a00 */
[----:B---3--:R-:W-:Y:S01]  /*2af00*/  HMMA.16816.F32 R16, R4, R16, R20 ;  /* 0x000000100410723c */ /* 0x008fe20000001814 */
[----:B------:R-:W3:Y:S01]  /*2af10*/  LDL.LU.64 R22, [R1+0x2b38] ;  /* 0x002b380001167983 */ /* 0x000ee20000300a00 */
[----:B------:R-:W4:Y:S11]  /*2af20*/  LDL.LU.64 R20, [R1+0x2b30] ;  /* 0x002b300001147983 */ /* 0x000f360000300a00 */
[----:B------:R-:W-:Y:S10]  /*2af30*/  @!UPT UIADD3 URZ, URZ, URZ, URZ ;  /* 0x0000003f3f3ff290 */ /* 0x000ff4000fffe03f */
[----:B------:R-:W-:Y:S01]  /*2af40*/  STL.64 [R1+0x4d0], R16 ;  /* 0x0004d01001007387 */ /* 0x000fe20000100a00 */
[----:B------:R-:W-:Y:S02]  /*2af50*/  STL.64 [R1+0x4d8], R18 ;  /* 0x0004d81201007387 */ /* 0x000fe40000100a00 */
[----:B------:R-:W0:Y:S04]  /*2af60*/  LDSM.16.MT88.4 R16, [R3+0x8180] ;  /* 0x008180000310783b */ /* 0x000e280000004200 */
[----:B--2---:R-:W-:Y:S02]  /*2af70*/  IMAD.MOV.U32 R24, RZ, RZ, R26 ;  /* 0x000000ffff187224 */ /* 0x004fe400078e001a */
[----:B------:R-:W-:Y:S01]  /*2af80*/  IMAD.MOV.U32 R25, RZ, RZ, R27 ;  /* 0x000000ffff197224 */ /* 0x000fe200078e001b */
[----:B0-----:R-:W-:Y:S01]  /*2af90*/  STL [R1+0x2974], R18 ;  /* 0x0029741201007387 */ /* 0x001fe20000100800 */
[----:B------:R-:W-:Y:S02]  /*2afa0*/  STL [R1+0x2970], R19 ;  /* 0x0029701301007387 */ /* 0x000fe40000100800 */
[----:B------:R0:W-:Y:S02]  /*2afb0*/  STL.64 [R1+0x2a58], R16 ;  /* 0x002a581001007387 */ /* 0x0001e40000100a00 */
[----:B------:R-:W2:Y:S01]  /*2afc0*/  LDL.LU R26, [R1+0x2b2c] ;  /* 0x002b2c00011a7983 */ /* 0x000ea20000300800 */
[----:B------:R-:W2:Y:S01]  /*2afd0*/  LDL.LU R27, [R1+0x2b28] ;  /* 0x002b2800011b7983 */ /* 0x000ea20000300800 */
[----:B------:R-:W-:Y:S02]  /*2afe0*/  STL.64 [R1+0x2aa0], R24 ;  /* 0x002aa01801007387 */ /* 0x000fe40000100a00 */
[----:B0-----:R-:W-:-:S02]  /*2aff0*/  IMAD.MOV.U32 R16, RZ, RZ, R9 ;  /* 0x000000ffff107224 */ /* 0x001fc400078e0009 */
[----:B------:R-:W-:-:S05]  /*2b000*/  IMAD.MOV.U32 R17, RZ, RZ, R8 ;  /* 0x000000ffff117224 */ /* 0x000fca00078e0008 */
[----:B------:R0:W-:Y:S04]  /*2b010*/  STL.64 [R1+0x2a80], R16 ;  /* 0x002a801001007387 */ /* 0x0001e80000100a00 */
[----:B0-----:R-:W2:Y:S01]  /*2b020*/  LDL.LU R16, [R1+0x7c0] ;  /* 0x0007c00001107983 */ /* 0x001ea20000300800 */
[----:B------:R-:W2:Y:S02]  /*2b030*/  LDL.LU R17, [R1+0x7c4] ;  /* 0x0007c40001117983 */ /* 0x000ea40000300800 */
[----:B------:R-:W2:Y:S02]  /*2b040*/  LDL.LU R18, [R1+0x7c8] ;  /* 0x0007c80001127983 */ /* 0x000ea40000300800 */
[----:B------:R-:W2:Y:S02]  /*2b050*/  LDL.LU R19, [R1+0x7cc] ;  /* 0x0007cc0001137983 */ /* 0x000ea40000300800 */
[----:B---3--:R-:W-:-:S02]  /*2b060*/  IMAD.MOV.U32 R24, RZ, RZ, R22 ;  /* 0x000000ffff187224 */ /* 0x008fc400078e0016 */
[----:B------:R-:W-:Y:S01]  /*2b070*/  IMAD.MOV.U32 R25, RZ, RZ, R23 ;  /* 0x000000ffff197224 */ /* 0x000fe200078e0017 */
[----:B------:R-:W3:Y:S01]  /*2b080*/  LDL.LU R22, [R1+0x2b24] ;  /* 0x002b240001167983 */ /* 0x000ee20000300800 */
[----:B------:R-:W3:Y:S03]  /*2b090*/  LDL.LU R23, [R1+0x2b20] ;  /* 0x002b200001177983 */ /* 0x000ee60000300800 */
[----:B------:R4:W-:Y:S02]  /*2b0a0*/  STL.64 [R1+0x2ab8], R24 ;  /* 0x002ab81801007387 */ /* 0x0009e40000100a00 */
[----:B----4-:R-:W-:Y:S02]  /*2b0b0*/  IMAD.MOV.U32 R24, RZ, RZ, R20 ;  /* 0x000000ffff187224 */ /* 0x010fe400078e0014 */
[----:B------:R-:W-:Y:S01]  /*2b0c0*/  IMAD.MOV.U32 R25, RZ, RZ, R21 ;  /* 0x000000ffff197224 */ /* 0x000fe200078e0015 */
[----:B------:R-:W4:Y:S01]  /*2b0d0*/  LDL.LU R20, [R1+0x2b1c] ;  /* 0x002b1c0001147983 */ /* 0x000f220000300800 */
[----:B------:R-:W4:Y:S03]  /*2b0e0*/  LDL.LU R21, [R1+0x2b18] ;  /* 0x002b180001157983 */ /* 0x000f260000300800 */
[----:B------:R-:W-:Y:S04]  /*2b0f0*/  STL.64 [R1+0x2ad0], R24 ;  /* 0x002ad01801007387 */ /* 0x000fe80000100a00 */
[----:B--2---:R-:W-:Y:S01]  /*2b100*/  STL.64 [R1+0x2a98], R18 ;  /* 0x002a981201007387 */ /* 0x004fe20000100a00 */
[----:B------:R0:W-:Y:S03]  /*2b110*/  STL.64 [R1+0x2a90], R16 ;  /* 0x002a901001007387 */ /* 0x0001e60000100a00 */
[----:B0-----:R-:W2:Y:S01]  /*2b120*/  LDL.LU R16, [R1+0x7d0] ;  /* 0x0007d00001107983 */ /* 0x001ea20000300800 */
[----:B------:R-:W2:Y:S02]  /*2b130*/  LDL.LU R17, [R1+0x7d4] ;  /* 0x0007d40001117983 */ /* 0x000ea40000300800 */
[----:B------:R-:W2:Y:S02]  /*2b140*/  LDL.LU R18, [R1+0x7d8] ;  /* 0x0007d80001127983 */ /* 0x000ea40000300800 */
[----:B------:R-:W2:Y:S02]  /*2b150*/  LDL.LU R19, [R1+0x7dc] ;  /* 0x0007dc0001137983 */ /* 0x000ea40000300800 */
[----:B------:R-:W-:-:S02]  /*2b160*/  IMAD.MOV.U32 R24, RZ, RZ, R29 ;  /* 0x000000ffff187224 */ /* 0x000fc400078e001d */
[----:B------:R-:W-:-:S05]  /*2b170*/  IMAD.MOV.U32 R25, RZ, RZ, R28 ;  /* 0x000000ffff197224 */ /* 0x000fca00078e001c */
[----:B------:R0:W-:Y:S01]  /*2b180*/  STL.64 [R1+0x2ae8], R24 ;  /* 0x002ae81801007387 */ /* 0x0001e20000100a00 */
[----:B------:R-:W4:Y:S02]  /*2b190*/  LDL.LU R8, [R1+0x830] ;  /* 0x0008300001087983 */ /* 0x000f240000300800 */
[----:B------:R-:W4:Y:S02]  /*2b1a0*/  LDL.LU R9, [R1+0x834] ;  /* 0x0008340001097983 */ /* 0x000f240000300800 */
[----:B------:R-:W4:Y:S01]  /*2b1b0*/  LDL.LU R10, [R1+0x838] ;  /* 0x00083800010a7983 */ /* 0x000f220000300800 */
[----:B------:R-:W4:Y:S01]  /*2b1c0*/  LDL.LU R11, [R1+0x83c] ;  /* 0x00083c00010b7983 */ /* 0x000f220000300800 */
[----:B0-----:R-:W-:Y:S02]  /*2b1d0*/  IMAD.MOV.U32 R24, RZ, RZ, R27 ;  /* 0x000000ffff187224 */ /* 0x001fe400078e001b */
[----:B------:R-:W-:-:S05]  /*2b1e0*/  IMAD.MOV.U32 R25, RZ, RZ, R26 ;  /* 0x000000ffff197224 */ /* 0x000fca00078e001a */
[----:B------:R-:W-:Y:S04]  /*2b1f0*/  STL.64 [R1+0x2b00], R24 ;  /* 0x002b001801007387 */ /* 0x000fe80000100a00 */
[----:B--2---:R-:W-:Y:S01]  /*2b200*/  STL.64 [R1+0x2ab0], R18 ;  /* 0x002ab01201007387 */ /* 0x004fe20000100a00 */
[----:B------:R0:W-:Y:S03]  /*2b210*/  STL.64 [R1+0x2aa8], R16 ;  /* 0x002aa81001007387 */ /* 0x0001e60000100a00 */
[----:B0-----:R-:W2:Y:S01]  /*2b220*/  LDL.LU R16, [R1+0x7e0] ;  /* 0x0007e00001107983 */ /* 0x001ea20000300800 */
[----:B------:R-:W2:Y:S02]  /*2b230*/  LDL.LU R17, [R1+0x7e4] ;  /* 0x0007e40001117983 */ /* 0x000ea40000300800 */
[----:B------:R-:W2:Y:S02]  /*2b240*/  LDL.LU R18, [R1+0x7e8] ;  /* 0x0007e80001127983 */ /* 0x000ea40000300800 */
[----:B------:R-:W2:Y:S02]  /*2b250*/  LDL.LU R19, [R1+0x7ec] ;  /* 0x0007ec0001137983 */ /* 0x000ea40000300800 */
        /* <DEDUP_REMOVED lines=17> */
[----:B------:R-:W2:Y:S01]  /*2b370*/  LDL.LU R19, [R1+0x81c] ;  /* 0x00081c0001137983 */ /* 0x000ea20000300800 */
[----:B----4-:R-:W-:Y:S01]  /*2b380*/  HMMA.16816.F32 R8, R4, R20, R8 ;  /* 0x000000140408723c */ /* 0x010fe20000001808 */
[----:B---3--:R-:W-:Y:S01]  /*2b390*/  IMAD.MOV.U32 R24, RZ, RZ, R23 ;  /* 0x000000ffff187224 */ /* 0x008fe200078e0017 */
[----:B--2---:R-:W-:Y:S01]  /*2b3a0*/  STL.64 [R1+0x2b10], R18 ;  /* 0x002b101201007387 */ /* 0x004fe20000100a00 */
[----:B------:R0:W-:Y:S03]  /*2b3b0*/  STL.64 [R1+0x2b08], R16 ;  /* 0x002b081001007387 */ /* 0x0001e60000100a00 */
[----:B0-----:R-:W2:Y:S01]  /*2b3c0*/  LDL.LU R16, [R1+0x820] ;  /* 0x0008200001107983 */ /* 0x001ea20000300800 */
[----:B------:R-:W2:Y:S02]  /*2b3d0*/  LDL.LU R17, [R1+0x824] ;  /* 0x0008240001117983 */ /* 0x000ea40000300800 */
[----:B------:R-:W2:Y:S02]  /*2b3e0*/  LDL.LU R18, [R1+0x828] ;  /* 0x0008280001127983 */ /* 0x000ea40000300800 */
[----:B------:R-:W2:Y:S02]  /*2b3f0*/  LDL.LU R19, [R1+0x82c] ;  /* 0x00082c0001137983 */ /* 0x000ea40000300800 */
[----:B------:R-:W-:-:S10]  /*2b400*/  IMAD.MOV.U32 R25, RZ, RZ, R22 ;  /* 0x000000ffff197224 */ /* 0x000fd400078e0016 */
[----:B------:R0:W-:Y:S01]  /*2b410*/  STL.64 [R1+0x830], R8 ;  /* 0x0008300801007387 */ /* 0x0001e20000100a00 */
[----:B------:R-:W-:Y:S02]  /*2b420*/  IMAD.MOV.U32 R14, RZ, RZ, R10 ;  /* 0x000000ffff0e7224 */ /* 0x000fe400078e000a */
[----:B------:R-:W-:Y:S01]  /*2b430*/  IMAD.MOV.U32 R15, RZ, RZ, R11 ;  /* 0x000000ffff0f7224 */ /* 0x000fe200078e000b */
[----:B0-----:R-:W3:Y:S01]  /*2b440*/  LDL.LU R8, [R1+0x7b0] ;  /* 0x0007b00001087983 */ /* 0x001ee20000300800 */
[----:B------:R-:W3:Y:S02]  /*2b450*/  LDL.LU R9, [R1+0x7b4] ;  /* 0x0007b40001097983 */ /* 0x000ee40000300800 */
[----:B------:R-:W3:Y:S02]  /*2b460*/  LDL.LU R10, [R1+0x7b8] ;  /* 0x0007b800010a7983 */ /* 0x000ee40000300800 */
[----:B------:R-:W3:Y:S01]  /*2b470*/  LDL.LU R11, [R1+0x7bc] ;  /* 0x0007bc00010b7983 */ /* 0x000ee20000300800 */
[----:B------:R-:W4:Y:S01]  /*2b480*/  LDL.LU R20, [R1+0x440] ;  /* 0x0004400001147983 */ /* 0x000f220000300800 */
[----:B------:R-:W4:Y:S02]  /*2b490*/  LDL.LU R21, [R1+0x444] ;  /* 0x0004440001157983 */ /* 0x000f240000300800 */
[----:B------:R-:W4:Y:S02]  /*2b4a0*/  LDL.LU R22, [R1+0x448] ;  /* 0x0004480001167983 */ /* 0x000f240000300800 */
[----:B------:R-:W4:Y:S01]  /*2b4b0*/  LDL.LU R23, [R1+0x44c] ;  /* 0x00044c0001177983 */ /* 0x000f220000300800 */
        /* <DEDUP_REMOVED lines=33> */
[----:B------:R-:W-:-:S03]  /*2b6d0*/  IMAD.MOV.U32 R15, RZ, RZ, R27 ;  /* 0x000000ffff0f7224 */ /* 0x000fc600078e001b */
        /* <DEDUP_REMOVED lines=15> */
[----:B0-----:R-:W2:Y:S01]  /*2b7d0*/  LDL.LU.64 R24, [R1+0x2a88] ;  /* 0x002a880001187983 */ /* 0x001ea20000300a00 */
[C---:B---3--:R-:W-:Y:S08]  /*2b7e0*/  HMMA.16816.F32 R8, R4.reuse, R12, R8 ;  /* 0x0000000c0408723c */ /* 0x048ff00000001808 */
[C---:B--2---:R-:W-:Y:S11]  /*2b7f0*/  HMMA.16816.F32 R16, R4.reuse, R24, R16 ;  /* 0x000000180410723c */ /* 0x044ff60000001810 */
[----:B------:R-:W-:Y:S11]  /*2b800*/  @!UPT UIADD3 URZ, URZ, URZ, URZ ;  /* 0x0000003f3f3ff290 */ /* 0x000ff6000fffe03f */
[----:B------:R-:W-:Y:S02]  /*2b810*/  @!UPT UIADD3 URZ, URZ, URZ, URZ ;  /* 0x0000003f3f3ff290 */ /* 0x000fe4000fffe03f */
[----:B-1----:R-:W-:Y:S02]  /*2b820*/  IMAD.MOV.U32 R27, RZ, RZ, R19 ;  /* 0x000000ffff1b7224 */ /* 0x002fe400078e0013 */
[----:B------:R-:W-:Y:S01]  /*2b830*/  IMAD.MOV.U32 R26, RZ, RZ, R18 ;  /* 0x000000ffff1a7224 */ /* 0x000fe200078e0012 */
[----:B------:R0:W-:Y:S04]  /*2b840*/  STL.64 [R1+0x7c0], R16 ;  /* 0x0007c01001007387 */ /* 0x0001e80000100a00 */
[----:B0-----:R-:W2:Y:S01]  /*2b850*/  LDL.LU.64 R16, [R1+0x2a80] ;  /* 0x002a800001107983 */ /* 0x001ea20000300a00 */
[----:B------:R-:W-:Y:S02]  /*2b860*/  STL [R1+0x257c], R27 ;  /* 0x00257c1b01007387 */ /* 0x000fe40000100800 */
[----:B------:R-:W-:Y:S02]  /*2b870*/  STL [R1+0x2578], R26 ;  /* 0x0025781a01007387 */ /* 0x000fe40000100800 */
[----:B------:R0:W-:Y:S02]  /*2b880*/  STL.64 [R1+0x2a00], R24 ;  /* 0x002a001801007387 */ /* 0x0001e40000100a00 */
[----:B0-----:R-:W2:Y:S01]  /*2b890*/  LDL.LU R24, [R1+0x420] ;  /* 0x0004200001187983 */ /* 0x001ea20000300800 */
[----:B------:R-:W2:Y:S02]  /*2b8a0*/  LDL.LU R25, [R1+0x424] ;  /* 0x0004240001197983 */ /* 0x000ea40000300800 */
[----:B------:R-:W2:Y:S02]  /*2b8b0*/  LDL.LU R26, [R1+0x428] ;  /* 0x00042800011a7983 */ /* 0x000ea40000300800 */
[----:B------:R-:W2:Y:S01]  /*2b8c0*/  LDL.LU R27, [R1+0x42c] ;  /* 0x00042c00011b7983 */ /* 0x000ea20000300800 */
[----:B------:R-:W-:Y:S01]  /*2b8d0*/  STL.64 [R1+0x7b0], R8 ;  /* 0x0007b00801007387 */ /* 0x000fe20000100a00 */
[----:B------:R0:W-:Y:S03]  /*2b8e0*/  STL.64 [R1+0x7b8], R10 ;  /* 0x0007b80a01007387 */ /* 0x0001e60000100a00 */
[----:B0-----:R-:W3:Y:S01]  /*2b8f0*/  LDL.LU.64 R10, [R1+0x2a78] ;  /* 0x002a7800010a7983 */ /* 0x001ee20000300a00 */
[----:B------:R-:W4:Y:S02]  /*2b900*/  LDL.LU.64 R8, [R1+0x2a70] ;  /* 0x002a700001087983 */ /* 0x000f240000300a00 */
[----:B------:R-:W-:Y:S01]  /*2b910*/  STL.64 [R1+0x2a30], R12 ;  /* 0x002a300c01007387 */ /* 0x000fe20000100a00 */
[----:B----4-:R-:W-:Y:S01]  /*2b920*/  HMMA.16816.F32 R4, R4, R8, R20 ;  /* 0x000000080404723c */ /* 0x010fe20000001814 */
[----:B------:R-:W4:Y:S01]  /*2b930*/  LDL.LU.64 R22, [R1+0x2a68] ;  /* 0x002a680001167983 */ /* 0x000f220000300a00 */
[----:B------:R-:W4:Y:S11]  /*2b940*/  LDL.LU.64 R20, [R1+0x2a60] ;  /* 0x002a600001147983 */ /* 0x000f360000300a00 */
[----:B------:R-:W-:Y:S10]  /*2b950*/  @!UPT UIADD3 URZ, URZ, URZ, URZ ;  /* 0x0000003f3f3ff290 */ /* 0x000ff4000fffe03f */
[----:B------:R0:W-:Y:S01]  /*2b960*/  STL.64 [R1+0x4c0], R4 ;  /* 0x0004c00401007387 */ /* 0x0001e20000100a00 */
[----:B------:R1:W-:Y:S03]  /*2b970*/  STL.64 [R1+0x4c8], R6 ;  /* 0x0004c80601007387 */ /* 0x0003e60000100a00 */
[----:B0-----:R-:W4:Y:S01]  /*2b980*/  LDL.LU R4, [R1+0x430] ;  /* 0x0004300001047983 */ /* 0x001f220000300800 */
[----:B------:R-:W4:Y:S02]  /*2b990*/  LDL.LU R5, [R1+0x434] ;  /* 0x0004340001057983 */ /* 0x000f240000300800 */
[----:B-1----:R-:W4:Y:S02]  /*2b9a0*/  LDL.LU R6, [R1+0x438] ;  /* 0x0004380001067983 */ /* 0x002f240000300800 */
[----:B------:R-:W4:Y:S02]  /*2b9b0*/  LDL.LU R7, [R1+0x43c] ;  /* 0x00043c0001077983 */ /* 0x000f240000300800 */
[----:B------:R-:W-:-:S02]  /*2b9c0*/  IMAD.MOV.U32 R12, RZ, RZ, R2 ;  /* 0x000000ffff0c7224 */ /* 0x000fc400078e0002 */
[----:B------:R-:W-:Y:S01]  /*2b9d0*/  IMAD.MOV.U32 R13, RZ, RZ, R0 ;  /* 0x000000ffff0d7224 */ /* 0x000fe200078e0000 */
[----:B---3--:R-:W-:Y:S01]  /*2b9e0*/  STL.64 [R1+0x2990], R10 ;  /* 0x0029900a01007387 */ /* 0x008fe20000100a00 */
[----:B------:R4:W-:Y:S05]  /*2b9f0*/  STL.64 [R1+0x2988], R8 ;  /* 0x0029880801007387 */ /* 0x0009ea0000100a00 */
[C---:B----4-:R-:W-:Y:S08]  /*2ba00*/  HMMA.16816.F32 R8, R20.reuse, R12, R4 ;  /* 0x0000000c1408723c */ /* 0x050ff00000001804 */
[C---:B--2---:R-:W-:Y:S01]  /*2ba10*/  HMMA.16816.F32 R4, R20.reuse, R16, R24 ;  /* 0x000000101404723c */ /* 0x044fe20000001818 */
[----:B------:R-:W2:Y:S11]  /*2ba20*/  LDL.LU R12, [R1+0x3f0] ;  /* 0x0003f000010c7983 */ /* 0x000eb60000300800 */
[----:B------:R-:W-:Y:S03]  /*2ba30*/  @!UPT UIADD3 URZ, URZ, URZ, URZ ;  /* 0x0000003f3f3ff290 */ /* 0x000fe6000fffe03f */
[----:B------:R-:W-:Y:S01]  /*2ba40*/  STL.64 [R1+0x4b0], R8 ;  /* 0x0004b00801007387 */ /* 0x000fe20000100a00 */
[----:B------:R-:W-:Y:S07]  /*2ba50*/  STL.64 [R1+0x4b8], R10 ;  /* 0x0004b80a01007387 */ /* 0x000fee0000100a00 */
[----:B------:R-:W-:Y:S02]  /*2ba60*/  STL.64 [R1+0x4a0], R4 ;  /* 0x0004a00401007387 */ /* 0x000fe40000100a00 */
[----:B------:R-:W-:Y:S01]  /*2ba70*/  STL.64 [R1+0x4a8], R6 ;  /* 0x0004a80601007387 */ /* 0x000fe20000100a00 */
[----:B------:R-:W2:Y:S01]  /*2ba80*/  LDL.LU R13, [R1+0x3f4] ;  /* 0x0003f400010d7983 */ /* 0x000ea20000300800 */
[----:B------:R-:W3:Y:S02]  /*2ba90*/  LDL.LU R14, [R1+0x3f8] ;  /* 0x0003f800010e7983 */ /* 0x000ee40000300800 */
[----:B------:R-:W3:Y:S02]  /*2baa0*/  LDL.LU R15, [R1+0x3fc] ;  /* 0x0003fc00010f7983 */ /* 0x000ee40000300800 */
[----:B------:R-:W4:Y:S01]  /*2bab0*/  LDL.LU R16, [R1+0x410] ;  /* 0x0004100001107983 */ /* 0x000f220000300800 */
[----:B------:R-:W4:Y:S01]  /*2bac0*/  LDL.LU R17, [R1+0x414] ;  /* 0x0004140001117983 */ /* 0x000f220000300800 */
[----:B------:R-:W4:Y:S02]  /*2bad0*/  LDL.LU R18, [R1+0x418] ;  /* 0x0004180001127983 */ /* 0x000f240000300800 */
[----:B------:R-:W4:Y:S01]  /*2bae0*/  LDL.LU R19, [R1+0x41c] ;  /* 0x00041c0001137983 */ /* 0x000f220000300800 */
        /* <DEDUP_REMOVED lines=8> */
[----:B0-----:R-:W4:Y:S01]  /*2bb70*/  LDL.64 R12, [R1+0xa0] ;  /* 0x0000a000010c7983 */ /* 0x001f220000100a00 */
[----:B------:R-:W2:Y:S02]  /*2bb80*/  LDL.LU R24, [R1+0x790] ;  /* 0x0007900001187983 */ /* 0x000ea40000300800 */
[----:B------:R-:W2:Y:S02]  /*2bb90*/  LDL.LU R25, [R1+0x794] ;  /* 0x0007940001197983 */ /* 0x000ea40000300800 */
[----:B------:R-:W3:Y:S01]  /*2bba0*/  LDL.LU R26, [R1+0x798] ;  /* 0x00079800011a7983 */ /* 0x000ee20000300800 */
[----:B------:R-:W3:Y:S01]  /*2bbb0*/  LDL.LU R27, [R1+0x79c] ;  /* 0x00079c00011b7983 */ /* 0x000ee20000300800 */
[----:B------:R-:W2:Y:S03]  /*2bbc0*/  LDL.64 R4, [R1+0x70] ;  /* 0x0000700001047983 */ /* 0x000ea60000100a00 */
[----:B--2---:R0:W-:Y:S04]  /*2bbd0*/  STL.64 [R1+0x2a28], R4 ;  /* 0x002a280401007387 */ /* 0x0041e80000100a00 */
[----:B0-----:R-:W2:Y:S01]  /*2bbe0*/  LDL.64 R4, [R1+0x80] ;  /* 0x0000800001047983 */ /* 0x001ea20000100a00 */
[----:B---3--:R-:W-:Y:S02]  /*2bbf0*/  STL.64 [R1+0x2a10], R26 ;  /* 0x002a101a01007387 */ /* 0x008fe40000100a00 */
[----:B------:R0:W-:Y:S02]  /*2bc00*/  STL.64 [R1+0x2a08], R24 ;  /* 0x002a081801007387 */ /* 0x0001e40000100a00 */
[----:B0-----:R-:W3:Y:S01]  /*2bc10*/  LDL.64 R24, [R1+0x60] ;  /* 0x0000600001187983 */ /* 0x001ee20000100a00 */
[----:B----4-:R-:W-:Y:S03]  /*2bc20*/  HMMA.16816.F32 R16, R20, R12, R16 ;  /* 0x0000000c1410723c */ /* 0x010fe60000001810 */
[----:B---3--:R0:W-:Y:S04]  /*2bc30*/  STL.64 [R1+0x2a20], R24 ;  /* 0x002a201801007387 */ /* 0x0081e80000100a00 */
[----:B0-----:R-:W3:Y:S01]  /*2bc40*/  LDL.LU R24, [R1+0x3e0] ;  /* 0x0003e00001187983 */ /* 0x001ee20000300800 */
[----:B------:R-:W3:Y:S02]  /*2bc50*/  LDL.LU R25, [R1+0x3e4] ;  /* 0x0003e40001197983 */ /* 0x000ee40000300800 */
[----:B------:R-:W3:Y:S02]  /*2bc60*/  LDL.LU R26, [R1+0x3e8] ;  /* 0x0003e800011a7983 */ /* 0x000ee40000300800 */
[----:B------:R-:W3:Y:S01]  /*2bc70*/  LDL.LU R27, [R1+0x3ec] ;  /* 0x0003ec00011b7983 */ /* 0x000ee20000300800 */
[----:B------:R-:W4:Y:S04]  /*2bc80*/  LDL.64 R8, [R1+0x50] ;  /* 0x0000500001087983 */ /* 0x000f280000100a00 */
[----:B----4-:R0:W-:Y:S04]  /*2bc90*/  STL.64 [R1+0x2a18], R8 ;  /* 0x002a180801007387 */ /* 0x0101e80000100a00 */
[----:B0-----:R-:W4:Y:S01]  /*2bca0*/  LDL.LU R8, [R1+0x7a0] ;  /* 0x0007a00001087983 */ /* 0x001f220000300800 */
[----:B------:R-:W4:Y:S02]  /*2bcb0*/  LDL.LU R9, [R1+0x7a4] ;  /* 0x0007a40001097983 */ /* 0x000f240000300800 */
[----:B------:R-:W4:Y:S02]  /*2bcc0*/  LDL.LU R10, [R1+0x7a8] ;  /* 0x0007a800010a7983 */ /* 0x000f240000300800 */
[----:B------:R-:W4:Y:S01]  /*2bcd0*/  LDL.LU R11, [R1+0x7ac] ;  /* 0x0007ac00010b7983 */ /* 0x000f220000300800 */
[----:B------:R0:W-:Y:S01]  /*2bce0*/  STL.64 [R1+0x490], R16 ;  /* 0x0004901001007387 */ /* 0x0001e20000100a00 */
[----:B------:R1:W-:Y:S03]  /*2bcf0*/  STL.64 [R1+0x498], R18 ;  /* 0x0004981201007387 */ /* 0x0003e60000100a00 */
[----:B0-----:R-:W2:Y:S01]  /*2bd00*/  LDL.LU.64 R16, [R1+0x2a58] ;  /* 0x002a580001107983 */ /* 0x001ea20000300a00 */
[----:B-1----:R-:W-:-:S02]  /*2bd10*/  IMAD.MOV.U32 R18, RZ, RZ, R12 ;  /* 0x000000ffff127224 */ /* 0x002fc400078e000c */
[----:B------:R-:W-:Y:S02]  /*2bd20*/  IMAD.MOV.U32 R19, RZ, RZ, R13 ;  /* 0x000000ffff137224 */ /* 0x000fe400078e000d */
[----:B------:R-:W3:Y:S01]  /*2bd30*/  LDL.LU.64 R14, [R1+0x2a50] ;  /* 0x002a5000010e7983 */ /* 0x000ee20000300a00 */
[----:B------:R-:W3:Y:S02]  /*2bd40*/  LDL.LU.64 R12, [R1+0x2a48] ;  /* 0x002a4800010c7983 */ /* 0x000ee40000300a00 */
[----:B------:R-:W-:Y:S02]  /*2bd50*/  STL.64 [R1+0x2980], R18 ;  /* 0x0029801201007387 */ /* 0x000fe40000100a00 */
[----:B--2---:R0:W-:Y:S04]  /*2bd60*/  STL.64 [R1+0x2978], R16 ;  /* 0x0029781001007387 */ /* 0x0041e80000100a00 */
[----:B0-----:R-:W3:Y:S02]  /*2bd70*/  LDL.64 R16, [R1+0x90] ;  /* 0x0000900001107983 */ /* 0x001ee40000100a00 */
[C---:B---3--:R-:W-:Y:S11]  /*2bd80*/  HMMA.16816.F32 R12, R20.reuse, R16, R12 ;  /* 0x00000010140c723c */ /* 0x048ff6000000180c */
        /* <DEDUP_REMOVED lines=8> */
[----:B------:R-:W3:Y:S01]  /*2be10*/  LDL.64 R16, [R1+0x40] ;  /* 0x0000400001107983 */ /* 0x000ee20000100a00 */
[----:B------:R-:W-:Y:S02]  /*2be20*/  STL [R1+0x2934], R0 ;  /* 0x0029340001007387 */ /* 0x000fe40000100800 */
[----:B------:R-:W-:Y:S01]  /*2be30*/  STL [R1+0x2930], R2 ;  /* 0x0029300201007387 */ /* 0x000fe20000100800 */
        /* <DEDUP_REMOVED lines=8> */
[----:B------:R-:W2:Y:S03]  /*2bec0*/  LDL.LU.64 R4, [R1+0x2a28] ;  /* 0x002a280001047983 */ /* 0x000ea60000300a00 */
[----:B------:R-:W-:Y:S02]  /*2bed0*/  STL [R1+0x293c], R14 ;  /* 0x00293c0e01007387 */ /* 0x000fe40000100800 */
[----:B------:R-:W-:Y:S01]  /*2bee0*/  STL [R1+0x2938], R15 ;  /* 0x0029380f01007387 */ /* 0x000fe20000100800 */
[C---:B--2---:R-:W-:Y:S01]  /*2bef0*/  HMMA.16816.F32 R24, R20.reuse, R4, R24 ;  /* 0x000000041418723c */ /* 0x044fe20000001818 */
[----:B------:R0:W-:Y:S04]  /*2bf00*/  STL.64 [R1+0x29f8], R12 ;  /* 0x0029f80c01007387 */ /* 0x0001e80000100a00 */
[----:B0-----:R-:W3:Y:S01]  /*2bf10*/  LDL.LU R12, [R1+0x780] ;  /* 0x00078000010c7983 */ /* 0x001ee20000300800 */
[----:B------:R-:W3:Y:S02]  /*2bf20*/  LDL.LU R13, [R1+0x784] ;  /* 0x00078400010d7983 */ /* 0x000ee40000300800 */
[----:B------:R-:W3:Y:S02]  /*2bf30*/  LDL.LU R14, [R1+0x788] ;  /* 0x00078800010e7983 */ /* 0x000ee40000300800 */
[----:B------:R-:W3:Y:S11]  /*2bf40*/  LDL.LU R15, [R1+0x78c] ;  /* 0x00078c00010f7983 */ /* 0x000ef60000300800 */
[----:B------:R-:W-:Y:S02]  /*2bf50*/  @!UPT UIADD3 URZ, URZ, URZ, URZ ;  /* 0x0000003f3f3ff290 */ /* 0x000fe4000fffe03f */
[----:B------:R0:W-:Y:S01]  /*2bf60*/  STL.64 [R1+0x460], R24 ;  /* 0x0004601801007387 */ /* 0x0001e20000100a00 */
[----:B------:R-:W-:Y:S03]  /*2bf70*/  STL.64 [R1+0x468], R26 ;  /* 0x0004681a01007387 */ /* 0x000fe60000100a00 */
[----:B0-----:R-:W4:Y:S01]  /*2bf80*/  LDL.LU.64 R24, [R1+0x2a20] ;  /* 0x002a200001187983 */ /* 0x001f220000300a00 */
[----:B------:R-:W-:Y:S02]  /*2bf90*/  IMAD.MOV.U32 R29, RZ, RZ, R4 ;  /* 0x000000ffff1d7224 */ /* 0x000fe400078e0004 */
[----:B------:R-:W-:Y:S02]  /*2bfa0*/  IMAD.MOV.U32 R28, RZ, RZ, R5 ;  /* 0x000000ffff1c7224 */ /* 0x000fe400078e0005 */
[----:B------:R-:W0:Y:S04]  /*2bfb0*/  LDSM.16.MT88.4 R4, [R3+0x8200] ;  /* 0x008200000304783b */ /* 0x000e280000004200 */
[----:B0-----:R-:W-:Y:S01]  /*2bfc0*/  STL.64 [R1+0x2860], R6 ;  /* 0x0028600601007387 */ /* 0x001fe20000100a00 */
[----:B------:R0:W-:Y:S03]  /*2bfd0*/  STL.64 [R1+0x2858], R4 ;  /* 0x0028580401007387 */ /* 0x0001e60000100a00 */
[----:B0-----:R-:W2:Y:S04]  /*2bfe0*/  LDL R4, [R1+0x30] ;  /* 0x0000300001047983 */ /* 0x001ea80000100800 */
[----:B------:R-:W2:Y:S01]  /*2bff0*/  LDL R5, [R1+0x34] ;  /* 0x0000340001057983 */ /* 0x000ea20000100800 */
[----:B----4-:R-:W-:Y:S01]  /*2c000*/  HMMA.16816.F32 R8, R20, R24, R8 ;  /* 0x000000181408723c */ /* 0x010fe20000001808 */
[----:B------:R-:W-:-:S02]  /*2c010*/  IMAD.MOV.U32 R7, RZ, RZ, R24 ;  /* 0x000000ffff077224 */ /* 0x000fc400078e0018 */
[----:B------:R-:W-:Y:S11]  /*2c020*/  IMAD.MOV.U32 R6, RZ, RZ, R25 ;  /* 0x000000ffff067224 */ /* 0x000ff600078e0019 */
[----:B------:R-:W-:Y:S09]  /*2c030*/  @!UPT UIADD3 URZ, URZ, URZ, URZ ;  /* 0x0000003f3f3ff290 */ /* 0x000ff2000fffe03f */
[----:B------:R0:W-:Y:S01]  /*2c040*/  STL.64 [R1+0x7a0], R8 ;  /* 0x0007a00801007387 */ /* 0x0001e20000100a00 */
[----:B------:R-:W-:Y:S03]  /*2c050*/  STL.64 [R1+0x7a8], R10 ;  /* 0x0007a80a01007387 */ /* 0x000fe60000100a00 */
[----:B0-----:R-:W4:Y:S01]  /*2c060*/  LDL.LU.64 R8, [R1+0x2a18] ;  /* 0x002a180001087983 */ /* 0x001f220000300a00 */
[----:B------:R-:W4:Y:S02]  /*2c070*/  LDL.LU.64 R26, [R1+0x2a10] ;  /* 0x002a1000011a7983 */ /* 0x000f240000300a00 */
[----:B------:R-:W4:Y:S02]  /*2c080*/  LDL.LU.64 R24, [R1+0x2a08] ;  /* 0x002a080001187983 */ /* 0x000f240000300a00 */
[C---:B----4-:R-:W-:Y:S11]  /*2c090*/  HMMA.16816.F32 R24, R20.reuse, R8, R24 ;  /* 0x000000081418723c */ /* 0x050ff60000001818 */
[----:B------:R-:W-:Y:S11]  /*2c0a0*/  @!UPT UIADD3 URZ, URZ, URZ, URZ ;  /* 0x0000003f3f3ff290 */ /* 0x000ff6000fffe03f */
[----:B------:R-:W-:Y:S01]  /*2c0b0*/  @!UPT UIADD3 URZ, URZ, URZ, URZ ;  /* 0x0000003f3f3ff290 */ /* 0x000fe2000fffe03f */
[----:B------:R0:W-:Y:S01]  /*2c0c0*/  STL.64 [R1+0x790], R24 ;  /* 0x0007901801007387 */ /* 0x0001e20000100a00 */
[----:B------:R1:W-:Y:S03]  /*2c0d0*/  STL.64 [R1+0x798], R26 ;  /* 0x0007981a01007387 */ /* 0x0003e60000100a00 */
[----:B0-----:R-:W4:Y:S01]  /*2c0e0*/  LDL.LU.64 R24, [R1+0x2a00] ;  /* 0x002a000001187983 */ /* 0x001f220000300a00 */
[----:B-1----:R-:W-:Y:S02]  /*2c0f0*/  IMAD.MOV.U32 R27, RZ, RZ, R8 ;  /* 0x000000ffff1b7224 */ /* 0x002fe400078e0008 */
[----:B------:R-:W-:Y:S02]  /*2c100*/  IMAD.MOV.U32 R26, RZ, RZ, R9 ;  /* 0x000000ffff1a7224 */ /* 0x000fe400078e0009 */
[----:B------:R-:W2:Y:S01]  /*2c110*/  LDL.LU R8, [R1+0x770] ;  /* 0x0007700001087983 */ /* 0x000ea20000300800 */
[----:B------:R-:W2:Y:S01]  /*2c120*/  LDL.LU R9, [R1+0x774] ;  /* 0x0007740001097983 */ /* 0x000ea20000300800 */
[----:B------:R-:W2:Y:S02]  /*2c130*/  LDL.LU R10, [R1+0x778] ;  /* 0x00077800010a7983 */ /* 0x000ea40000300800 */
[----:B------:R-:W2:Y:S02]  /*2c140*/  LDL.LU R11, [R1+0x77c] ;  /* 0x00077c00010b7983 */ /* 0x000ea40000300800 */
[----:B------:R-:W-:Y:S01]  /*2c150*/  STL.64 [R1+0x29b0], R26 ;  /* 0x0029b01a01007387 */ /* 0x000fe20000100a00 */
[----:B----4-:R0:W-:Y:S04]  /*2c160*/  STL.64 [R1+0x29a8], R24 ;  /* 0x0029a81801007387 */ /* 0x0101e80000100a00 */
[----:B0-----:R-:W4:Y:S01]  /*2c170*/  LDL.64 R24, [R1] ;  /* 0x0000000001187983 */ /* 0x001f220000100a00 */
[----:B---3--:R-:W-:Y:S03]  /*2c180*/  HMMA.16816.F32 R12, R20, R16, R12 ;  /* 0x00000010140c723c */ /* 0x008fe6000000180c */
[----:B----4-:R0:W-:Y:S04]  /*2c190*/  STL.64 [R1+0x29c8], R24 ;  /* 0x0029c81801007387 */ /* 0x0101e80000100a00 */
[----:B0-----:R-:W3:Y:S04]  /*2c1a0*/  LDL.64 R24, [R1+0x10] ;  /* 0x0000100001187983 */ /* 0x001ee80000100a00 */
[----:B---3--:R0:W-:Y:S04]  /*2c1b0*/  STL.64 [R1+0x29e0], R24 ;  /* 0x0029e01801007387 */ /* 0x0081e80000100a00 */
[----:B0-----:R-:W3:Y:S04]  /*2c1c0*/  LDL R24, [R1+0x20] ;  /* 0x0000200001187983 */ /* 0x001ee80000100800 */
[----:B------:R-:W3:Y:S04]  /*2c1d0*/  LDL R25, [R1+0x24] ;  /* 0x0000240001197983 */ /* 0x000ee80000100800 */
[----:B------:R0:W-:Y:S02]  /*2c1e0*/  STL.64 [R1+0x780], R12 ;  /* 0x0007800c01007387 */ /* 0x0001e40000100a00 */
[----:B------:R1:W-:Y:S01]  /*2c1f0*/  STL.64 [R1+0x788], R14 ;  /* 0x0007880e01007387 */ /* 0x0003e20000100a00 */
[----:B0-----:R-:W4:Y:S01]  /*2c200*/  LDL.LU.64 R12, [R1+0x29f8] ;  /* 0x0029f800010c7983 */ /* 0x001f220000300a00 */
[----:B-1----:R-:W-:-:S02]  /*2c210*/  IMAD.MOV.U32 R14, RZ, RZ, R16 ;  /* 0x000000ffff0e7224 */ /* 0x002fc400078e0010 */
[----:B------:R-:W-:-:S05]  /*2c220*/  IMAD.MOV.U32 R15, RZ, RZ, R17 ;  /* 0x000000ffff0f7224 */ /* 0x000fca00078e0011 */
[----:B------:R-:W-:Y:S04]  /*2c230*/  STL.64 [R1+0x29a0], R14 ;  /* 0x0029a00e01007387 */ /* 0x000fe80000100a00 */
[----:B----4-:R0:W-:Y:S04]  /*2c240*/  STL.64 [R1+0x2998], R12 ;  /* 0x0029980c01007387 */ /* 0x0101e80000100a00 */
[----:B0-----:R-:W4:Y:S01]  /*2c250*/  LDL.LU R12, [R1+0x730] ;  /* 0x00073000010c7983 */ /* 0x001f220000300800 */
[----:B------:R-:W4:Y:S02]  /*2c260*/  LDL.LU R13, [R1+0x734] ;  /* 0x00073400010d7983 */ /* 0x000f240000300800 */
[----:B------:R-:W2:Y:S02]  /*2c270*/  LDL.LU R14, [R1+0x738] ;  /* 0x00073800010e7983 */ /* 0x000ea40000300800 */
[----:B------:R-:W2:Y:S02]  /*2c280*/  LDL.LU R15, [R1+0x73c] ;  /* 0x00073c00010f7983 */ /* 0x000ea40000300800 */
[----:B--2---:R-:W-:Y:S01]  /*2c290*/  STL.64 [R1+0x29c0], R14 ;  /* 0x0029c00e01007387 */ /* 0x004fe20000100a00 */
[----:B----4-:R0:W-:Y:S03]  /*2c2a0*/  STL.64 [R1+0x29b8], R12 ;  /* 0x0029b80c01007387 */ /* 0x0101e60000100a00 */
[----:B0-----:R-:W2:Y:S01]  /*2c2b0*/  LDL.LU R12, [R1+0x740] ;  /* 0x00074000010c7983 */ /* 0x001ea20000300800 */
[----:B------:R-:W2:Y:S02]  /*2c2c0*/  LDL.LU R13, [R1+0x744] ;  /* 0x00074400010d7983 */ /* 0x000ea40000300800 */
[----:B------:R-:W4:Y:S02]  /*2c2d0*/  LDL.LU R14, [R1+0x748] ;  /* 0x00074800010e7983 */ /* 0x000f240000300800 */
[----:B------:R-:W4:Y:S02]  /*2c2e0*/  LDL.LU R15, [R1+0x74c] ;  /* 0x00074c00010f7983 */ /* 0x000f240000300800 */
[----:B----4-:R-:W-:Y:S01]  /*2c2f0*/  STL.64 [R1+0x29d8], R14 ;  /* 0x0029d80e01007387 */ /* 0x010fe20000100a00 */
[----:B--2---:R0:W-:Y:S03]  /*2c300*/  STL.64 [R1+0x29d0], R12 ;  /* 0x0029d00c01007387 */ /* 0x0041e60000100a00 */
[----:B0-----:R-:W2:Y:S01]  /*2c310*/  LDL.LU R12, [R1+0x750] ;  /* 0x00075000010c7983 */ /* 0x001ea20000300800 */
[----:B------:R-:W2:Y:S02]  /*2c320*/  LDL.LU R13, [R1+0x754] ;  /* 0x00075400010d7983 */ /* 0x000ea40000300800 */
[----:B------:R-:W4:Y:S02]  /*2c330*/  LDL.LU R14, [R1+0x758] ;  /* 0x00075800010e7983 */ /* 0x000f240000300800 */
[----:B------:R-:W4:Y:S01]  /*2c340*/  LDL.LU R15, [R1+0x75c] ;  /* 0x00075c00010f7983 */ /* 0x000f220000300800 */
[C---:B------:R-:W-:Y:S01]  /*2c350*/  HMMA.16816.F32 R16, R20.reuse, R4, R8 ;  /* 0x000000041410723c */ /* 0x040fe20000001808 */
[----:B----4-:R-:W-:Y:S01]  /*2c360*/  STL.64 [R1+0x29f0], R14 ;  /* 0x0029f00e01007387 */ /* 0x010fe20000100a00 */
[----:B--2---:R0:W-:Y:S03]  /*2c370*/  STL.64 [R1+0x29e8], R12 ;  /* 0x0029e80c01007387 */ /* 0x0041e60000100a00 */
[----:B0-----:R-:W3:Y:S01]  /*2c380*/  LDL.LU R12, [R1+0x760] ;  /* 0x00076000010c7983 */ /* 0x001ee20000300800 */
[----:B------:R-:W3:Y:S02]  /*2c390*/  LDL.LU R13, [R1+0x764] ;  /* 0x00076400010d7983 */ /* 0x000ee40000300800 */
[----:B------:R-:W3:Y:S02]  /*2c3a0*/  LDL.LU R14, [R1+0x768] ;  /* 0x00076800010e7983 */ /* 0x000ee40000300800 */
[----:B------:R-:W3:Y:S01]  /*2c3b0*/  LDL.LU R15, [R1+0x76c] ;  /* 0x00076c00010f7983 */ /* 0x000ee20000300800 */
[----:B------:R-:W2:Y:S11]  /*2c3c0*/  LDL.LU R8, [R1+0x720] ;  /* 0x0007200001087983 */ /* 0x000eb60000300800 */
[----:B------:R-:W-:Y:S01]  /*2c3d0*/  @!UPT UIADD3 URZ, URZ, URZ, URZ ;  /* 0x0000003f3f3ff290 */ /* 0x000fe2000fffe03f */
[----:B------:R0:W-:Y:S02]  /*2c3e0*/  STL.64 [R1+0x770], R16 ;  /* 0x0007701001007387 */ /* 0x0001e40000100a00 */
[----:B------:R1:W-:Y:S02]  /*2c3f0*/  STL.64 [R1+0x778], R18 ;  /* 0x0007781201007387 */ /* 0x0003e40000100a00 */
[----:B------:R-:W2:Y:S01]  /*2c400*/  LDL.LU R9, [R1+0x724] ;  /* 0x0007240001097983 */ /* 0x000ea20000300800 */
[----:B------:R-:W2:Y:S01]  /*2c410*/  LDL.LU R10, [R1+0x728] ;  /* 0x00072800010a7983 */ /* 0x000ea20000300800 */
[----:B------:R-:W2:Y:S03]  /*2c420*/  LDL.LU R11, [R1+0x72c] ;  /* 0x00072c00010b7983 */ /* 0x000ea60000300800 */
[----:B0-----:R-:W4:Y:S01]  /*2c430*/  LDL.LU R16, [R1+0x3d0] ;  /* 0x0003d00001107983 */ /* 0x001f220000300800 */
[----:B------:R-:W4:Y:S02]  /*2c440*/  LDL.LU R17, [R1+0x3d4] ;  /* 0x0003d40001117983 */ /* 0x000f240000300800 */
[----:B-1----:R-:W4:Y:S02]  /*2c450*/  LDL.LU R18, [R1+0x3d8] ;  /* 0x0003d80001127983 */ /* 0x002f240000300800 */
[----:B------:R-:W4:Y:S01]  /*2c460*/  LDL.LU R19, [R1+0x3dc] ;  /* 0x0003dc0001137983 */ /* 0x000f220000300800 */
[----:B------:R-:W-:Y:S01]  /*2c470*/  STL.64 [R1+0x28b8], R4 ;  /* 0x0028b80401007387 */ /* 0x000fe20000100a00 */
[C---:B---3--:R-:W-:Y:S03]  /*2c480*/  HMMA.16816.F32 R24, R20.reuse, R24, R12 ;  /* 0x000000181418723c */ /* 0x048fe6000000180c */
[----:B------:R-:W3:Y:S01]  /*2c490*/  LDL.LU.64 R14, [R1+0x29f0] ;  /* 0x0029f000010e7983 */ /* 0x000ee20000300a00 */
[----:B------:R-:W3:Y:S11]  /*2c4a0*/  LDL.LU.64 R12, [R1+0x29e8] ;  /* 0x0029e800010c7983 */ /* 0x000ef60000300a00 */
[----:B------:R-:W-:Y:S08]  /*2c4b0*/  @!UPT UIADD3 URZ, URZ, URZ, URZ ;  /* 0x0000003f3f3ff290 */ /* 0x000ff0000fffe03f */
[----:B------:R0:W-:Y:S01]  /*2c4c0*/  STL.64 [R1+0x760], R24 ;  /* 0x0007601801007387 */ /* 0x0001e20000100a00 */
[----:B------:R-:W-:Y:S03]  /*2c4d0*/  STL.64 [R1+0x768], R26 ;  /* 0x0007681a01007387 */ /* 0x000fe60000100a00 */
[----:B0-----:R-:W3:Y:S02]  /*2c4e0*/  LDL.LU.64 R24, [R1+0x29e0] ;  /* 0x0029e00001187983 */ /* 0x001ee40000300a00 */
[C---:B---3--:R-:W-:Y:S01]  /*2c4f0*/  HMMA.16816.F32 R12, R20.reuse, R24, R12 ;  /* 0x00000018140c723c */ /* 0x048fe2000000180c */
[----:B------:R-:W-:Y:S02]  /*2c500*/  IMAD.MOV.U32 R0, RZ, RZ, R24 ;  /* 0x000000ffff007224 */ /* 0x000fe400078e0018 */
[----:B------:R-:W-:Y:S11]  /*2c510*/  IMAD.MOV.U32 R2, RZ, RZ, R25 ;  /* 0x000000ffff027224 */ /* 0x000ff600078e0019 */
[----:B------:R-:W-:Y:S09]  /*2c520*/  @!UPT UIADD3 URZ, URZ, URZ, URZ ;  /* 0x0000003f3f3ff290 */ /* 0x000ff2000fffe03f */
[----:B------:R-:W-:Y:S01]  /*2c530*/  STL.64 [R1+0x750], R12 ;  /* 0x0007500c01007387 */ /* 0x000fe20000100a00 */
[----:B------:R0:W-:Y:S03]  /*2c540*/  STL.64 [R1+0x758], R14 ;  /* 0x0007580e01007387 */ /* 0x0001e60000100a00 */
[----:B0-----:R-:W3:Y:S01]  /*2c550*/  LDL.LU.64 R14, [R1+0x29d8] ;  /* 0x0029d800010e7983 */ /* 0x001ee20000300a00 */
[----:B------:R-:W3:Y:S02]  /*2c560*/  LDL.LU.64 R12, [R1+0x29d0] ;  /* 0x0029d000010c7983 */ /* 0x000ee40000300a00 */
        /* <DEDUP_REMOVED lines=9> */
[----:B------:R-:W2:Y:S02]  /*2c600*/  LDL.LU.64 R26, [R1+0x29b0] ;  /* 0x0029b000011a7983 */ /* 0x000ea40000300a00 */
[----:B------:R-:W3:Y:S01]  /*2c610*/  LDL.LU.64 R24, [R1+0x29a8] ;  /* 0x0029a80001187983 */ /* 0x000ee20000300a00 */
[----:B------:R-:W-:Y:S01]  /*2c620*/  STL.64 [R1+0x2948], R6 ;  /* 0x0029480601007387 */ /* 0x000fe20000100a00 */
[----:B------:R0:W-:Y:S03]  /*2c630*/  STL.64 [R1+0x2940], R4 ;  /* 0x0029400401007387 */ /* 0x0001e60000100a00 */
[----:B0-----:R-:W2:Y:S04]  /*2c640*/  LDL R4, [R1+0xb0] ;  /* 0x0000b00001047983 */ /* 0x001ea80000100800 */
[----:B------:R-:W2:Y:S01]  /*2c650*/  LDL R5, [R1+0xb4] ;  /* 0x0000b40001057983 */ /* 0x000ea20000100800 */
[C---:B---3--:R-:W-:Y:S03]  /*2c660*/  HMMA.16816.F32 R12, R20.reuse, R24, R12 ;  /* 0x00000018140c723c */ /* 0x048fe6000000180c */
[----:B--2---:R0:W-:Y:S04]  /*2c670*/  STL.64 [R1+0x2958], R4 ;  /* 0x0029580401007387 */ /* 0x0041e80000100a00 */
[----:B0-----:R-:W2:Y:S04]  /*2c680*/  LDL R4, [R1+0xc0] ;  /* 0x0000c00001047983 */ /* 0x001ea80000100800 */
[----:B------:R-:W2:Y:S11]  /*2c690*/  LDL R5, [R1+0xc4] ;  /* 0x0000c40001057983 */ /* 0x000eb60000100800 */
[----:B------:R-:W-:Y:S01]  /*2c6a0*/  @!UPT UIADD3 URZ, URZ, URZ, URZ ;  /* 0x0000003f3f3ff290 */ /* 0x000fe2000fffe03f */
[----:B------:R-:W-:Y:S02]  /*2c6b0*/  STL.64 [R1+0x730], R12 ;  /* 0x0007300c01007387 */ /* 0x000fe40000100a00 */
[----:B------:R0:W-:Y:S02]  /*2c6c0*/  STL.64 [R1+0x738], R14 ;  /* 0x0007380e01007387 */ /* 0x0001e40000100a00 */
[----:B0-----:R-:W3:Y:S01]  /*2c6d0*/  LDL.LU.64 R14, [R1+0x29a0] ;  /* 0x0029a000010e7983 */ /* 0x001ee20000300a00 */
[----:B------:R-:W2:Y:S02]  /*2c6e0*/  LDL.LU.64 R12, [R1+0x2998] ;  /* 0x00299800010c7983 */ /* 0x000ea40000300a00 */
[----:B------:R0:W-:Y:S02]  /*2c6f0*/  STL.64 [R1+0x2870], R24 ;  /* 0x0028701801007387 */ /* 0x0001e40000100a00 */
[----:B------:R1:W-:Y:S01]  /*2c700*/  STL.64 [R1+0x2950], R26 ;  /* 0x0029501a01007387 */ /* 0x0003e20000100a00 */
[----:B0-----:R-:W3:Y:S01]  /*2c710*/  LDL.LU R24, [R1+0x3b0] ;  /* 0x0003b00001187983 */ /* 0x001ee20000300800 */
[----:B------:R-:W3:Y:S02]  /*2c720*/  LDL.LU R25, [R1+0x3b4] ;  /* 0x0003b40001197983 */ /* 0x000ee40000300800 */
[----:B-1----:R-:W3:Y:S02]  /*2c730*/  LDL.LU R26, [R1+0x3b8] ;  /* 0x0003b800011a7983 */ /* 0x002ee40000300800 */
[----:B------:R-:W3:Y:S01]  /*2c740*/  LDL.LU R27, [R1+0x3bc] ;  /* 0x0003bc00011b7983 */ /* 0x000ee20000300800 */
[C---:B--2---:R-:W-:Y:S01]  /*2c750*/  HMMA.16816.F32 R8, R20.reuse, R12, R8 ;  /* 0x0000000c1408723c */ /* 0x044fe20000001808 */
[----:B---3--:R-:W-:Y:S01]  /*2c760*/  STL.64 [R1+0x2968], R26 ;  /* 0x0029681a01007387 */ /* 0x008fe20000100a00 */
        /* <DEDUP_REMOVED lines=8> */
[----:B0-----:R-:W3:Y:S01]  /*2c7f0*/  LDL.LU.64 R10, [R1+0x2990] ;  /* 0x00299000010a7983 */ /* 0x001ee20000300a00 */
[----:B------:R-:W4:Y:S02]  /*2c800*/  LDL.LU.64 R8, [R1+0x2988] ;  /* 0x0029880001087983 */ /* 0x000f240000300a00 */
[----:B------:R-:W-:Y:S01]  /*2c810*/  STL.64 [R1+0x2868], R12 ;  /* 0x0028680c01007387 */ /* 0x000fe20000100a00 */
[----:B----4-:R-:W-:Y:S01]  /*2c820*/  HMMA.16816.F32 R20, R20, R8, R16 ;  /* 0x000000081414723c */ /* 0x010fe20000001810 */
[----:B------:R-:W4:Y:S01]  /*2c830*/  LDL.LU.64 R18, [R1+0x2980] ;  /* 0x0029800001127983 */ /* 0x000f220000300a00 */
[----:B------:R-:W2:Y:S11]  /*2c840*/  LDL.LU.64 R16, [R1+0x2978] ;  /* 0x0029780001107983 */ /* 0x000eb60000300a00 */
[----:B------:R-:W-:Y:S10]  /*2c850*/  @!UPT UIADD3 URZ, URZ, URZ, URZ ;  /* 0x0000003f3f3ff290 */ /* 0x000ff4000fffe03f */
[----:B------:R4:W-:Y:S01]  /*2c860*/  STL.64 [R1+0x450], R20 ;  /* 0x0004501401007387 */ /* 0x0009e20000100a00 */
[----:B------:R-:W-:Y:S02]  /*2c870*/  STL.64 [R1+0x458], R22 ;  /* 0x0004581601007387 */ /* 0x000fe40000100a00 */
[----:B----4-:R-:W-:Y:S02]  /*2c880*/  IMAD.MOV.U32 R20, RZ, RZ, R18 ;  /* 0x000000ffff147224 */ /* 0x010fe400078e0012 */
[----:B------:R-:W-:Y:S01]  /*2c890*/  IMAD.MOV.U32 R21, RZ, RZ, R19 ;  /* 0x000000ffff157224 */ /* 0x000fe200078e0013 */
[----:B------:R-:W2:Y:S01]  /*2c8a0*/  LDL.LU R18, [R1+0x2974] ;  /* 0x0029740001127983 */ /* 0x000ea20000300800 */
[----:B------:R-:W2:Y:S02]  /*2c8b0*/  LDL.LU R19, [R1+0x2970] ;  /* 0x0029700001137983 */ /* 0x000ea40000300800 */
[----:B---3--:R-:W-:Y:S02]  /*2c8c0*/  STL.64 [R1+0x2880], R10 ;  /* 0x0028800a01007387 */ /* 0x008fe40000100a00 */
[----:B------:R0:W-:Y:S02]  /*2c8d0*/  STL.64 [R1+0x2878], R8 ;  /* 0x0028780801007387 */ /* 0x0001e40000100a00 */
[----:B0-----:R-:W3:Y:S01]  /*2c8e0*/  LDL.LU R8, [R1+0x3a0] ;  /* 0x0003a00001087983 */ /* 0x001ee20000300800 */
[----:B------:R-:W3:Y:S02]  /*2c8f0*/  LDL.LU R9, [R1+0x3a4] ;  /* 0x0003a40001097983 */ /* 0x000ee40000300800 */
[----:B------:R-:W3:Y:S02]  /*2c900*/  LDL.LU R10, [R1+0x3a8] ;  /* 0x0003a800010a7983 */ /* 0x000ee40000300800 */
[----:B------:R-:W3:Y:S01]  /*2c910*/  LDL.LU R11, [R1+0x3ac] ;  /* 0x0003ac00010b7983 */ /* 0x000ee20000300800 */
        /* <DEDUP_REMOVED lines=8> */
[----:B------:R-:W2:Y:S11]  /*2c9a0*/  LDL.LU.64 R26, [R1+0x2950] ;  /* 0x00295000011a7983 */ /* 0x000eb60000300a00 */
[----:B------:R-:W-:Y:S10]  /*2c9b0*/  @!UPT UIADD3 URZ, URZ, URZ, URZ ;  /* 0x0000003f3f3ff290 */ /* 0x000ff4000fffe03f */
[----:B------:R-:W-:Y:S01]  /*2c9c0*/  STL.64 [R1+0x430], R4 ;  /* 0x0004300401007387 */ /* 0x000fe20000100a00 */
[----:B------:R0:W-:Y:S03]  /*2c9d0*/  STL.64 [R1+0x438], R6 ;  /* 0x0004380601007387 */ /* 0x0001e60000100a00 */
[----:B0-----:R-:W4:Y:S01]  /*2c9e0*/  LDL.LU.64 R6, [R1+0x2948] ;  /* 0x0029480001067983 */ /* 0x001f220000300a00 */
[----:B------:R-:W2:Y:S01]  /*2c9f0*/  LDL.LU.64 R4, [R1+0x2940] ;  /* 0x0029400001047983 */ /* 0x000ea20000300a00 */
[----:B---3--:R-:W-:Y:S11]  /*2ca00*/  HMMA.16816.F32 R8, R16, R20, R8 ;  /* 0x000000141008723c */ /* 0x008ff60000001808 */
[----:B------:R-:W-:Y:S11]  /*2ca10*/  @!UPT UIADD3 URZ, URZ, URZ, URZ ;  /* 0x0000003f3f3ff290 */ /* 0x000ff6000fffe03f */
[----:B------:R-:W-:Y:S01]  /*2ca20*/  @!UPT UIADD3 URZ, URZ, URZ, URZ ;  /* 0x0000003f3f3ff290 */ /* 0x000fe2000fffe03f */
[----:B------:R0:W-:Y:S01]  /*2ca30*/  STL.64 [R1+0x420], R8 ;  /* 0x0004200801007387 */ /* 0x0001e20000100a00 */
[----:B------:R1:W-:Y:S02]  /*2ca40*/  STL.64 [R1+0x428], R10 ;  /* 0x0004280a01007387 */ /* 0x0003e40000100a00 */
[----:B--2---:R-:W-:Y:S02]  /*2ca50*/  IMAD.MOV.U32 R24, RZ, RZ, R5 ;  /* 0x000000ffff187224 */ /* 0x004fe400078e0005 */
[----:B------:R-:W-:-:S05]  /*2ca60*/  IMAD.MOV.U32 R25, RZ, RZ, R4 ;  /* 0x000000ffff197224 */ /* 0x000fca00078e0004 */
[----:B------:R2:W-:Y:S01]  /*2ca70*/  STL.64 [R1+0x2888], R24 ;  /* 0x0028881801007387 */ /* 0x0005e20000100a00 */
[----:B0-----:R-:W3:Y:S02]  /*2ca80*/  LDL.LU R8, [R1+0x360] ;  /* 0x0003600001087983 */ /* 0x001ee40000300800 */
[----:B------:R-:W3:Y:S02]  /*2ca90*/  LDL.LU R9, [R1+0x364] ;  /* 0x0003640001097983 */ /* 0x000ee40000300800 */
[----:B-1----:R-:W3:Y:S01]  /*2caa0*/  LDL.LU R10, [R1+0x368] ;  /* 0x00036800010a7983 */ /* 0x002ee20000300800 */
[----:B------:R-:W3:Y:S01]  /*2cab0*/  LDL.LU R11, [R1+0x36c] ;  /* 0x00036c00010b7983 */ /* 0x000ee20000300800 */
[----:B------:R-:W-:Y:S02]  /*2cac0*/  IMAD.MOV.U32 R4, RZ, RZ, R14 ;  /* 0x000000ffff047224 */ /* 0x000fe400078e000e */
[----:B------:R-:W-:Y:S02]  /*2cad0*/  IMAD.MOV.U32 R5, RZ, RZ, R15 ;  /* 0x000000ffff057224 */ /* 0x000fe400078e000f */
[----:B------:R-:W4:Y:S01]  /*2cae0*/  LDL.LU R14, [R1+0x293c] ;  /* 0x00293c00010e7983 */ /* 0x000f220000300800 */
[----:B------:R-:W4:Y:S02]  /*2caf0*/  LDL.LU R15, [R1+0x2938] ;  /* 0x00293800010f7983 */ /* 0x000f240000300800 */
[----:B------:R0:W-:Y:S02]  /*2cb00*/  STL.64 [R1+0x28c8], R4 ;  /* 0x0028c80401007387 */ /* 0x0001e40000100a00 */
[----:B--2---:R-:W-:-:S02]  /*2cb10*/  IMAD.MOV.U32 R24, RZ, RZ, R0 ;  /* 0x000000ffff187224 */ /* 0x004fc400078e0000 */
[----:B------:R-:W-:Y:S02]  /*2cb20*/  IMAD.MOV.U32 R25, RZ, RZ, R2 ;  /* 0x000000ffff197224 */ /* 0x000fe400078e0002 */
[----:B0-----:R-:W-:Y:S02]  /*2cb30*/  IMAD.MOV.U32 R4, RZ, RZ, R27 ;  /* 0x000000ffff047224 */ /* 0x001fe400078e001b */
[----:B------:R-:W-:Y:S01]  /*2cb40*/  IMAD.MOV.U32 R5, RZ, RZ, R26 ;  /* 0x000000ffff057224 */ /* 0x000fe200078e001a */
[----:B---3--:R-:W-:Y:S01]  /*2cb50*/  STL.64 [R1+0x2898], R10 ;  /* 0x0028980a01007387 */ /* 0x008fe20000100a00 */
[----:B------:R-:W-:Y:S02]  /*2cb60*/  STL.64 [R1+0x2890], R8 ;  /* 0x0028900801007387 */ /* 0x000fe40000100a00 */
[----:B------:R-:W2:Y:S02]  /*2cb70*/  LDL.LU R0, [R1+0x2934] ;  /* 0x0029340001007983 */ /* 0x000ea40000300800 */
[----:B------:R-:W3:Y:S01]  /*2cb80*/  LDL.LU R2, [R1+0x2930] ;  /* 0x0029300001027983 */ /* 0x000ee20000300800 */
[----:B------:R-:W-:Y:S01]  /*2cb90*/  STL.64 [R1+0x28e0], R4 ;  /* 0x0028e00401007387 */ /* 0x000fe20000100a00 */
[----:B------:R0:W-:Y:S03]  /*2cba0*/  STL.64 [R1+0x28a0], R24 ;  /* 0x0028a01801007387 */ /* 0x0001e60000100a00 */
[----:B0-----:R-:W2:Y:S01]  /*2cbb0*/  LDL.64 R24, [R1+0x20] ;  /* 0x0000200001187983 */ /* 0x001ea20000100a00 */
[----:B------:R-:W-:-:S02]  /*2cbc0*/  IMAD.MOV.U32 R20, RZ, RZ, R29 ;  /* 0x000000ffff147224 */ /* 0x000fc400078e001d */
[----:B------:R-:W-:Y:S02]  /*2cbd0*/  IMAD.MOV.U32 R21, RZ, RZ, R28 ;  /* 0x000000ffff157224 */ /* 0x000fe400078e001c */
[----:B----4-:R-:W-:Y:S02]  /*2cbe0*/  IMAD.MOV.U32 R4, RZ, RZ, R7 ;  /* 0x000000ffff047224 */ /* 0x010fe400078e0007 */
[----:B------:R-:W-:Y:S01]  /*2cbf0*/  IMAD.MOV.U32 R5, RZ, RZ, R6 ;  /* 0x000000ffff057224 */ /* 0x000fe200078e0006 */
[----:B--2---:R0:W-:Y:S04]  /*2cc00*/  STL.64 [R1+0x28c0], R24 ;  /* 0x0028c01801007387 */ /* 0x0041e80000100a00 */
[----:B0-----:R-:W2:Y:S01]  /*2cc10*/  LDL.LU R24, [R1+0x6f0] ;  /* 0x0006f00001187983 */ /* 0x001ea20000300800 */
[----:B------:R-:W2:Y:S02]  /*2cc20*/  LDL.LU R25, [R1+0x6f4] ;  /* 0x0006f40001197983 */ /* 0x000ea40000300800 */
[----:B------:R-:W4:Y:S02]  /*2cc30*/  LDL.LU R26, [R1+0x6f8] ;  /* 0x0006f800011a7983 */ /* 0x000f240000300800 */
[----:B------:R-:W4:Y:S01]  /*2cc40*/  LDL.LU R27, [R1+0x6fc] ;  /* 0x0006fc00011b7983 */ /* 0x000f220000300800 */
[----:B------:R0:W-:Y:S02]  /*2cc50*/  STL.64 [R1+0x2900], R20 ;  /* 0x0029001401007387 */ /* 0x0001e40000100a00 */
[----:B0-----:R-:W-:-:S02]  /*2cc60*/  IMAD.MOV.U32 R20, RZ, RZ, R15 ;  /* 0x000000ffff147224 */ /* 0x001fc400078e000f */
[----:B------:R-:W-:-:S05]  /*2cc70*/  IMAD.MOV.U32 R21, RZ, RZ, R14 ;  /* 0x000000ffff157224 */ /* 0x000fca00078e000e */
[----:B------:R-:W-:Y:S01]  /*2cc80*/  STL.64 [R1+0x2918], R20 ;  /* 0x0029181401007387 */ /* 0x000fe20000100a00 */
        /* <DEDUP_REMOVED lines=17> */
[----:B----4-:R-:W-:Y:S01]  /*2cda0*/  STL.64 [R1+0x28d8], R26 ;  /* 0x0028d81a01007387 */ /* 0x010fe20000100a00 */
[----:B------:R0:W-:Y:S03]  /*2cdb0*/  STL.64 [R1+0x28d0], R24 ;  /* 0x0028d01801007387 */ /* 0x0001e60000100a00 */
[----:B0-----:R-:W4:Y:S01]  /*2cdc0*/  LDL.LU R24, [R1+0x700] ;  /* 0x0007000001187983 */ /* 0x001f220000300800 */
[----:B------:R-:W4:Y:S02]  /*2cdd0*/  LDL.LU R25, [R1+0x704] ;  /* 0x0007040001197983 */ /* 0x000f240000300800 */
[----:B------:R-:W2:Y:S02]  /*2cde0*/  LDL.LU R26, [R1+0x708] ;  /* 0x00070800011a7983 */ /* 0x000ea40000300800 */
[----:B------:R-:W2:Y:S02]  /*2cdf0*/  LDL.LU R27, [R1+0x70c] ;  /* 0x00070c00011b7983 */ /* 0x000ea40000300800 */
[----:B---3--:R-:W-:-:S02]  /*2ce00*/  IMAD.MOV.U32 R20, RZ, RZ, R2 ;  /* 0x000000ffff147224 */ /* 0x008fc400078e0002 */
[----:B------:R-:W-:Y:S01]  /*2ce10*/  IMAD.MOV.U32 R21, RZ, RZ, R0 ;  /* 0x000000ffff157224 */ /* 0x000fe200078e0000 */
[----:B--2---:R-:W-:Y:S01]  /*2ce20*/  STL.64 [R1+0x28f0], R26 ;  /* 0x0028f01a01007387 */ /* 0x004fe20000100a00 */
[----:B----4-:R0:W-:Y:S03]  /*2ce30*/  STL.64 [R1+0x28e8], R24 ;  /* 0x0028e81801007387 */ /* 0x0101e60000100a00 */
        /* <DEDUP_REMOVED lines=8> */
[C---:B------:R-:W-:Y:S01]  /*2cec0*/  HMMA.16816.F32 R20, R16.reuse, R20, R4 ;  /* 0x000000141014723c */ /* 0x040fe20000001804 */
[----:B----4-:R-:W-:Y:S01]  /*2ced0*/  STL.64 [R1+0x28b0], R10 ;  /* 0x0028b00a01007387 */ /* 0x010fe20000100a00 */
[----:B---3--:R0:W-:Y:S03]  /*2cee0*/  STL.64 [R1+0x28a8], R8 ;  /* 0x0028a80801007387 */ /* 0x0081e60000100a00 */
        /* <DEDUP_REMOVED lines=8> */
[----:B------:R-:W2:Y:S01]  /*2cf70*/  LDL.LU.64 R6, [R1+0x2928] ;  /* 0x0029280001067983 */ /* 0x000ea20000300a00 */
[----:B------:R-:W2:Y:S05]  /*2cf80*/  LDL.LU.64 R4, [R1+0x2920] ;  /* 0x0029200001047983 */ /* 0x000eaa0000300a00 */
[----:B------:R0:W-:Y:S02]  /*2cf90*/  STL.64 [R1+0x410], R20 ;  /* 0x0004101401007387 */ /* 0x0001e40000100a00 */
[----:B------:R2:W-:Y:S01]  /*2cfa0*/  STL.64 [R1+0x418], R22 ;  /* 0x0004181601007387 */ /* 0x0005e20000100a00 */
        /* <DEDUP_REMOVED lines=9> */
[----:B------:R-:W2:Y:S11]  /*2d040*/  LDL.LU.64 R4, [R1+0x28f8] ;  /* 0x0028f80001047983 */ /* 0x000eb60000300a00 */
[----:B------:R-:W-:Y:S10]  /*2d050*/  @!UPT UIADD3 URZ, URZ, URZ, URZ ;  /* 0x0000003f3f3ff290 */ /* 0x000ff4000fffe03f */
[----:B------:R-:W-:Y:S01]  /*2d060*/  STL.64 [R1+0x3f0], R20 ;  /* 0x0003f01401007387 */ /* 0x000fe20000100a00 */
[----:B------:R-:W-:Y:S02]  /*2d070*/  STL.64 [R1+0x3f8], R22 ;  /* 0x0003f81601007387 */ /* 0x000fe40000100a00 */
[----:B------:R-:W0:Y:S02]  /*2d080*/  LDSM.16.MT88.4 R20, [R3+0x8280] ;  /* 0x008280000314783b */ /* 0x000e240000004200 */
[----:B0-----:R-:W-:Y:S02]  /*2d090*/  STL.64 [R1+0x2758], R22 ;  /* 0x0027581601007387 */ /* 0x001fe40000100a00 */
        /* <DEDUP_REMOVED lines=22> */
[----:B------:R0:W-:Y:S01]  /*2d200*/  STL.64 [R1+0x3c0], R4 ;  /* 0x0003c00401007387 */ /* 0x0001e20000100a00 */
[----:B------:R1:W-:Y:S03]  /*2d210*/  STL.64 [R1+0x3c8], R6 ;  /* 0x0003c80601007387 */ /* 0x0003e60000100a00 */
[----:B0-----:R-:W3:Y:S02]  /*2d220*/  LDL.LU.64 R4, [R1+0x28b8] ;  /* 0x0028b80001047983 */ /* 0x001ee40000300a00 */
[C---:B---3--:R-:W-:Y:S02]  /*2d230*/  HMMA.16816.F32 R20, R16.reuse, R4, R20 ;  /* 0x000000041014723c */ /* 0x048fe40000001814 */
[----:B------:R-:W3:Y:S11]  /*2d240*/  LDL.LU R4, [R1+0x330] ;  /* 0x0003300001047983 */ /* 0x000ef60000300800 */
[----:B------:R-:W-:Y:S10]  /*2d250*/  @!UPT UIADD3 URZ, URZ, URZ, URZ ;  /* 0x0000003f3f3ff290 */ /* 0x000ff4000fffe03f */
[----:B------:R0:W-:Y:S01]  /*2d260*/  STL.64 [R1+0x3b0], R20 ;  /* 0x0003b01401007387 */ /* 0x0001e20000100a00 */
[----:B------:R2:W-:Y:S02]  /*2d270*/  STL.64 [R1+0x3b8], R22 ;  /* 0x0003b81601007387 */ /* 0x0005e40000100a00 */
[----:B------:R-:W3:Y:S02]  /*2d280*/  LDL.LU R5, [R1+0x334] ;  /* 0x0003340001057983 */ /* 0x000ee40000300800 */
[----:B-1----:R-:W3:Y:S01]  /*2d290*/  LDL.LU R6, [R1+0x338] ;  /* 0x0003380001067983 */ /* 0x002ee20000300800 */
[----:B------:R-:W3:Y:S04]  /*2d2a0*/  LDL.LU R7, [R1+0x33c] ;  /* 0x00033c0001077983 */ /* 0x000ee80000300800 */
[----:B0-----:R-:W3:Y:S01]  /*2d2b0*/  LDL.LU R20, [R1+0x2f0] ;  /* 0x0002f00001147983 */ /* 0x001ee20000300800 */
[----:B------:R-:W3:Y:S02]  /*2d2c0*/  LDL.LU R21, [R1+0x2f4] ;  /* 0x0002f40001157983 */ /* 0x000ee40000300800 */
[----:B--2---:R-:W2:Y:S02]  /*2d2d0*/  LDL.LU R22, [R1+0x2f8] ;  /* 0x0002f80001167983 */ /* 0x004ea40000300800 */
[----:B------:R-:W2:Y:S02]  /*2d2e0*/  LDL.LU R23, [R1+0x2fc] ;  /* 0x0002fc0001177983 */ /* 0x000ea40000300800 */
[----:B--2---:R-:W-:Y:S01]  /*2d2f0*/  STL.64 [R1+0x2838], R22 ;  /* 0x0028381601007387 */ /* 0x004fe20000100a00 */
[----:B---3--:R0:W-:Y:S03]  /*2d300*/  STL.64 [R1+0x2830], R20 ;  /* 0x0028301401007387 */ /* 0x0081e60000100a00 */
[----:B0-----:R-:W2:Y:S01]  /*2d310*/  LDL.64 R20, [R1+0xa0] ;  /* 0x0000a00001147983 */ /* 0x001ea20000100a00 */
[----:B------:R-:W-:Y:S03]  /*2d320*/  HMMA.16816.F32 R8, R16, R24, R8 ;  /* 0x000000181008723c */ /* 0x000fe60000001808 */
[----:B--2---:R0:W-:Y:S04]  /*2d330*/  STL.64 [R1+0x2848], R20 ;  /* 0x0028481401007387 */ /* 0x0041e80000100a00 */
[----:B0-----:R-:W2:Y:S01]  /*2d340*/  LDL.64 R20, [R1+0xb0] ;  /* 0x0000b00001147983 */ /* 0x001ea20000100a00 */
[----:B------:R-:W-:-:S02]  /*2d350*/  IMAD.MOV.U32 R29, RZ, RZ, R24 ;  /* 0x000000ffff1d7224 */ /* 0x000fc400078e0018 */
[----:B------:R-:W-:Y:S01]  /*2d360*/  IMAD.MOV.U32 R28, RZ, RZ, R25 ;  /* 0x000000ffff1c7224 */ /* 0x000fe200078e0019 */
[----:B--2---:R0:W-:Y:S04]  /*2d370*/  STL.64 [R1+0x2850], R20 ;  /* 0x0028501401007387 */ /* 0x0041e80000100a00 */
[----:B0-----:R-:W2:Y:S08]  /*2d380*/  LDL.64 R20, [R1+0xc0] ;  /* 0x0000c00001147983 */ /* 0x001eb00000100a00 */
[----:B------:R-:W-:Y:S02]  /*2d390*/  STL.64 [R1+0x3a0], R8 ;  /* 0x0003a00801007387 */ /* 0x000fe40000100a00 */
[----:B------:R0:W-:Y:S02]  /*2d3a0*/  STL.64 [R1+0x3a8], R10 ;  /* 0x0003a80a01007387 */ /* 0x0001e40000100a00 */
[----:B0-----:R-:W3:Y:S01]  /*2d3b0*/  LDL.LU.64 R10, [R1+0x28b0] ;  /* 0x0028b000010a7983 */ /* 0x001ee20000300a00 */
[----:B------:R-:W3:Y:S02]  /*2d3c0*/  LDL.LU.64 R8, [R1+0x28a8] ;  /* 0x0028a80001087983 */ /* 0x000ee40000300a00 */
[----:B------:R-:W3:Y:S02]  /*2d3d0*/  LDL.LU.64 R24, [R1+0x28a0] ;  /* 0x0028a00001187983 */ /* 0x000ee40000300a00 */
[C---:B---3--:R-:W-:Y:S01]  /*2d3e0*/  HMMA.16816.F32 R24, R16.reuse, R24, R8 ;  /* 0x000000181018723c */ /* 0x048fe20000001808 */
[----:B------:R-:W3:Y:S01]  /*2d3f0*/  LDL.LU.64 R10, [R1+0x2898] ;  /* 0x00289800010a7983 */ /* 0x000ee20000300a00 */
[----:B------:R-:W3:Y:S11]  /*2d400*/  LDL.LU.64 R8, [R1+0x2890] ;  /* 0x0028900001087983 */ /* 0x000ef60000300a00 */
[----:B------:R-:W-:Y:S10]  /*2d410*/  @!UPT UIADD3 URZ, URZ, URZ, URZ ;  /* 0x0000003f3f3ff290 */ /* 0x000ff4000fffe03f */
[----:B------:R0:W-:Y:S01]  /*2d420*/  STL.64 [R1+0x390], R24 ;  /* 0x0003901801007387 */ /* 0x0001e20000100a00 */
[----:B------:R3:W-:Y:S03]  /*2d430*/  STL.64 [R1+0x398], R26 ;  /* 0x0003981a01007387 */ /* 0x0007e60000100a00 */
[----:B0-----:R-:W3:Y:S02]  /*2d440*/  LDL.LU.64 R24, [R1+0x2888] ;  /* 0x0028880001187983 */ /* 0x001ee40000300a00 */
[C---:B---3--:R-:W-:Y:S02]  /*2d450*/  HMMA.16816.F32 R24, R16.reuse, R24, R8 ;  /* 0x000000181018723c */ /* 0x048fe40000001808 */
[----:B------:R-:W3:Y:S01]  /*2d460*/  LDL.LU.64 R10, [R1+0x2880] ;  /* 0x00288000010a7983 */ /* 0x000ee20000300a00 */
[----:B------:R-:W2:Y:S11]  /*2d470*/  LDL.LU.64 R8, [R1+0x2878] ;  /* 0x0028780001087983 */ /* 0x000eb60000300a00 */
[----:B------:R-:W-:Y:S09]  /*2d480*/  @!UPT UIADD3 URZ, URZ, URZ, URZ ;  /* 0x0000003f3f3ff290 */ /* 0x000ff2000fffe03f */
[----:B------:R0:W-:Y:S01]  /*2d490*/  STL.64 [R1+0x380], R24 ;  /* 0x0003801801007387 */ /* 0x0001e20000100a00 */
[----:B------:R-:W-:Y:S03]  /*2d4a0*/  STL.64 [R1+0x388], R26 ;  /* 0x0003881a01007387 */ /* 0x000fe60000100a00 */
[----:B0-----:R-:W4:Y:S02]  /*2d4b0*/  LDL.LU.64 R24, [R1+0x2870] ;  /* 0x0028700001187983 */ /* 0x001f240000300a00 */
[C---:B----4-:R-:W-:Y:S11]  /*2d4c0*/  HMMA.16816.F32 R12, R16.reuse, R24, R12 ;  /* 0x00000018100c723c */ /* 0x050ff6000000180c */
[----:B------:R-:W-:Y:S11]  /*2d4d0*/  @!UPT UIADD3 URZ, URZ, URZ, URZ ;  /* 0x0000003f3f3ff290 */ /* 0x000ff6000fffe03f */
[----:B------:R-:W-:Y:S01]  /*2d4e0*/  @!UPT UIADD3 URZ, URZ, URZ, URZ ;  /* 0x0000003f3f3ff290 */ /* 0x000fe2000fffe03f */
[----:B------:R0:W-:Y:S01]  /*2d4f0*/  STL.64 [R1+0x370], R12 ;  /* 0x0003700c01007387 */ /* 0x0001e20000100a00 */
[----:B------:R-:W-:Y:S03]  /*2d500*/  STL.64 [R1+0x378], R14 ;  /* 0x0003780e01007387 */ /* 0x000fe60000100a00 */
[----:B0-----:R-:W4:Y:S01]  /*2d510*/  LDL.LU.64 R12, [R1+0x2868] ;  /* 0x00286800010c7983 */ /* 0x001f220000300a00 */
[----:B------:R0:W-:Y:S03]  /*2d520*/  STL.64 [R1+0x27e0], R24 ;  /* 0x0027e01801007387 */ /* 0x0001e60000100a00 */
[----:B0-----:R-:W4:Y:S01]  /*2d530*/  LDL.LU R24, [R1+0x340] ;  /* 0x0003400001187983 */ /* 0x001f220000300800 */
[----:B------:R-:W4:Y:S02]  /*2d540*/  LDL.LU R25, [R1+0x344] ;  /* 0x0003440001197983 */ /* 0x000f240000300800 */
[----:B------:R-:W4:Y:S02]  /*2d550*/  LDL.LU R26, [R1+0x348] ;  /* 0x00034800011a7983 */ /* 0x000f240000300800 */
[----:B------:R-:W4:Y:S02]  /*2d560*/  LDL.LU R27, [R1+0x34c] ;  /* 0x00034c00011b7983 */ /* 0x000f240000300800 */
[C---:B----4-:R-:W-:Y:S11]  /*2d570*/  HMMA.16816.F32 R24, R16.reuse, R12, R24 ;  /* 0x0000000c1018723c */ /* 0x050ff60000001818 */
[----:B------:R-:W-:Y:S11]  /*2d580*/  @!UPT UIADD3 URZ, URZ, URZ, URZ ;  /* 0x0000003f3f3ff290 */ /* 0x000ff6000fffe03f */
[----:B------:R-:W-:Y:S01]  /*2d590*/  @!UPT UIADD3 URZ, URZ, URZ, URZ ;  /* 0x0000003f3f3ff290 */ /* 0x000fe2000fffe03f */
[----:B------:R0:W-:Y:S01]  /*2d5a0*/  STL.64 [R1+0x710], R24 ;  /* 0x0007101801007387 */ /* 0x0001e20000100a00 */
[----:B------:R-:W-:Y:S03]  /*2d5b0*/  STL.64 [R1+0x718], R26 ;  /* 0x0007181a01007387 */ /* 0x000fe60000100a00 */
[----:B0-----:R-:W4:Y:S01]  /*2d5c0*/  LDL.64 R24, [R1+0x80] ;  /* 0x0000800001187983 */ /* 0x001f220000100a00 */
[----:B--2---:R-:W-:Y:S03]  /*2d5d0*/  HMMA.16816.F32 R16, R16, R8, R4 ;  /* 0x000000081010723c */ /* 0x004fe60000001804 */
[----:B----4-:R0:W-:Y:S04]  /*2d5e0*/  STL.64 [R1+0x2840], R24 ;  /* 0x0028401801007387 */ /* 0x0101e80000100a00 */
[----:B0-----:R-:W2:Y:S01]  /*2d5f0*/  LDL.LU R24, [R1+0x300] ;  /* 0x0003000001187983 */ /* 0x001ea20000300800 */
[----:B------:R-:W2:Y:S02]  /*2d600*/  LDL.LU R25, [R1+0x304] ;  /* 0x0003040001197983 */ /* 0x000ea40000300800 */
[----:B------:R-:W2:Y:S02]  /*2d610*/  LDL.LU R26, [R1+0x308] ;  /* 0x00030800011a7983 */ /* 0x000ea40000300800 */
[----:B------:R-:W2:Y:S01]  /*2d620*/  LDL.LU R27, [R1+0x30c] ;  /* 0x00030c00011b7983 */ /* 0x000ea20000300800 */
[----:B------:R0:W-:Y:S01]  /*2d630*/  STL [R1+0x2774], R12 ;  /* 0x0027740c01007387 */ /* 0x0001e20000100800 */
[----:B------:R1:W-:Y:S03]  /*2d640*/  STL [R1+0x2770], R13 ;  /* 0x0027700d01007387 */ /* 0x0003e60000100800 */
[----:B0-----:R-:W4:Y:S01]  /*2d650*/  LDL.LU R12, [R1+0x320] ;  /* 0x00032000010c7983 */ /* 0x001f220000300800 */
[----:B-1----:R-:W4:Y:S02]  /*2d660*/  LDL.LU R13, [R1+0x324] ;  /* 0x00032400010d7983 */ /* 0x002f240000300800 */
[----:B------:R-:W4:Y:S02]  /*2d670*/  LDL.LU R14, [R1+0x328] ;  /* 0x00032800010e7983 */ /* 0x000f240000300800 */
[----:B------:R-:W4:Y:S01]  /*2d680*/  LDL.LU R15, [R1+0x32c] ;  /* 0x00032c00010f7983 */ /* 0x000f220000300800 */
[----:B------:R-:W4:Y:S01]  /*2d690*/  LDL.LU.64 R6, [R1+0x2860] ;  /* 0x0028600001067983 */ /* 0x000f220000300a00 */
[----:B------:R-:W4:Y:S02]  /*2d6a0*/  LDL.LU.64 R4, [R1+0x2858] ;  /* 0x0028580001047983 */ /* 0x000f240000300a00 */
[----:B------:R0:W-:Y:S02]  /*2d6b0*/  STL.64 [R1+0x360], R16 ;  /* 0x0003601001007387 */ /* 0x0001e40000100a00 */
[----:B------:R1:W-:Y:S01]  /*2d6c0*/  STL.64 [R1+0x368], R18 ;  /* 0x0003681201007387 */ /* 0x0003e20000100a00 */
[----:B0-----:R-:W2:Y:S01]  /*2d6d0*/  LDL.LU R16, [R1+0x2e0] ;  /* 0x0002e00001107983 */ /* 0x001ea20000300800 */
[----:B------:R-:W2:Y:S02]  /*2d6e0*/  LDL.LU R17, [R1+0x2e4] ;  /* 0x0002e40001117983 */ /* 0x000ea40000300800 */
[----:B-1----:R-:W2:Y:S02]  /*2d6f0*/  LDL.LU R18, [R1+0x2e8] ;  /* 0x0002e80001127983 */ /* 0x002ea40000300800 */
[----:B------:R-:W2:Y:S01]  /*2d700*/  LDL.LU R19, [R1+0x2ec] ;  /* 0x0002ec0001137983 */ /* 0x000ea20000300800 */
[----:B---3--:R-:W-:Y:S01]  /*2d710*/  STL.64 [R1+0x2768], R10 ;  /* 0x0027680a01007387 */ /* 0x008fe20000100a00 */
[----:B------:R0:W-:Y:S03]  /*2d720*/  STL.64 [R1+0x2760], R8 ;  /* 0x0027600801007387 */ /* 0x0001e60000100a00 */
[----:B0-----:R-:W3:Y:S01]  /*2d730*/  LDL.LU R8, [R1+0x310] ;  /* 0x0003100001087983 */ /* 0x001ee20000300800 */
[----:B------:R-:W3:Y:S02]  /*2d740*/  LDL.LU R9, [R1+0x314] ;  /* 0x0003140001097983 */ /* 0x000ee40000300800 */
[----:B------:R-:W3:Y:S02]  /*2d750*/  LDL.LU R10, [R1+0x318] ;  /* 0x00031800010a7983 */ /* 0x000ee40000300800 */
[----:B------:R-:W3:Y:S01]  /*2d760*/  LDL.LU R11, [R1+0x31c] ;  /* 0x00031c00010b7983 */ /* 0x000ee20000300800 */
[C---:B----4-:R-:W-:Y:S11]  /*2d770*/  HMMA.16816.F32 R12, R4.reuse, R20, R12 ;  /* 0x00000014040c723c */ /* 0x050ff6000000180c */
[----:B------:R-:W-:Y:S11]  /*2d780*/  @!UPT UIADD3 URZ, URZ, URZ, URZ ;  /* 0x0000003f3f3ff290 */ /* 0x000ff6000fffe03f */
[----:B------:R-:W-:Y:S01]  /*2d790*/  @!UPT UIADD3 URZ, URZ, URZ, URZ ;  /* 0x0000003f3f3ff290 */ /* 0x000fe2000fffe03f */
[----:B------:R-:W-:Y:S01]  /*2d7a0*/  STL.64 [R1+0x350], R12 ;  /* 0x0003500c01007387 */ /* 0x000fe20000100a00 */
[----:B------:R0:W-:Y:S02]  /*2d7b0*/  STL.64 [R1+0x358], R14 ;  /* 0x0003580e01007387 */ /* 0x0001e40000100a00 */
[----:B0-----:R-:W-:Y:S02]  /*2d7c0*/  IMAD.MOV.U32 R15, RZ, RZ, R20 ;  /* 0x000000ffff0f7224 */ /* 0x001fe400078e0014 */
[----:B------:R-:W-:Y:S02]  /*2d7d0*/  IMAD.MOV.U32 R14, RZ, RZ, R21 ;  /* 0x000000ffff0e7224 */ /* 0x000fe400078e0015 */
[----:B------:R-:W3:Y:S03]  /*2d7e0*/  LDL.LU.64 R20, [R1+0x2850] ;  /* 0x0028500001147983 */ /* 0x000ee60000300a00 */
[----:B------:R-:W-:Y:S02]  /*2d7f0*/  STL [R1+0x277c], R14 ;  /* 0x00277c0e01007387 */ /* 0x000fe40000100800 */
[----:B------:R-:W-:Y:S02]  /*2d800*/  STL [R1+0x2778], R15 ;  /* 0x0027780f01007387 */ /* 0x000fe40000100800 */
[----:B------:R-:W4:Y:S01]  /*2d810*/  LDL.64 R12, [R1+0x90] ;  /* 0x00009000010c7983 */ /* 0x000f220000100a00 */
[C---:B---3--:R-:W-:Y:S11]  /*2d820*/  HMMA.16816.F32 R8, R4.reuse, R20, R8 ;  /* 0x000000140408723c */ /* 0x048ff60000001808 */
        /* <DEDUP_REMOVED lines=14> */
[----:B------:R-:W4:Y:S02]  /*2d910*/  LDL.LU.64 R22, [R1+0x2838] ;  /* 0x0028380001167983 */ /* 0x000f240000300a00 */
[----:B------:R-:W4:Y:S02]  /*2d920*/  LDL.LU.64 R20, [R1+0x2830] ;  /* 0x0028300001147983 */ /* 0x000f240000300a00 */
[----:B------:R-:W-:Y:S01]  /*2d930*/  STL.64 [R1+0x2788], R10 ;  /* 0x0027880a01007387 */ /* 0x000fe20000100a00 */
[----:B------:R4:W-:Y:S02]  /*2d940*/  STL.64 [R1+0x2780], R8 ;  /* 0x0027800801007387 */ /* 0x0009e40000100a00 */
[----:B----4-:R-:W-:Y:S11]  /*2d950*/  HMMA.16816.F32 R8, R4, R12, R20 ;  /* 0x0000000c0408723c */ /* 0x010ff60000001814 */
[----:B------:R-:W-:Y:S11]  /*2d960*/  @!UPT UIADD3 URZ, URZ, URZ, URZ ;  /* 0x0000003f3f3ff290 */ /* 0x000ff6000fffe03f */
[----:B------:R-:W-:Y:S01]  /*2d970*/  @!UPT UIADD3 URZ, URZ, URZ, URZ ;  /* 0x0000003f3f3ff290 */ /* 0x000fe2000fffe03f */
[----:B------:R0:W-:Y:S01]  /*2d980*/  STL.64 [R1+0x320], R8 ;  /* 0x0003200801007387 */ /* 0x0001e20000100a00 */
[----:B------:R1:W-:Y:S03]  /*2d990*/  STL.64 [R1+0x328], R10 ;  /* 0x0003280a01007387 */ /* 0x0003e60000100a00 */
[----:B0-----:R-:W3:Y:S01]  /*2d9a0*/  LDL.LU R8, [R1+0x640] ;  /* 0x0006400001087983 */ /* 0x001ee20000300800 */
[----:B------:R-:W3:Y:S02]  /*2d9b0*/  LDL.LU R9, [R1+0x644] ;  /* 0x0006440001097983 */ /* 0x000ee40000300800 */
[----:B-1----:R-:W4:Y:S02]  /*2d9c0*/  LDL.LU R10, [R1+0x648] ;  /* 0x00064800010a7983 */ /* 0x002f240000300800 */
[----:B------:R-:W4:Y:S02]  /*2d9d0*/  LDL.LU R11, [R1+0x64c] ;  /* 0x00064c00010b7983 */ /* 0x000f240000300800 */
[----:B----4-:R-:W-:Y:S01]  /*2d9e0*/  STL.64 [R1+0x2798], R10 ;  /* 0x0027980a01007387 */ /* 0x010fe20000100a00 */
[----:B---3--:R0:W-:Y:S03]  /*2d9f0*/  STL.64 [R1+0x2790], R8 ;  /* 0x0027900801007387 */ /* 0x0081e60000100a00 */
[----:B0-----:R-:W3:Y:S04]  /*2da00*/  LDL.64 R8, [R1] ;  /* 0x0000000001087983 */ /* 0x001ee80000100a00 */
[----:B---3--:R0:W-:Y:S04]  /*2da10*/  STL.64 [R1+0x27b0], R8 ;  /* 0x0027b00801007387 */ /* 0x0081e80000100a00 */
[----:B0-----:R-:W3:Y:S01]  /*2da20*/  LDL.64 R8, [R1+0x10] ;  /* 0x0000100001087983 */ /* 0x001ee20000100a00 */
[----:B--2---:R-:W-:-:S02]  /*2da30*/  IMAD.MOV.U32 R23, RZ, RZ, R24 ;  /* 0x000000ffff177224 */ /* 0x004fc400078e0018 */
[----:B------:R-:W-:Y:S02]  /*2da40*/  IMAD.MOV.U32 R22, RZ, RZ, R25 ;  /* 0x000000ffff167224 */ /* 0x000fe400078e0019 */
[----:B------:R-:W-:Y:S02]  /*2da50*/  IMAD.MOV.U32 R21, RZ, RZ, R12 ;  /* 0x000000ffff157224 */ /* 0x000fe400078e000c */
[----:B------:R-:W-:Y:S01]  /*2da60*/  IMAD.MOV.U32 R20, RZ, RZ, R13 ;  /* 0x000000ffff147224 */ /* 0x000fe200078e000d */
[----:B---3--:R0:W-:Y:S02]  /*2da70*/  STL.64 [R1+0x27c8], R8 ;  /* 0x0027c80801007387 */ /* 0x0081e40000100a00 */
[C---:B0-----:R-:W-:Y:S11]  /*2da80*/  HMMA.16816.F32 R8, R4.reuse, R24, R16 ;  /* 0x000000180408723c */ /* 0x041ff60000001810 */
[----:B------:R-:W-:Y:S11]  /*2da90*/  @!UPT UIADD3 URZ, URZ, URZ, URZ ;  /* 0x0000003f3f3ff290 */ /* 0x000ff6000fffe03f */
[----:B------:R-:W-:Y:S01]  /*2daa0*/  @!UPT UIADD3 URZ, URZ, URZ, URZ ;  /* 0x0000003f3f3ff290 */ /* 0x000fe2000fffe03f */
[----:B------:R0:W-:Y:S01]  /*2dab0*/  STL.64 [R1+0x310], R8 ;  /* 0x0003100801007387 */ /* 0x0001e20000100a00 */
[----:B------:R1:W-:Y:S03]  /*2dac0*/  STL.64 [R1+0x318], R10 ;  /* 0x0003180a01007387 */ /* 0x0003e60000100a00 */
[----:B0-----:R-:W2:Y:S01]  /*2dad0*/  LDL.LU R8, [R1+0x670] ;  /* 0x0006700001087983 */ /* 0x001ea20000300800 */
[----:B------:R-:W2:Y:S02]  /*2dae0*/  LDL.LU R9, [R1+0x674] ;  /* 0x0006740001097983 */ /* 0x000ea40000300800 */
[----:B-1----:R-:W3:Y:S02]  /*2daf0*/  LDL.LU R10, [R1+0x678] ;  /* 0x00067800010a7983 */ /* 0x002ee40000300800 */
[----:B------:R-:W3:Y:S01]  /*2db00*/  LDL.LU R11, [R1+0x67c] ;  /* 0x00067c00010b7983 */ /* 0x000ee20000300800 */
[----:B------:R-:W4:Y:S01]  /*2db10*/  LDL.LU R24, [R1+0x680] ;  /* 0x0006800001187983 */ /* 0x000f220000300800 */
[----:B------:R-:W4:Y:S02]  /*2db20*/  LDL.LU R25, [R1+0x684] ;  /* 0x0006840001197983 */ /* 0x000f240000300800 */
[----:B------:R-:W2:Y:S02]  /*2db30*/  LDL.LU R26, [R1+0x688] ;  /* 0x00068800011a7983 */ /* 0x000ea40000300800 */
[----:B------:R-:W2:Y:S01]  /*2db40*/  LDL.LU R27, [R1+0x68c] ;  /* 0x00068c00011b7983 */ /* 0x000ea20000300800 */
[----:B------:R-:W2:Y:S01]  /*2db50*/  LDL.LU R12, [R1+0x690] ;  /* 0x00069000010c7983 */ /* 0x000ea20000300800 */
[----:B------:R-:W2:Y:S02]  /*2db60*/  LDL.LU R13, [R1+0x694] ;  /* 0x00069400010d7983 */ /* 0x000ea40000300800 */
[----:B------:R-:W2:Y:S02]  /*2db70*/  LDL.LU R14, [R1+0x698] ;  /* 0x00069800010e7983 */ /* 0x000ea40000300800 */
[----:B------:R-:W2:Y:S01]  /*2db80*/  LDL.LU R15, [R1+0x69c] ;  /* 0x00069c00010f7983 */ /* 0x000ea20000300800 */
[----:B------:R-:W3:Y:S04]  /*2db90*/  LDL.64 R16, [R1+0x70] ;  /* 0x0000700001107983 */ /* 0x000ee80000100a00 */
[----:B--2---:R-:W-:Y:S01]  /*2dba0*/  STL.64 [R1+0x2800], R14 ;  /* 0x0028000e01007387 */ /* 0x004fe20000100a00 */
[----:B------:R0:W-:Y:S03]  /*2dbb0*/  STL.64 [R1+0x27f8], R12 ;  /* 0x0027f80c01007387 */ /* 0x0001e60000100a00 */
[----:B0-----:R-:W2:Y:S04]  /*2dbc0*/  LDL.64 R12, [R1+0x50] ;  /* 0x00005000010c7983 */ /* 0x001ea80000100a00 */
[----:B--2---:R0:W-:Y:S04]  /*2dbd0*/  STL.64 [R1+0x2810], R12 ;  /* 0x0028100c01007387 */ /* 0x0041e80000100a00 */
[----:B0-----:R-:W2:Y:S04]  /*2dbe0*/  LDL.64 R12, [R1+0x60] ;  /* 0x00006000010c7983 */ /* 0x001ea80000100a00 */
[----:B--2---:R0:W-:Y:S04]  /*2dbf0*/  STL.64 [R1+0x2828], R12 ;  /* 0x0028280c01007387 */ /* 0x0041e80000100a00 */
[----:B0-----:R-:W3:Y:S01]  /*2dc00*/  LDL.LU R12, [R1+0x2d0] ;  /* 0x0002d000010c7983 */ /* 0x001ee20000300800 */
[----:B------:R-:W3:Y:S02]  /*2dc10*/  LDL.LU R13, [R1+0x2d4] ;  /* 0x0002d400010d7983 */ /* 0x000ee40000300800 */
[----:B------:R-:W3:Y:S02]  /*2dc20*/  LDL.LU R14, [R1+0x2d8] ;  /* 0x0002d800010e7983 */ /* 0x000ee40000300800 */
[----:B------:R-:W3:Y:S01]  /*2dc30*/  LDL.LU R15, [R1+0x2dc] ;  /* 0x0002dc00010f7983 */ /* 0x000ee20000300800 */
[----:B------:R-:W-:Y:S01]  /*2dc40*/  STL.64 [R1+0x27f0], R26 ;  /* 0x0027f01a01007387 */ /* 0x000fe20000100a00 */
[----:B----4-:R0:W-:Y:S03]  /*2dc50*/  STL.64 [R1+0x27e8], R24 ;  /* 0x0027e81801007387 */ /* 0x0101e60000100a00 */
[----:B0-----:R-:W2:Y:S04]  /*2dc60*/  LDL.64 R24, [R1+0x40] ;  /* 0x0000400001187983 */ /* 0x001ea80000100a00 */
[----:B--2---:R0:W-:Y:S04]  /*2dc70*/  STL.64 [R1+0x2808], R24 ;  /* 0x0028081801007387 */ /* 0x0041e80000100a00 */
[----:B0-----:R-:W2:Y:S01]  /*2dc80*/  LDL.LU R24, [R1+0x6a0] ;  /* 0x0006a00001187983 */ /* 0x001ea20000300800 */
[----:B------:R-:W2:Y:S02]  /*2dc90*/  LDL.LU R25, [R1+0x6a4] ;  /* 0x0006a40001197983 */ /* 0x000ea40000300800 */
[----:B------:R-:W4:Y:S02]  /*2dca0*/  LDL.LU R26, [R1+0x6a8] ;  /* 0x0006a800011a7983 */ /* 0x000f240000300800 */
[----:B------:R-:W4:Y:S01]  /*2dcb0*/  LDL.LU R27, [R1+0x6ac] ;  /* 0x0006ac00011b7983 */ /* 0x000f220000300800 */
[----:B---3--:R-:W-:Y:S01]  /*2dcc0*/  HMMA.16816.F32 R12, R4, R16, R12 ;  /* 0x00000010040c723c */ /* 0x008fe2000000180c */
[----:B----4-:R-:W-:Y:S01]  /*2dcd0*/  STL.64 [R1+0x2820], R26 ;  /* 0x0028201a01007387 */ /* 0x010fe20000100a00 */
[----:B--2---:R0:W-:Y:S03]  /*2dce0*/  STL.64 [R1+0x2818], R24 ;  /* 0x0028181801007387 */ /* 0x0041e60000100a00 */
[----:B0-----:R-:W2:Y:S01]  /*2dcf0*/  LDL.LU R24, [R1+0x6b0] ;  /* 0x0006b00001187983 */ /* 0x001ea20000300800 */
[----:B------:R-:W2:Y:S02]  /*2dd00*/  LDL.LU R25, [R1+0x6b4] ;  /* 0x0006b40001197983 */ /* 0x000ea40000300800 */
[----:B------:R-:W2:Y:S02]  /*2dd10*/  LDL.LU R26, [R1+0x6b8] ;  /* 0x0006b800011a7983 */ /* 0x000ea40000300800 */
[----:B------:R-:W2:Y:S01]  /*2dd20*/  LDL.LU R27, [R1+0x6bc] ;  /* 0x0006bc00011b7983 */ /* 0x000ea20000300800 */
[----:B------:R-:W-:Y:S01]  /*2dd30*/  STL.64 [R1+0x27d8], R10 ;  /* 0x0027d80a01007387 */ /* 0x000fe20000100a00 */
[----:B------:R0:W-:Y:S03]  /*2dd40*/  STL.64 [R1+0x27d0], R8 ;  /* 0x0027d00801007387 */ /* 0x0001e60000100a00 */
[----:B0-----:R-:W3:Y:S01]  /*2dd50*/  LDL.64 R8, [R1+0x30] ;  /* 0x0000300001087983 */ /* 0x001ee20000100a00 */
[----:B------:R-:W-:Y:S02]  /*2dd60*/  STL.64 [R1+0x27a8], R22 ;  /* 0x0027a81601007387 */ /* 0x000fe40000100a00 */
[----:B------:R0:W-:Y:S02]  /*2dd70*/  STL.64 [R1+0x27a0], R20 ;  /* 0x0027a01401007387 */ /* 0x0001e40000100a00 */
[----:B0-----:R-:W4:Y:S01]  /*2dd80*/  LDL.LU R20, [R1+0x650] ;  /* 0x0006500001147983 */ /* 0x001f220000300800 */
[----:B------:R-:W4:Y:S02]  /*2dd90*/  LDL.LU R21, [R1+0x654] ;  /* 0x0006540001157983 */ /* 0x000f240000300800 */
[----:B------:R-:W2:Y:S02]  /*2dda0*/  LDL.LU R22, [R1+0x658] ;  /* 0x0006580001167983 */ /* 0x000ea40000300800 */
[----:B------:R-:W2:Y:S02]  /*2ddb0*/  LDL.LU R23, [R1+0x65c] ;  /* 0x00065c0001177983 */ /* 0x000ea40000300800 */
[----:B------:R-:W-:-:S02]  /*2ddc0*/  IMAD.MOV.U32 R2, RZ, RZ, R16 ;  /* 0x000000ffff027224 */ /* 0x000fc400078e0010 */
[----:B------:R-:W-:Y:S02]  /*2ddd0*/  IMAD.MOV.U32 R0, RZ, RZ, R17 ;  /* 0x000000ffff007224 */ /* 0x000fe400078e0011 */
[----:B------:R-:W0:Y:S04]  /*2dde0*/  LDSM.16.MT88.4 R16, [R3+0x8300] ;  /* 0x008300000310783b */ /* 0x000e280000004200 */
[----:B--2---:R-:W-:Y:S01]  /*2ddf0*/  STL.64 [R1+0x27c0], R22 ;  /* 0x0027c01601007387 */ /* 0x004fe20000100a00 */
[----:B----4-:R1:W-:Y:S03]  /*2de00*/  STL.64 [R1+0x27b8], R20 ;  /* 0x0027b81401007387 */ /* 0x0103e60000100a00 */
[----:B-1----:R-:W2:Y:S01]  /*2de10*/  LDL.LU R20, [R1+0x660] ;  /* 0x0006600001147983 */ /* 0x002ea20000300800 */
[----:B------:R-:W2:Y:S02]  /*2de20*/  LDL.LU R21, [R1+0x664] ;  /* 0x0006640001157983 */ /* 0x000ea40000300800 */
[----:B------:R-:W2:Y:S02]  /*2de30*/  LDL.LU R22, [R1+0x668] ;  /* 0x0006680001167983 */ /* 0x000ea40000300800 */
[----:B------:R-:W2:Y:S01]  /*2de40*/  LDL.LU R23, [R1+0x66c] ;  /* 0x00066c0001177983 */ /* 0x000ea20000300800 */
[----:B------:R1:W-:Y:S01]  /*2de50*/  STL.64 [R1+0x300], R12 ;  /* 0x0003000c01007387 */ /* 0x0003e20000100a00 */
[----:B------:R-:W-:Y:S03]  /*2de60*/  STL.64 [R1+0x308], R14 ;  /* 0x0003080e01007387 */ /* 0x000fe60000100a00 */
[----:B-1----:R-:W4:Y:S01]  /*2de70*/  LDL.LU.64 R12, [R1+0x2828] ;  /* 0x00282800010c7983 */ /* 0x002f220000300a00 */
[----:B0-----:R0:W-:Y:S02]  /*2de80*/  STL.64 [R1+0x2630], R18 ;  /* 0x0026301201007387 */ /* 0x0011e40000100a00 */
[----:B------:R-:W-:Y:S01]  /*2de90*/  STL.64 [R1+0x2628], R16 ;  /* 0x0026281001007387 */ /* 0x000fe20000100a00 */
[----:B----4-:R-:W-:Y:S01]  /*2dea0*/  HMMA.16816.F32 R24, R4, R12, R24 ;  /* 0x0000000c0418723c */ /* 0x010fe20000001818 */
[----:B0-----:R-:W-:-:S02]  /*2deb0*/  IMAD.MOV.U32 R19, RZ, RZ, R12 ;  /* 0x000000ffff137224 */ /* 0x001fc400078e000c */
[----:B------:R-:W-:Y:S11]  /*2dec0*/  IMAD.MOV.U32 R18, RZ, RZ, R13 ;  /* 0x000000ffff127224 */ /* 0x000ff600078e000d */
[----:B------:R-:W-:Y:S09]  /*2ded0*/  @!UPT UIADD3 URZ, URZ, URZ, URZ ;  /* 0x0000003f3f3ff290 */ /* 0x000ff2000fffe03f */
[----:B------:R-:W-:Y:S01]  /*2dee0*/  STL.64 [R1+0x2f0], R24 ;  /* 0x0002f01801007387 */ /* 0x000fe20000100a00 */
[----:B------:R0:W-:Y:S03]  /*2def0*/  STL.64 [R1+0x2f8], R26 ;  /* 0x0002f81a01007387 */ /* 0x0001e60000100a00 */
[----:B0-----:R-:W4:Y:S01]  /*2df00*/  LDL.LU.64 R26, [R1+0x2820] ;  /* 0x00282000011a7983 */ /* 0x001f220000300a00 */
[----:B------:R-:W4:Y:S02]  /*2df10*/  LDL.LU.64 R24, [R1+0x2818] ;  /* 0x0028180001187983 */ /* 0x000f240000300a00 */
[----:B------:R-:W4:Y:S02]  /*2df20*/  LDL.LU.64 R12, [R1+0x2810] ;  /* 0x00281000010c7983 */ /* 0x000f240000300a00 */
[----:B------:R-:W-:Y:S02]  /*2df30*/  IMAD.MOV.U32 R16, RZ, RZ, R29 ;  /* 0x000000ffff107224 */ /* 0x000fe400078e001d */
[----:B------:R-:W-:Y:S01]  /*2df40*/  IMAD.MOV.U32 R17, RZ, RZ, R28 ;  /* 0x000000ffff117224 */ /* 0x000fe200078e001c */
[----:B----4-:R-:W-:Y:S01]  /*2df50*/  HMMA.16816.F32 R24, R4, R12, R24 ;  /* 0x0000000c0418723c */ /* 0x010fe20000001818 */
[----:B------:R-:W-:-:S02]  /*2df60*/  IMAD.MOV.U32 R29, RZ, RZ, R12 ;  /* 0x000000ffff1d7224 */ /* 0x000fc400078e000c */
[----:B------:R-:W-:Y:S11]  /*2df70*/  IMAD.MOV.U32 R28, RZ, RZ, R13 ;  /* 0x000000ffff1c7224 */ /* 0x000ff600078e000d */
[----:B------:R-:W-:Y:S09]  /*2df80*/  @!UPT UIADD3 URZ, URZ, URZ, URZ ;  /* 0x0000003f3f3ff290 */ /* 0x000ff2000fffe03f */
[----:B------:R0:W-:Y:S01]  /*2df90*/  STL.64 [R1+0x700], R24 ;  /* 0x0007001801007387 */ /* 0x0001e20000100a00 */
[----:B------:R1:W-:Y:S03]  /*2dfa0*/  STL.64 [R1+0x708], R26 ;  /* 0x0007081a01007387 */ /* 0x0003e60000100a00 */
[----:B0-----:R-:W4:Y:S01]  /*2dfb0*/  LDL.LU.64 R24, [R1+0x2808] ;  /* 0x0028080001187983 */ /* 0x001f220000300a00 */
[----:B------:R-:W4:Y:S02]  /*2dfc0*/  LDL.LU.64 R14, [R1+0x2800] ;  /* 0x00280000010e7983 */ /* 0x000f240000300a00 */
[----:B------:R-:W4:Y:S02]  /*2dfd0*/  LDL.LU.64 R12, [R1+0x27f8] ;  /* 0x0027f800010c7983 */ /* 0x000f240000300a00 */
[C---:B----4-:R-:W-:Y:S11]  /*2dfe0*/  HMMA.16816.F32 R12, R4.reuse, R24, R12 ;  /* 0x00000018040c723c */ /* 0x050ff6000000180c */
[----:B------:R-:W-:Y:S11]  /*2dff0*/  @!UPT UIADD3 URZ, URZ, URZ, URZ ;  /* 0x0000003f3f3ff290 */ /* 0x000ff6000fffe03f */
[----:B------:R-:W-:Y:S01]  /*2e000*/  @!UPT UIADD3 URZ, URZ, URZ, URZ ;  /* 0x0000003f3f3ff290 */ /* 0x000fe2000fffe03f */
[----:B------:R0:W-:Y:S01]  /*2e010*/  STL.64 [R1+0x6f0], R12 ;  /* 0x0006f00c01007387 */ /* 0x0001e20000100a00 */
[----:B------:R-:W-:Y:S02]  /*2e020*/  STL.64 [R1+0x6f8], R14 ;  /* 0x0006f80e01007387 */ /* 0x000fe40000100a00 */
[----:B-1----:R-:W3:Y:S02]  /*2e030*/  LDL.LU.64 R26, [R1+0x27f0] ;  /* 0x0027f000011a7983 */ /* 0x002ee40000300a00 */
[----:B0-----:R-:W-:Y:S02]  /*2e040*/  IMAD.MOV.U32 R12, RZ, RZ, R24 ;  /* 0x000000ffff0c7224 */ /* 0x001fe400078e0018 */
[----:B------:R-:W-:Y:S02]  /*2e050*/  IMAD.MOV.U32 R13, RZ, RZ, R25 ;  /* 0x000000ffff0d7224 */ /* 0x000fe400078e0019 */
[----:B------:R-:W3:Y:S02]  /*2e060*/  LDL.LU.64 R24, [R1+0x27e8] ;  /* 0x0027e80001187983 */ /* 0x000ee40000300a00 */
[C---:B---3--:R-:W-:Y:S11]  /*2e070*/  HMMA.16816.F32 R24, R4.reuse, R8, R24 ;  /* 0x000000080418723c */ /* 0x048ff60000001818 */
[----:B------:R-:W-:Y:S11]  /*2e080*/  @!UPT UIADD3 URZ, URZ, URZ, URZ ;  /* 0x0000003f3f3ff290 */ /* 0x000ff6000fffe03f */
[----:B------:R-:W-:Y:S01]  /*2e090*/  @!UPT UIADD3 URZ, URZ, URZ, URZ ;  /* 0x0000003f3f3ff290 */ /* 0x000fe2000fffe03f */
[----:B------:R0:W-:Y:S01]  /*2e0a0*/  STL.64 [R1+0x6e0], R24 ;  /* 0x0006e01801007387 */ /* 0x0001e20000100a00 */
[----:B------:R1:W-:Y:S03]  /*2e0b0*/  STL.64 [R1+0x6e8], R26 ;  /* 0x0006e81a01007387 */ /* 0x0003e60000100a00 */
[----:B0-----:R-:W3:Y:S01]  /*2e0c0*/  LDL.LU.64 R24, [R1+0x27e0] ;  /* 0x0027e00001187983 */ /* 0x001ee20000300a00 */
[----:B-1----:R-:W-:Y:S02]  /*2e0d0*/  IMAD.MOV.U32 R27, RZ, RZ, R8 ;  /* 0x000000ffff1b7224 */ /* 0x002fe400078e0008 */
[----:B------:R-:W-:Y:S02]  /*2e0e0*/  IMAD.MOV.U32 R26, RZ, RZ, R9 ;  /* 0x000000ffff1a7224 */ /* 0x000fe400078e0009 */
[----:B------:R-:W4:Y:S01]  /*2e0f0*/  LDL.LU.64 R10, [R1+0x27d8] ;  /* 0x0027d800010a7983 */ /* 0x000f220000300a00 */
[----:B------:R-:W4:Y:S02]  /*2e100*/  LDL.LU.64 R8, [R1+0x27d0] ;  /* 0x0027d00001087983 */ /* 0x000f240000300a00 */
[C---:B----4-:R-:W-:Y:S11]  /*2e110*/  HMMA.16816.F32 R8, R4.reuse, R16, R8 ;  /* 0x000000100408723c */ /* 0x050ff60000001808 */
[----:B------:R-:W-:Y:S11]  /*2e120*/  @!UPT UIADD3 URZ, URZ, URZ, URZ ;  /* 0x0000003f3f3ff290 */ /* 0x000ff6000fffe03f */
[----:B------:R-:W-:Y:S01]  /*2e130*/  @!UPT UIADD3 URZ, URZ, URZ, URZ ;  /* 0x0000003f3f3ff290 */ /* 0x000fe2000fffe03f */
[----:B------:R0:W-:Y:S01]  /*2e140*/  STL.64 [R1+0x6d0], R8 ;  /* 0x0006d00801007387 */ /* 0x0001e20000100a00 */
[----:B------:R-:W-:Y:S03]  /*2e150*/  STL.64 [R1+0x6d8], R10 ;  /* 0x0006d80a01007387 */ /* 0x000fe60000100a00 */
[----:B0-----:R-:W2:Y:S01]  /*2e160*/  LDL.LU.64 R8, [R1+0x27c8] ;  /* 0x0027c80001087983 */ /* 0x001ea20000300a00 */
[----:B------:R0:W-:Y:S01]  /*2e170*/  STL.64 [R1+0x2668], R16 ;  /* 0x0026681001007387 */ /* 0x0001e20000100a00 */
[C---:B--2---:R-:W-:Y:S01]  /*2e180*/  HMMA.16816.F32 R20, R4.reuse, R8, R20 ;  /* 0x000000080414723c */ /* 0x044fe20000001814 */
[----:B0-----:R-:W-:Y:S02]  /*2e190*/  IMAD.MOV.U32 R17, RZ, RZ, R8 ;  /* 0x000000ffff117224 */ /* 0x001fe400078e0008 */
        /* <DEDUP_REMOVED lines=14> */
[----:B------:R-:W4:Y:S02]  /*2e280*/  LDL.LU.64 R20, [R1+0x27a0] ;  /* 0x0027a00001147983 */ /* 0x000f240000300a00 */
[----:B------:R-:W3:Y:S02]  /*2e290*/  LDL.LU.64 R10, [R1+0x2798] ;  /* 0x00279800010a7983 */ /* 0x000ee40000300a00 */
[----:B------:R-:W3:Y:S02]  /*2e2a0*/  LDL.LU.64 R8, [R1+0x2790] ;  /* 0x0027900001087983 */ /* 0x000ee40000300a00 */
[----:B---3--:R-:W-:Y:S11]  /*2e2b0*/  HMMA.16816.F32 R8, R4, R24, R8 ;  /* 0x000000180408723c */ /* 0x008ff60000001808 */
[----:B------:R-:W-:Y:S11]  /*2e2c0*/  @!UPT UIADD3 URZ, URZ, URZ, URZ ;  /* 0x0000003f3f3ff290 */ /* 0x000ff6000fffe03f */
[----:B------:R-:W-:Y:S01]  /*2e2d0*/  @!UPT UIADD3 URZ, URZ, URZ, URZ ;  /* 0x0000003f3f3ff290 */ /* 0x000fe2000fffe03f */
[----:B------:R-:W-:Y:S01]  /*2e2e0*/  STL.64 [R1+0x6a0], R8 ;  /* 0x0006a00801007387 */ /* 0x000fe20000100a00 */
[----:B------:R0:W-:Y:S03]  /*2e2f0*/  STL.64 [R1+0x6a8], R10 ;  /* 0x0006a80a01007387 */ /* 0x0001e60000100a00 */
[----:B0-----:R-:W3:Y:S01]  /*2e300*/  LDL.LU.64 R10, [R1+0x2788] ;  /* 0x00278800010a7983 */ /* 0x001ee20000300a00 */
[----:B------:R-:W2:Y:S02]  /*2e310*/  LDL.LU.64 R8, [R1+0x2780] ;  /* 0x0027800001087983 */ /* 0x000ea40000300a00 */
[----:B------:R0:W-:Y:S02]  /*2e320*/  STL.64 [R1+0x2638], R24 ;  /* 0x0026381801007387 */ /* 0x0001e40000100a00 */
[----:B0-----:R-:W-:Y:S02]  /*2e330*/  IMAD.MOV.U32 R24, RZ, RZ, R14 ;  /* 0x000000ffff187224 */ /* 0x001fe400078e000e */
[----:B------:R-:W-:Y:S01]  /*2e340*/  IMAD.MOV.U32 R25, RZ, RZ, R15 ;  /* 0x000000ffff197224 */ /* 0x000fe200078e000f */
[----:B------:R-:W2:Y:S01]  /*2e350*/  LDL.LU R14, [R1+0x277c] ;  /* 0x00277c00010e7983 */ /* 0x000ea20000300800 */
[----:B------:R-:W2:Y:S03]  /*2e360*/  LDL.LU R15, [R1+0x2778] ;  /* 0x00277800010f7983 */ /* 0x000ea60000300800 */
[----:B------:R0:W-:Y:S02]  /*2e370*/  STL.64 [R1+0x2648], R24 ;  /* 0x0026481801007387 */ /* 0x0001e40000100a00 */
[----:B0-----:R-:W-:-:S02]  /*2e380*/  IMAD.MOV.U32 R24, RZ, RZ, R17 ;  /* 0x000000ffff187224 */ /* 0x001fc400078e0011 */
[----:B------:R-:W-:Y:S02]  /*2e390*/  IMAD.MOV.U32 R25, RZ, RZ, R16 ;  /* 0x000000ffff197224 */ /* 0x000fe400078e0010 */
[----:B------:R-:W-:Y:S02]  /*2e3a0*/  IMAD.MOV.U32 R16, RZ, RZ, R27 ;  /* 0x000000ffff107224 */ /* 0x000fe400078e001b */
[----:B------:R-:W-:-:S05]  /*2e3b0*/  IMAD.MOV.U32 R17, RZ, RZ, R26 ;  /* 0x000000ffff117224 */ /* 0x000fca00078e001a */
[----:B------:R-:W-:Y:S01]  /*2e3c0*/  STL.64 [R1+0x2680], R16 ;  /* 0x0026801001007387 */ /* 0x000fe20000100a00 */
[----:B------:R0:W-:Y:S03]  /*2e3d0*/  STL.64 [R1+0x2660], R24 ;  /* 0x0026601801007387 */ /* 0x0001e60000100a00 */
[----:B0-----:R-:W2:Y:S01]  /*2e3e0*/  LDL.LU R24, [R1+0x5e0] ;  /* 0x0005e00001187983 */ /* 0x001ea20000300800 */
[----:B------:R-:W2:Y:S02]  /*2e3f0*/  LDL.LU R25, [R1+0x5e4] ;  /* 0x0005e40001197983 */ /* 0x000ea40000300800 */
[----:B------:R-:W2:Y:S02]  /*2e400*/  LDL.LU R26, [R1+0x5e8] ;  /* 0x0005e800011a7983 */ /* 0x000ea40000300800 */
[----:B------:R-:W2:Y:S02]  /*2e410*/  LDL.LU R27, [R1+0x5ec] ;  /* 0x0005ec00011b7983 */ /* 0x000ea40000300800 */
[----:B------:R-:W-:-:S02]  /*2e420*/  IMAD.MOV.U32 R16, RZ, RZ, R12 ;  /* 0x000000ffff107224 */ /* 0x000fc400078e000c */
[----:B------:R-:W-:Y:S01]  /*2e430*/  IMAD.MOV.U32 R17, RZ, RZ, R13 ;  /* 0x000000ffff117224 */ /* 0x000fe200078e000d */
[----:B------:R-:W3:Y:S01]  /*2e440*/  LDL.LU R12, [R1+0x2774] ;  /* 0x00277400010c7983 */ /* 0x000ee20000300800 */
[----:B------:R-:W3:Y:S03]  /*2e450*/  LDL.LU R13, [R1+0x2770] ;  /* 0x00277000010d7983 */ /* 0x000ee60000300800 */
        /* <DEDUP_REMOVED lines=9> */
[----:B------:R0:W-:Y:S02]  /*2e4f0*/  STL.64 [R1+0x26b0], R16 ;  /* 0x0026b01001007387 */ /* 0x0001e40000100a00 */
[----:B0-----:R-:W-:Y:S02]  /*2e500*/  IMAD.MOV.U32 R16, RZ, RZ, R19 ;  /* 0x000000ffff107224 */ /* 0x001fe400078e0013 */
[----:B------:R-:W-:Y:S01]  /*2e510*/  IMAD.MOV.U32 R17, RZ, RZ, R18 ;  /* 0x000000ffff117224 */ /* 0x000fe200078e0012 */
[----:B--2---:R-:W-:Y:S01]  /*2e520*/  STL.64 [R1+0x2690], R26 ;  /* 0x0026901a01007387 */ /* 0x004fe20000100a00 */
[----:B------:R0:W-:Y:S03]  /*2e530*/  STL.64 [R1+0x2688], R24 ;  /* 0x0026881801007387 */ /* 0x0001e60000100a00 */
[----:B0-----:R-:W2:Y:S01]  /*2e540*/  LDL.LU R24, [R1+0x600] ;  /* 0x0006000001187983 */ /* 0x001ea20000300800 */
[----:B------:R-:W2:Y:S02]  /*2e550*/  LDL.LU R25, [R1+0x604] ;  /* 0x0006040001197983 */ /* 0x000ea40000300800 */
[----:B------:R-:W2:Y:S02]  /*2e560*/  LDL.LU R26, [R1+0x608] ;  /* 0x00060800011a7983 */ /* 0x000ea40000300800 */
[----:B------:R-:W2:Y:S01]  /*2e570*/  LDL.LU R27, [R1+0x60c] ;  /* 0x00060c00011b7983 */ /* 0x000ea20000300800 */
        /* <DEDUP_REMOVED lines=8> */
[----:B------:R-:W-:-:S05]  /*2e600*/  IMAD.MOV.U32 R17, RZ, RZ, R22 ;  /* 0x000000ffff117224 */ /* 0x000fca00078e0016 */
[----:B------:R-:W-:Y:S01]  /*2e610*/  STL.64 [R1+0x26f0], R16 ;  /* 0x0026f01001007387 */ /* 0x000fe20000100a00 */
[----:B------:R-:W-:Y:S02]  /*2e620*/  STL.64 [R1+0x26a8], R26 ;  /* 0x0026a81a01007387 */ /* 0x000fe40000100a00 */
[----:B------:R0:W-:Y:S02]  /*2e630*/  STL.64 [R1+0x26a0], R24 ;  /* 0x0026a01801007387 */ /* 0x0001e40000100a00 */
[----:B0-----:R-:W2:Y:S01]  /*2e640*/  LDL.LU R24, [R1+0x610] ;  /* 0x0006100001187983 */ /* 0x001ea20000300800 */
[----:B------:R-:W2:Y:S02]  /*2e650*/  LDL.LU R25, [R1+0x614] ;  /* 0x0006140001197983 */ /* 0x000ea40000300800 */
[----:B------:R-:W2:Y:S02]  /*2e660*/  LDL.LU R26, [R1+0x618] ;  /* 0x00061800011a7983 */ /* 0x000ea40000300800 */
[----:B------:R-:W2:Y:S02]  /*2e670*/  LDL.LU R27, [R1+0x61c] ;  /* 0x00061c00011b7983 */ /* 0x000ea40000300800 */
[----:B----4-:R-:W-:-:S02]  /*2e680*/  IMAD.MOV.U32 R16, RZ, RZ, R21 ;  /* 0x000000ffff107224 */ /* 0x010fc400078e0015 */
[----:B------:R-:W-:-:S05]  /*2e690*/  IMAD.MOV.U32 R17, RZ, RZ, R20 ;  /* 0x000000ffff117224 */ /* 0x000fca00078e0014 */
[----:B------:R3:W-:Y:S02]  /*2e6a0*/  STL.64 [R1+0x2708], R16 ;  /* 0x0027081001007387 */ /* 0x0007e40000100a00 */
[----:B---3--:R-:W-:Y:S02]  /*2e6b0*/  IMAD.MOV.U32 R16, RZ, RZ, R11 ;  /* 0x000000ffff107224 */ /* 0x008fe400078e000b */
[----:B------:R-:W-:-:S05]  /*2e6c0*/  IMAD.MOV.U32 R17, RZ, RZ, R10 ;  /* 0x000000ffff117224 */ /* 0x000fca00078e000a */
[----:B------:R-:W-:Y:S04]  /*2e6d0*/  STL.64 [R1+0x2720], R16 ;  /* 0x0027201001007387 */ /* 0x000fe80000100a00 */
[----:B--2---:R-:W-:Y:S01]  /*2e6e0*/  STL.64 [R1+0x26c0], R26 ;  /* 0x0026c01a01007387 */ /* 0x004fe20000100a00 */
[----:B------:R0:W-:Y:S03]  /*2e6f0*/  STL.64 [R1+0x26b8], R24 ;  /* 0x0026b81801007387 */ /* 0x0001e60000100a00 */
[----:B0-----:R-:W2:Y:S01]  /*2e700*/  LDL.LU R24, [R1+0x620] ;  /* 0x0006200001187983 */ /* 0x001ea20000300800 */
[----:B------:R-:W2:Y:S02]  /*2e710*/  LDL.LU R25, [R1+0x624] ;  /* 0x0006240001197983 */ /* 0x000ea40000300800 */
[----:B------:R-:W3:Y:S02]  /*2e720*/  LDL.LU R26, [R1+0x628] ;  /* 0x00062800011a7983 */ /* 0x000ee40000300800 */
[----:B------:R-:W3:Y:S02]  /*2e730*/  LDL.LU R27, [R1+0x62c] ;  /* 0x00062c00011b7983 */ /* 0x000ee40000300800 */
        /* <DEDUP_REMOVED lines=11> */
[----:B------:R-:W4:Y:S02]  /*2e7f0*/  LDL.LU R10, [R1+0x638] ;  /* 0x00063800010a7983 */ /* 0x000f240000300800 */
[----:B------:R-:W4:Y:S01]  /*2e800*/  LDL.LU R11, [R1+0x63c] ;  /* 0x00063c00010b7983 */ /* 0x000f220000300800 */
[----:B---3--:R-:W-:Y:S01]  /*2e810*/  STL.64 [R1+0x2700], R26 ;  /* 0x0027001a01007387 */ /* 0x008fe20000100a00 */
[----:B--2---:R0:W-:Y:S03]  /*2e820*/  STL.64 [R1+0x26f8], R24 ;  /* 0x0026f81801007387 */ /* 0x0041e60000100a00 */
[----:B0-----:R-:W2:Y:S01]  /*2e830*/  LDL.LU R24, [R1+0x280] ;  /* 0x0002800001187983 */ /* 0x001ea20000300800 */
[----:B------:R-:W2:Y:S02]  /*2e840*/  LDL.LU R25, [R1+0x284] ;  /* 0x0002840001197983 */ /* 0x000ea40000300800 */
[----:B------:R-:W3:Y:S02]  /*2e850*/  LDL.LU R26, [R1+0x288] ;  /* 0x00028800011a7983 */ /* 0x000ee40000300800 */
[----:B------:R-:W3:Y:S01]  /*2e860*/  LDL.LU R27, [R1+0x28c] ;  /* 0x00028c00011b7983 */ /* 0x000ee20000300800 */
[----:B------:R-:W2:Y:S01]  /*2e870*/  LDL.LU R20, [R1+0x2c0] ;  /* 0x0002c00001147983 */ /* 0x000ea20000300800 */
        /* <DEDUP_REMOVED lines=9> */
[----:B----4-:R-:W-:Y:S01]  /*2e910*/  HMMA.16816.F32 R8, R4, R12, R8 ;  /* 0x0000000c0408723c */ /* 0x010fe20000001808 */
[----:B---3--:R-:W-:Y:S01]  /*2e920*/  STL.64 [R1+0x2730], R26 ;  /* 0x0027301a01007387 */ /* 0x008fe20000100a00 */
[----:B--2---:R0:W-:Y:S03]  /*2e930*/  STL.64 [R1+0x2728], R24 ;  /* 0x0027281801007387 */ /* 0x0041e60000100a00 */
[----:B0-----:R-:W2:Y:S01]  /*2e940*/  LDL.LU R24, [R1+0x2a0] ;  /* 0x0002a00001187983 */ /* 0x001ea20000300800 */
[----:B------:R-:W2:Y:S02]  /*2e950*/  LDL.LU R25, [R1+0x2a4] ;  /* 0x0002a40001197983 */ /* 0x000ea40000300800 */
[----:B------:R-:W3:Y:S02]  /*2e960*/  LDL.LU R26, [R1+0x2a8] ;  /* 0x0002a800011a7983 */ /* 0x000ee40000300800 */
[----:B------:R-:W3:Y:S02]  /*2e970*/  LDL.LU R27, [R1+0x2ac] ;  /* 0x0002ac00011b7983 */ /* 0x000ee40000300800 */
[----:B------:R-:W-:-:S02]  /*2e980*/  IMAD.MOV.U32 R17, RZ, RZ, R14 ;  /* 0x000000ffff117224 */ /* 0x000fc400078e000e */
[----:B------:R-:W-:Y:S01]  /*2e990*/  IMAD.MOV.U32 R16, RZ, RZ, R15 ;  /* 0x000000ffff107224 */ /* 0x000fe200078e000f */
        /* <DEDUP_REMOVED lines=10> */
[----:B------:R0:W-:Y:S02]  /*2ea40*/  STL.64 [R1+0x2640], R12 ;  /* 0x0026400c01007387 */ /* 0x0001e40000100a00 */
[----:B0-----:R-:W2:Y:S01]  /*2ea50*/  LDL.LU R12, [R1+0x5c0] ;  /* 0x0005c000010c7983 */ /* 0x001ea20000300800 */
[----:B------:R-:W2:Y:S02]  /*2ea60*/  LDL.LU R13, [R1+0x5c4] ;  /* 0x0005c400010d7983 */ /* 0x000ea40000300800 */
[----:B------:R-:W2:Y:S02]  /*2ea70*/  LDL.LU R14, [R1+0x5c8] ;  /* 0x0005c800010e7983 */ /* 0x000ea40000300800 */
[----:B------:R-:W2:Y:S01]  /*2ea80*/  LDL.LU R15, [R1+0x5cc] ;  /* 0x0005cc00010f7983 */ /* 0x000ea20000300800 */
[----:B----4-:R-:W-:Y:S01]  /*2ea90*/  HMMA.16816.F32 R4, R4, R8, R20 ;  /* 0x000000080404723c */ /* 0x010fe20000001814 */
[----:B--2---:R-:W-:Y:S01]  /*2eaa0*/  STL.64 [R1+0x2658], R14 ;  /* 0x0026580e01007387 */ /* 0x004fe20000100a00 */
[----:B------:R0:W-:Y:S03]  /*2eab0*/  STL.64 [R1+0x2650], R12 ;  /* 0x0026500c01007387 */ /* 0x0001e60000100a00 */
[----:B0-----:R-:W2:Y:S01]  /*2eac0*/  LDL.LU R12, [R1+0x5d0] ;  /* 0x0005d000010c7983 */ /* 0x001ea20000300800 */
[----:B------:R-:W2:Y:S02]  /*2ead0*/  LDL.LU R13, [R1+0x5d4] ;  /* 0x0005d400010d7983 */ /* 0x000ea40000300800 */
[----:B------:R-:W2:Y:S02]  /*2eae0*/  LDL.LU R14, [R1+0x5d8] ;  /* 0x0005d800010e7983 */ /* 0x000ea40000300800 */
[----:B------:R-:W2:Y:S01]  /*2eaf0*/  LDL.LU R15, [R1+0x5dc] ;  /* 0x0005dc00010f7983 */ /* 0x000ea20000300800 */
[----:B------:R-:W4:Y:S01]  /*2eb00*/  LDL.LU.64 R22, [R1+0x2758] ;  /* 0x0027580001167983 */ /* 0x000f220000300a00 */
[----:B------:R-:W4:Y:S11]  /*2eb10*/  LDL.LU.64 R20, [R1+0x2750] ;  /* 0x0027500001147983 */ /* 0x000f360000300a00 */
[----:B------:R-:W-:Y:S02]  /*2eb20*/  STL.64 [R1+0x2e0], R4 ;  /* 0x0002e00401007387 */ /* 0x000fe40000100a00 */
[----:B------:R-:W-:Y:S01]  /*2eb30*/  STL.64 [R1+0x2e8], R6 ;  /* 0x0002e80601007387 */ /* 0x000fe20000100a00 */
[C---:B----4-:R-:W-:Y:S01]  /*2eb40*/  HMMA.16816.F32 R16, R20.reuse, R16, R24 ;  /* 0x000000101410723c */ /* 0x050fe20000001818 */
[----:B------:R-:W4:Y:S01]  /*2eb50*/  LDL.LU.64 R26, [R1+0x2748] ;  /* 0x00274800011a7983 */ /* 0x000f220000300a00 */
[----:B------:R-:W4:Y:S11]  /*2eb60*/  LDL.LU.64 R24, [R1+0x2740] ;  /* 0x0027400001187983 */ /* 0x000f360000300a00 */
[----:B------:R-:W-:Y:S10]  /*2eb70*/  @!UPT UIADD3 URZ, URZ, URZ, URZ ;  /* 0x0000003f3f3ff290 */ /* 0x000ff4000fffe03f */
[----:B------:R0:W-:Y:S01]  /*2eb80*/  STL.64 [R1+0x680], R16 ;  /* 0x0006801001007387 */ /* 0x0001e20000100a00 */
[----:B------:R4:W-:Y:S03]  /*2eb90*/  STL.64 [R1+0x688], R18 ;  /* 0x0006881201007387 */ /* 0x0009e60000100a00 */
[----:B0-----:R-:W4:Y:S02]  /*2eba0*/  LDL.LU.64 R16, [R1+0x2738] ;  /* 0x0027380001107983 */ /* 0x001f240000300a00 */
[C---:B----4-:R-:W-:Y:S02]  /*2ebb0*/  HMMA.16816.F32 R16, R20.reuse, R16, R24 ;  /* 0x000000101410723c */ /* 0x050fe40000001818 */
[----:B------:R-:W4:Y:S01]  /*2ebc0*/  LDL.LU.64 R26, [R1+0x2730] ;  /* 0x00273000011a7983 */ /* 0x000f220000300a00 */
[----:B------:R-:W4:Y:S11]  /*2ebd0*/  LDL.LU.64 R24, [R1+0x2728] ;  /* 0x0027280001187983 */ /* 0x000f360000300a00 */
[----:B------:R-:W-:Y:S09]  /*2ebe0*/  @!UPT UIADD3 URZ, URZ, URZ, URZ ;  /* 0x0000003f3f3ff290 */ /* 0x000ff2000fffe03f */
        /* <DEDUP_REMOVED lines=17> */
[----:B----4-:R-:W-:Y:S02]  /*2ed00*/  HMMA.16816.F32 R16, R20, R16, R24 ;  /* 0x000000101410723c */ /* 0x010fe40000001818 */
[----:B------:R-:W4:Y:S01]  /*2ed10*/  LDL.LU.64 R26, [R1+0x26e8] ;  /* 0x0026e800011a7983 */ /* 0x000f220000300a00 */
[----:B------:R-:W4:Y:S11]  /*2ed20*/  LDL.LU.64 R24, [R1+0x26e0] ;  /* 0x0026e00001187983 */ /* 0x000f360000300a00 */
[----:B------:R-:W-:Y:S09]  /*2ed30*/  @!UPT UIADD3 URZ, URZ, URZ, URZ ;  /* 0x0000003f3f3ff290 */ /* 0x000ff2000fffe03f */
[----:B------:R-:W-:Y:S01]  /*2ed40*/  STL.64 [R1+0x640], R16 ;  /* 0x0006401001007387 */ /* 0x000fe20000100a00 */
[----:B------:R0:W-:Y:S03]  /*2ed50*/  STL.64 [R1+0x648], R18 ;  /* 0x0006481201007387 */ /* 0x0001e60000100a00 */
[----:B0-----:R-:W2:Y:S01]  /*2ed60*/  LDL.LU.64 R18, [R1+0x26d8] ;  /* 0x0026d80001127983 */ /* 0x001ea20000300a00 */
[----:B------:R-:W2:Y:S02]  /*2ed70*/  LDL.LU.64 R16, [R1+0x26d0] ;  /* 0x0026d00001107983 */ /* 0x000ea40000300a00 */
[----:B------:R-:W-:Y:S02]  /*2ed80*/  IMAD.MOV.U32 R4, RZ, RZ, R2 ;  /* 0x000000ffff047224 */ /* 0x000fe400078e0002 */
[----:B------:R-:W-:-:S07]  /*2ed90*/  IMAD.MOV.U32 R5, RZ, RZ, R0 ;  /* 0x000000ffff057224 */ /* 0x000fce00078e0000 */
[C---:B--2---:R-:W-:Y:S01]  /*2eda0*/  HMMA.16816.F32 R4, R20.reuse, R4, R16 ;  /* 0x000000041404723c */ /* 0x044fe20000001810 */
[----:B------:R-:W4:Y:S11]  /*2edb0*/  LDL.LU.64 R16, [R1+0x26c8] ;  /* 0x0026c80001107983 */ /* 0x000f360000300a00 */
[----:B------:R-:W-:Y:S11]  /*2edc0*/  @!UPT UIADD3 URZ, URZ, URZ, URZ ;  /* 0x0000003f3f3ff290 */ /* 0x000ff6000fffe03f */
[----:B------:R-:W-:Y:S01]  /*2edd0*/  STL.64 [R1+0x630], R4 ;  /* 0x0006300401007387 */ /* 0x000fe20000100a00 */
[----:B------:R-:W-:Y:S02]  /*2ede0*/  STL.64 [R1+0x638], R6 ;  /* 0x0006380601007387 */ /* 0x000fe40000100a00 */
[----:B------:R-:W0:Y:S02]  /*2edf0*/  LDSM.16.MT88.4 R4, [R3+0x8380] ;  /* 0x008380000304783b */ /* 0x000e240000004200 */
[----:B0-----:R-:W-:Y:S02]  /*2ee00*/  STL.64 [R1+0x2528], R6 ;  /* 0x0025280601007387 */ /* 0x001fe40000100a00 */
[----:B------:R0:W-:Y:S02]  /*2ee10*/  STL.64 [R1+0x2520], R4 ;  /* 0x0025200401007387 */ /* 0x0001e40000100a00 */
[----:B0-----:R-:W2:Y:S01]  /*2ee20*/  LDL.LU R4, [R1+0x5b0] ;  /* 0x0005b00001047983 */ /* 0x001ea20000300800 */
[----:B------:R-:W2:Y:S02]  /*2ee30*/  LDL.LU R5, [R1+0x5b4] ;  /* 0x0005b40001057983 */ /* 0x000ea40000300800 */
[----:B------:R-:W2:Y:S02]  /*2ee40*/  LDL.LU R6, [R1+0x5b8] ;  /* 0x0005b80001067983 */ /* 0x000ea40000300800 */
[----:B------:R-:W2:Y:S01]  /*2ee50*/  LDL.LU R7, [R1+0x5bc] ;  /* 0x0005bc0001077983 */ /* 0x000ea20000300800 */
        /* <DEDUP_REMOVED lines=29> */
[----:B------:R-:W4:Y:S11]  /*2f030*/  LDL.LU.64 R24, [R1+0x2660] ;  /* 0x0026600001187983 */ /* 0x000f360000300a00 */
[----:B------:R-:W-:Y:S10]  /*2f040*/  @!UPT UIADD3 URZ, URZ, URZ, URZ ;  /* 0x0000003f3f3ff290 */ /* 0x000ff4000fffe03f */
[----:B------:R0:W-:Y:S01]  /*2f050*/  STL.64 [R1+0x5e0], R16 ;  /* 0x0005e01001007387 */ /* 0x0001e20000100a00 */
[----:B------:R1:W-:Y:S03]  /*2f060*/  STL.64 [R1+0x5e8], R18 ;  /* 0x0005e81201007387 */ /* 0x0003e60000100a00 */
[----:B0-----:R-:W2:Y:S01]  /*2f070*/  LDL.LU R16, [R1+0x250] ;  /* 0x0002500001107983 */ /* 0x001ea20000300800 */
[----:B------:R-:W2:Y:S02]  /*2f080*/  LDL.LU R17, [R1+0x254] ;  /* 0x0002540001117983 */ /* 0x000ea40000300800 */
[----:B-1----:R-:W2:Y:S02]  /*2f090*/  LDL.LU R18, [R1+0x258] ;  /* 0x0002580001127983 */ /* 0x002ea40000300800 */
        /* <DEDUP_REMOVED lines=9> */
[----:B------:R-:W4:Y:S11]  /*2f130*/  LDL.LU.64 R12, [R1+0x2640] ;  /* 0x00264000010c7983 */ /* 0x000f360000300a00 */
[----:B------:R-:W-:Y:S10]  /*2f140*/  @!UPT UIADD3 URZ, URZ, URZ, URZ ;  /* 0x0000003f3f3ff290 */ /* 0x000ff4000fffe03f */
[----:B------:R0:W-:Y:S01]  /*2f150*/  STL.64 [R1+0x5c0], R24 ;  /* 0x0005c01801007387 */ /* 0x0001e20000100a00 */
[----:B------:R-:W-:Y:S03]  /*2f160*/  STL.64 [R1+0x5c8], R26 ;  /* 0x0005c81a01007387 */ /* 0x000fe60000100a00 */
[----:B0-----:R-:W2:Y:S02]  /*2f170*/  LDL.LU.64 R24, [R1+0x2638] ;  /* 0x0026380001187983 */ /* 0x001ea40000300a00 */
[C---:B--2---:R-:W-:Y:S11]  /*2f180*/  HMMA.16816.F32 R4, R20.reuse, R24, R4 ;  /* 0x000000181404723c */ /* 0x044ff60000001804 */
[----:B------:R-:W-:Y:S11]  /*2f190*/  @!UPT UIADD3 URZ, URZ, URZ, URZ ;  /* 0x0000003f3f3ff290 */ /* 0x000ff6000fffe03f */
[----:B------:R-:W-:Y:S01]  /*2f1a0*/  @!UPT UIADD3 URZ, URZ, URZ, URZ ;  /* 0x0000003f3f3ff290 */ /* 0x000fe2000fffe03f */
[----:B------:R0:W-:Y:S01]  /*2f1b0*/  STL.64 [R1+0x5b0], R4 ;  /* 0x0005b00401007387 */ /* 0x0001e20000100a00 */
[----:B------:R1:W-:Y:S03]  /*2f1c0*/  STL.64 [R1+0x5b8], R6 ;  /* 0x0005b80601007387 */ /* 0x0003e60000100a00 */
[----:B0-----:R-:W2:Y:S01]  /*2f1d0*/  LDL.LU R4, [R1+0x240] ;  /* 0x0002400001047983 */ /* 0x001ea20000300800 */
[----:B------:R-:W2:Y:S02]  /*2f1e0*/  LDL.LU R5, [R1+0x244] ;  /* 0x0002440001057983 */ /* 0x000ea40000300800 */
[----:B-1----:R-:W2:Y:S02]  /*2f1f0*/  LDL.LU R6, [R1+0x248] ;  /* 0x0002480001067983 */ /* 0x002ea40000300800 */
[----:B------:R-:W2:Y:S01]  /*2f200*/  LDL.LU R7, [R1+0x24c] ;  /* 0x00024c0001077983 */ /* 0x000ea20000300800 */
[----:B------:R0:W-:Y:S04]  /*2f210*/  STL.64 [R1+0x25a0], R24 ;  /* 0x0025a01801007387 */ /* 0x0001e80000100a00 */
[----:B0-----:R-:W2:Y:S04]  /*2f220*/  LDL.LU.64 R24, [R1+0x70] ;  /* 0x0000700001187983 */ /* 0x001ea80000300a00 */
[----:B--2---:R0:W-:Y:S04]  /*2f230*/  STL.64 [R1+0x25f8], R24 ;  /* 0x0025f81801007387 */ /* 0x0041e80000100a00 */
[----:B0-----:R-:W2:Y:S04]  /*2f240*/  LDL.LU.64 R24, [R1+0x90] ;  /* 0x0000900001187983 */ /* 0x001ea80000300a00 */
[----:B--2---:R0:W-:Y:S04]  /*2f250*/  STL.64 [R1+0x2610], R24 ;  /* 0x0026101801007387 */ /* 0x0041e80000100a00 */
        /* <DEDUP_REMOVED lines=9> */
[----:B0-----:R-:W2:Y:S04]  /*2f2f0*/  LDL.LU.64 R24, [R1+0xa0] ;  /* 0x0000a00001187983 */ /* 0x001ea80000300a00 */
[----:B--2---:R0:W-:Y:S04]  /*2f300*/  STL.64 [R1+0x2618], R24 ;  /* 0x0026181801007387 */ /* 0x0041e80000100a00 */
[----:B0-----:R-:W2:Y:S04]  /*2f310*/  LDL.LU.64 R24, [R1+0xb0] ;  /* 0x0000b00001187983 */ /* 0x001ea80000300a00 */
[----:B--2---:R0:W-:Y:S04]  /*2f320*/  STL.64 [R1+0x2620], R24 ;  /* 0x0026201801007387 */ /* 0x0041e80000100a00 */
[----:B0-----:R-:W2:Y:S01]  /*2f330*/  LDL.LU.64 R24, [R1+0xc0] ;  /* 0x0000c00001187983 */ /* 0x001ea20000300a00 */
[----:B------:R0:W-:Y:S02]  /*2f340*/  STL [R1+0x2554], R12 ;  /* 0x0025540c01007387 */ /* 0x0001e40000100800 */
[----:B------:R1:W-:Y:S01]  /*2f350*/  STL [R1+0x2550], R13 ;  /* 0x0025500d01007387 */ /* 0x0003e20000100800 */
[----:B0-----:R-:W4:Y:S01]  /*2f360*/  LDL.LU R12, [R1+0x1f0] ;  /* 0x0001f000010c7983 */ /* 0x001f220000300800 */
[----:B-1----:R-:W4:Y:S02]  /*2f370*/  LDL.LU R13, [R1+0x1f4] ;  /* 0x0001f400010d7983 */ /* 0x002f240000300800 */
[----:B------:R-:W2:Y:S02]  /*2f380*/  LDL.LU R14, [R1+0x1f8] ;  /* 0x0001f800010e7983 */ /* 0x000ea40000300800 */
[----:B------:R-:W2:Y:S01]  /*2f390*/  LDL.LU R15, [R1+0x1fc] ;  /* 0x0001fc00010f7983 */ /* 0x000ea20000300800 */
[----:B------:R-:W-:Y:S01]  /*2f3a0*/  HMMA.16816.F32 R20, R20, R8, R16 ;  /* 0x000000081414723c */ /* 0x000fe20000001810 */
[----:B--2---:R-:W-:Y:S01]  /*2f3b0*/  STL.64 [R1+0x2608], R14 ;  /* 0x0026080e01007387 */ /* 0x004fe20000100a00 */
[----:B----4-:R0:W-:Y:S03]  /*2f3c0*/  STL.64 [R1+0x2600], R12 ;  /* 0x0026000c01007387 */ /* 0x0101e60000100a00 */
[----:B0-----:R-:W2:Y:S01]  /*2f3d0*/  LDL.LU R12, [R1+0x210] ;  /* 0x00021000010c7983 */ /* 0x001ea20000300800 */
[----:B------:R-:W2:Y:S02]  /*2f3e0*/  LDL.LU R13, [R1+0x214] ;  /* 0x00021400010d7983 */ /* 0x000ea40000300800 */
[----:B------:R-:W2:Y:S02]  /*2f3f0*/  LDL.LU R14, [R1+0x218] ;  /* 0x00021800010e7983 */ /* 0x000ea40000300800 */
[----:B------:R-:W2:Y:S01]  /*2f400*/  LDL.LU R15, [R1+0x21c] ;  /* 0x00021c00010f7983 */ /* 0x000ea20000300800 */
[----:B------:R-:W4:Y:S01]  /*2f410*/  LDL.LU.64 R18, [R1+0x2630] ;  /* 0x0026300001127983 */ /* 0x000f220000300a00 */
[----:B------:R-:W4:Y:S11]  /*2f420*/  LDL.LU.64 R16, [R1+0x2628] ;  /* 0x0026280001107983 */ /* 0x000f360000300a00 */
[----:B------:R0:W-:Y:S02]  /*2f430*/  STL.64 [R1+0x2d0], R20 ;  /* 0x0002d01401007387 */ /* 0x0001e40000100a00 */
[----:B------:R-:W-:Y:S01]  /*2f440*/  STL.64 [R1+0x2d8], R22 ;  /* 0x0002d81601007387 */ /* 0x000fe20000100a00 */
[----:B0-----:R-:W2:Y:S01]  /*2f450*/  LDL.LU.64 R20, [R1+0x80] ;  /* 0x0000800001147983 */ /* 0x001ea20000300a00 */
[----:B---3--:R-:W-:Y:S02]  /*2f460*/  STL.64 [R1+0x2538], R10 ;  /* 0x0025380a01007387 */ /* 0x008fe40000100a00 */
[----:B------:R0:W-:Y:S02]  /*2f470*/  STL.64 [R1+0x2530], R8 ;  /* 0x0025300801007387 */ /* 0x0001e40000100a00 */
[----:B0-----:R-:W3:Y:S01]  /*2f480*/  LDL.LU R8, [R1+0x220] ;  /* 0x0002200001087983 */ /* 0x001ee20000300800 */
[----:B------:R-:W3:Y:S02]  /*2f490*/  LDL.LU R9, [R1+0x224] ;  /* 0x0002240001097983 */ /* 0x000ee40000300800 */
[----:B------:R-:W3:Y:S02]  /*2f4a0*/  LDL.LU R10, [R1+0x228] ;  /* 0x00022800010a7983 */ /* 0x000ee40000300800 */
[----:B------:R-:W3:Y:S01]  /*2f4b0*/  LDL.LU R11, [R1+0x22c] ;  /* 0x00022c00010b7983 */ /* 0x000ee20000300800 */
[C---:B----4-:R-:W-:Y:S11]  /*2f4c0*/  HMMA.16816.F32 R4, R16.reuse, R24, R4 ;  /* 0x000000181004723c */ /* 0x050ff60000001804 */
[----:B------:R-:W-:Y:S11]  /*2f4d0*/  @!UPT UIADD3 URZ, URZ, URZ, URZ ;  /* 0x0000003f3f3ff290 */ /* 0x000ff6000fffe03f */
[----:B------:R-:W-:Y:S01]  /*2f4e0*/  @!UPT UIADD3 URZ, URZ, URZ, URZ ;  /* 0x0000003f3f3ff290 */ /* 0x000fe2000fffe03f */
[----:B------:R0:W-:Y:S01]  /*2f4f0*/  STL.64 [R1+0x2c0], R4 ;  /* 0x0002c00401007387 */ /* 0x0001e20000100a00 */
[----:B------:R-:W-:Y:S02]  /*2f500*/  STL.64 [R1+0x2c8], R6 ;  /* 0x0002c80601007387 */ /* 0x000fe40000100a00 */
[----:B0-----:R-:W-:Y:S02]  /*2f510*/  IMAD.MOV.U32 R4, RZ, RZ, R25 ;  /* 0x000000ffff047224 */ /* 0x001fe400078e0019 */
[----:B------:R-:W-:Y:S02]  /*2f520*/  IMAD.MOV.U32 R5, RZ, RZ, R24 ;  /* 0x000000ffff057224 */ /* 0x000fe400078e0018 */
[----:B------:R-:W4:Y:S01]  /*2f530*/  LDL.LU.64 R24, [R1+0x2620] ;  /* 0x0026200001187983 */ /* 0x000f220000300a00 */
[----:B------:R0:W-:Y:S02]  /*2f540*/  STL [R1+0x255c], R4 ;  /* 0x00255c0401007387 */ /* 0x0001e40000100800 */
[----:B------:R1:W-:Y:S01]  /*2f550*/  STL [R1+0x2558], R5 ;  /* 0x0025580501007387 */ /* 0x0003e20000100800 */
[----:B0-----:R-:W4:Y:S01]  /*2f560*/  LDL.LU R4, [R1+0x230] ;  /* 0x0002300001047983 */ /* 0x001f220000300800 */
[----:B-1----:R-:W4:Y:S02]  /*2f570*/  LDL.LU R5, [R1+0x234] ;  /* 0x0002340001057983 */ /* 0x002f240000300800 */
[----:B------:R-:W4:Y:S02]  /*2f580*/  LDL.LU R6, [R1+0x238] ;  /* 0x0002380001067983 */ /* 0x000f240000300800 */
[----:B------:R-:W4:Y:S02]  /*2f590*/  LDL.LU R7, [R1+0x23c] ;  /* 0x00023c0001077983 */ /* 0x000f240000300800 */
        /* <DEDUP_REMOVED lines=8> */
[----:B------:R0:W-:Y:S02]  /*2f620*/  STL [R1+0x2564], R6 ;  /* 0x0025640601007387 */ /* 0x0001e40000100800 */
[----:B------:R1:W-:Y:S02]  /*2f630*/  STL [R1+0x2560], R7 ;  /* 0x0025600701007387 */ /* 0x0003e40000100800 */
[----:B------:R-:W4:Y:S01]  /*2f640*/  LDL.LU R4, [R1+0x200] ;  /* 0x0002000001047983 */ /* 0x000f220000300800 */
[----:B------:R-:W4:Y:S04]  /*2f650*/  LDL.LU R5, [R1+0x204] ;  /* 0x0002040001057983 */ /* 0x000f280000300800 */
[----:B0-----:R-:W4:Y:S01]  /*2f660*/  LDL.LU R6, [R1+0x208] ;  /* 0x0002080001067983 */ /* 0x001f220000300800 */
[----:B-1----:R-:W4:Y:S01]  /*2f670*/  LDL.LU R7, [R1+0x20c] ;  /* 0x00020c0001077983 */ /* 0x002f220000300800 */
        /* <DEDUP_REMOVED lines=18> */
[----:B------:R-:W-:Y:S01]  /*2f7a0*/  STL.64 [R1+0x2570], R10 ;  /* 0x0025700a01007387 */ /* 0x000fe20000100a00 */
[----:B------:R-:W-:Y:S11]  /*2f7b0*/  STL.64 [R1+0x2568], R8 ;  /* 0x0025680801007387 */ /* 0x000ff60000100a00 */
[----:B------:R-:W-:Y:S10]  /*2f7c0*/  @!UPT UIADD3 URZ, URZ, URZ, URZ ;  /* 0x0000003f3f3ff290 */ /* 0x000ff4000fffe03f */
[----:B------:R-:W-:Y:S01]  /*2f7d0*/  STL.64 [R1+0x280], R4 ;  /* 0x0002800401007387 */ /* 0x000fe20000100a00 */
[----:B------:R2:W-:Y:S02]  /*2f7e0*/  STL.64 [R1+0x288], R6 ;  /* 0x0002880601007387 */ /* 0x0005e40000100a00 */
[----:B--2---:R-:W-:Y:S01]  /*2f7f0*/  HMMA.16816.F32 R4, R16, R24, R12 ;  /* 0x000000181004723c */ /* 0x004fe2000000180c */
[----:B------:R-:W-:Y:S02]  /*2f800*/  IMAD.MOV.U32 R2, RZ, RZ, R24 ;  /* 0x000000ffff027224 */ /* 0x000fe400078e0018 */
[----:B------:R-:W-:Y:S11]  /*2f810*/  IMAD.MOV.U32 R0, RZ, RZ, R25 ;  /* 0x000000ffff007224 */ /* 0x000ff600078e0019 */
[----:B------:R-:W-:Y:S09]  /*2f820*/  @!UPT UIADD3 URZ, URZ, URZ, URZ ;  /* 0x0000003f3f3ff290 */ /* 0x000ff2000fffe03f */
[----:B------:R0:W-:Y:S01]  /*2f830*/  STL.64 [R1+0x270], R4 ;  /* 0x0002700401007387 */ /* 0x0001e20000100a00 */
[----:B------:R1:W-:Y:S02]  /*2f840*/  STL.64 [R1+0x278], R6 ;  /* 0x0002780601007387 */ /* 0x0003e40000100a00 */
[----:B------:R-:W2:Y:S02]  /*2f850*/  LDL.LU R8, [R1+0x8e0] ;  /* 0x0008e00001087983 */ /* 0x000ea40000300800 */
[----:B------:R-:W2:Y:S01]  /*2f860*/  LDL.LU R9, [R1+0x8e4] ;  /* 0x0008e40001097983 */ /* 0x000ea20000300800 */
[----:B------:R-:W3:Y:S01]  /*2f870*/  LDL.LU R10, [R1+0x8e8] ;  /* 0x0008e800010a7983 */ /* 0x000ee20000300800 */
[----:B------:R-:W3:Y:S02]  /*2f880*/  LDL.LU R11, [R1+0x8ec] ;  /* 0x0008ec00010b7983 */ /* 0x000ee40000300800 */
[----:B------:R-:W4:Y:S02]  /*2f890*/  LDL.LU R24, [R1+0x900] ;  /* 0x0009000001187983 */ /* 0x000f240000300800 */
[----:B------:R-:W4:Y:S01]  /*2f8a0*/  LDL.LU R25, [R1+0x904] ;  /* 0x0009040001197983 */ /* 0x000f220000300800 */
[----:B------:R-:W2:Y:S01]  /*2f8b0*/  LDL.LU R26, [R1+0x908] ;  /* 0x00090800011a7983 */ /* 0x000ea20000300800 */
[----:B------:R-:W2:Y:S03]  /*2f8c0*/  LDL.LU R27, [R1+0x90c] ;  /* 0x00090c00011b7983 */ /* 0x000ea60000300800 */
[----:B0-----:R-:W2:Y:S01]  /*2f8d0*/  LDL.LU R4, [R1+0x920] ;  /* 0x0009200001047983 */ /* 0x001ea20000300800 */
[----:B------:R-:W2:Y:S02]  /*2f8e0*/  LDL.LU R5, [R1+0x924] ;  /* 0x0009240001057983 */ /* 0x000ea40000300800 */
[----:B-1----:R-:W2:Y:S02]  /*2f8f0*/  LDL.LU R6, [R1+0x928] ;  /* 0x0009280001067983 */ /* 0x002ea40000300800 */
[----:B------:R-:W2:Y:S01]  /*2f900*/  LDL.LU R7, [R1+0x92c] ;  /* 0x00092c0001077983 */ /* 0x000ea20000300800 */
[----:B------:R-:W3:Y:S01]  /*2f910*/  LDL.LU R12, [R1+0x1e0] ;  /* 0x0001e000010c7983 */ /* 0x000ee20000300800 */
[----:B------:R-:W3:Y:S02]  /*2f920*/  LDL.LU R13, [R1+0x1e4] ;  /* 0x0001e400010d7983 */ /* 0x000ee40000300800 */
[----:B------:R-:W3:Y:S02]  /*2f930*/  LDL.LU R14, [R1+0x1e8] ;  /* 0x0001e800010e7983 */ /* 0x000ee40000300800 */
[----:B------:R-:W-:-:S02]  /*2f940*/  IMAD.MOV.U32 R28, RZ, RZ, R20 ;  /* 0x000000ffff1c7224 */ /* 0x000fc400078e0014 */
[----:B------:R-:W-:Y:S01]  /*2f950*/  IMAD.MOV.U32 R29, RZ, RZ, R21 ;  /* 0x000000ffff1d7224 */ /* 0x000fe200078e0015 */
[----:B------:R-:W3:Y:S01]  /*2f960*/  LDL.LU R15, [R1+0x1ec] ;  /* 0x0001ec00010f7983 */ /* 0x000ee20000300800 */
[----:B------:R-:W3:Y:S03]  /*2f970*/  LDL.LU.64 R20, [R1+0x60] ;  /* 0x0000600001147983 */ /* 0x000ee60000300a00 */
[----:B--2---:R-:W-:Y:S01]  /*2f980*/  STL.64 [R1+0x25d0], R6 ;  /* 0x0025d00601007387 */ /* 0x004fe20000100a00 */
[----:B------:R0:W-:Y:S03]  /*2f990*/  STL.64 [R1+0x25c8], R4 ;  /* 0x0025c80401007387 */ /* 0x0001e60000100a00 */
[----:B0-----:R-:W2:Y:S04]  /*2f9a0*/  LDL.LU.64 R4, [R1+0x40] ;  /* 0x0000400001047983 */ /* 0x001ea80000300a00 */
[----:B--2---:R0:W-:Y:S04]  /*2f9b0*/  STL.64 [R1+0x25e0], R4 ;  /* 0x0025e00401007387 */ /* 0x0041e80000100a00 */
[----:B0-----:R-:W2:Y:S01]  /*2f9c0*/  LDL.LU.64 R4, [R1+0x50] ;  /* 0x0000500001047983 */ /* 0x001ea20000300a00 */
[----:B------:R-:W-:Y:S02]  /*2f9d0*/  STL.64 [R1+0x25b0], R26 ;  /* 0x0025b01a01007387 */ /* 0x000fe40000100a00 */
[----:B----4-:R0:W-:Y:S02]  /*2f9e0*/  STL.64 [R1+0x25a8], R24 ;  /* 0x0025a81801007387 */ /* 0x0101e40000100a00 */
[----:B0-----:R-:W4:Y:S04]  /*2f9f0*/  LDL.LU.64 R24, [R1+0x20] ;  /* 0x0000200001187983 */ /* 0x001f280000300a00 */
[----:B----4-:R0:W-:Y:S04]  /*2fa00*/  STL.64 [R1+0x25c0], R24 ;  /* 0x0025c01801007387 */ /* 0x0101e80000100a00 */
[----:B0-----:R-:W4:Y:S04]  /*2fa10*/  LDL.LU.64 R24, [R1+0x30] ;  /* 0x0000300001187983 */ /* 0x001f280000300a00 */
        /* <DEDUP_REMOVED lines=11> */
[----:B---3--:R-:W-:Y:S01]  /*2fad0*/  STL.64 [R1+0x2588], R10 ;  /* 0x0025880a01007387 */ /* 0x008fe20000100a00 */
[----:B------:R0:W-:Y:S03]  /*2fae0*/  STL.64 [R1+0x2580], R8 ;  /* 0x0025800801007387 */ /* 0x0001e60000100a00 */
[----:B0-----:R-:W3:Y:S01]  /*2faf0*/  LDL.LU R8, [R1+0x8f0] ;  /* 0x0008f00001087983 */ /* 0x001ee20000300800 */
[----:B------:R-:W3:Y:S02]  /*2fb00*/  LDL.LU R9, [R1+0x8f4] ;  /* 0x0008f40001097983 */ /* 0x000ee40000300800 */
[----:B------:R-:W4:Y:S02]  /*2fb10*/  LDL.LU R10, [R1+0x8f8] ;  /* 0x0008f800010a7983 */ /* 0x000f240000300800 */
[----:B------:R-:W4:Y:S01]  /*2fb20*/  LDL.LU R11, [R1+0x8fc] ;  /* 0x0008fc00010b7983 */ /* 0x000f220000300800 */
[----:B------:R-:W-:Y:S01]  /*2fb30*/  HMMA.16816.F32 R12, R16, R20, R12 ;  /* 0x00000014100c723c */ /* 0x000fe2000000180c */
[----:B----4-:R-:W-:Y:S01]  /*2fb40*/  STL.64 [R1+0x2598], R10 ;  /* 0x0025980a01007387 */ /* 0x010fe20000100a00 */
[----:B---3--:R0:W-:Y:S03]  /*2fb50*/  STL.64 [R1+0x2590], R8 ;  /* 0x0025900801007387 */ /* 0x0081e60000100a00 */
[----:B0-----:R-:W3:Y:S04]  /*2fb60*/  LDL.LU.64 R8, [R1+0x10] ;  /* 0x0000100001087983 */ /* 0x001ee80000300a00 */
[----:B---3--:R0:W-:Y:S04]  /*2fb70*/  STL.64 [R1+0x25b8], R8 ;  /* 0x0025b80801007387 */ /* 0x0081e80000100a00 */
[----:B0-----:R-:W3:Y:S01]  /*2fb80*/  LDL.LU R8, [R1+0x910] ;  /* 0x0009100001087983 */ /* 0x001ee20000300800 */
[----:B------:R-:W3:Y:S02]  /*2fb90*/  LDL.LU R9, [R1+0x914] ;  /* 0x0009140001097983 */ /* 0x000ee40000300800 */
[----:B------:R-:W3:Y:S02]  /*2fba0*/  LDL.LU R10, [R1+0x918] ;  /* 0x00091800010a7983 */ /* 0x000ee40000300800 */
[----:B------:R-:W3:Y:S05]  /*2fbb0*/  LDL.LU R11, [R1+0x91c] ;  /* 0x00091c00010b7983 */ /* 0x000eea0000300800 */
[----:B------:R-:W-:Y:S01]  /*2fbc0*/  STL.64 [R1+0x260], R12 ;  /* 0x0002600c01007387 */ /* 0x000fe20000100a00 */
[----:B------:R0:W-:Y:S02]  /*2fbd0*/  STL.64 [R1+0x268], R14 ;  /* 0x0002680e01007387 */ /* 0x0001e40000100a00 */
[----:B0-----:R-:W-:-:S02]  /*2fbe0*/  IMAD.MOV.U32 R15, RZ, RZ, R20 ;  /* 0x000000ffff0f7224 */ /* 0x001fc400078e0014 */
[----:B------:R-:W-:Y:S02]  /*2fbf0*/  IMAD.MOV.U32 R14, RZ, RZ, R21 ;  /* 0x000000ffff0e7224 */ /* 0x000fe400078e0015 */
[----:B------:R-:W0:Y:S04]  /*2fc00*/  LDSM.16.MT88.4 R20, [R3+0xc000] ;  /* 0x00c000000314783b */ /* 0x000e280000004200 */
[----:B0-----:R-:W-:Y:S01]  /*2fc10*/  STL.64 [R1+0x23c0], R22 ;  /* 0x0023c01601007387 */ /* 0x001fe20000100a00 */
[----:B------:R0:W-:Y:S03]  /*2fc20*/  STL.64 [R1+0x23b8], R20 ;  /* 0x0023b81401007387 */ /* 0x0001e60000100a00 */
[----:B0-----:R-:W4:Y:S01]  /*2fc30*/  LDL.LU R20, [R1+0xe0] ;  /* 0x0000e00001147983 */ /* 0x001f220000300800 */
[----:B------:R-:W4:Y:S02]  /*2fc40*/  LDL.LU R21, [R1+0xe4] ;  /* 0x0000e40001157983 */ /* 0x000f240000300800 */
[----:B------:R-:W3:Y:S02]  /*2fc50*/  LDL.LU R22, [R1+0xe8] ;  /* 0x0000e80001167983 */ /* 0x000ee40000300800 */
[----:B------:R-:W3:Y:S01]  /*2fc60*/  LDL.LU R23, [R1+0xec] ;  /* 0x0000ec0001177983 */ /* 0x000ee20000300800 */
[C---:B--2---:R-:W-:Y:S01]  /*2fc70*/  HMMA.16816.F32 R24, R16.reuse, R4, R24 ;  /* 0x000000041018723c */ /* 0x044fe20000001818 */
[----:B---3--:R-:W-:Y:S01]  /*2fc80*/  STL.64 [R1+0x23f0], R22 ;  /* 0x0023f01601007387 */ /* 0x008fe20000100a00 */
[----:B----4-:R0:W-:Y:S03]  /*2fc90*/  STL.64 [R1+0x23e8], R20 ;  /* 0x0023e81401007387 */ /* 0x0101e60000100a00 */
[----:B0-----:R-:W2:Y:S01]  /*2fca0*/  LDL.LU R20, [R1] ;  /* 0x0000000001147983 */ /* 0x001ea20000300800 */
[----:B------:R-:W2:Y:S11]  /*2fcb0*/  LDL.LU R21, [R1+0x4] ;  /* 0x0000040001157983 */ /* 0x000eb60000300800 */
[----:B------:R-:W-:Y:S06]  /*2fcc0*/  @!UPT UIADD3 URZ, URZ, URZ, URZ ;  /* 0x0000003f3f3ff290 */ /* 0x000fec000fffe03f */
[----:B------:R-:W-:Y:S02]  /*2fcd0*/  STL.64 [R1+0x250], R24 ;  /* 0x0002501801007387 */ /* 0x000fe40000100a00 */
[----:B------:R0:W-:Y:S02]  /*2fce0*/  STL.64 [R1+0x258], R26 ;  /* 0x0002581a01007387 */ /* 0x0001e40000100a00 */
[----:B------:R-:W-:Y:S02]  /*2fcf0*/  IMAD.MOV.U32 R23, RZ, RZ, R4 ;  /* 0x000000ffff177224 */ /* 0x000fe400078e0004 */
[----:B------:R-:W-:Y:S01]  /*2fd00*/  IMAD.MOV.U32 R22, RZ, RZ, R5 ;  /* 0x000000ffff167224 */ /* 0x000fe200078e0005 */
[----:B0-----:R-:W3:Y:S01]  /*2fd10*/  LDL.LU.64 R26, [R1+0x25f0] ;  /* 0x0025f000011a7983 */ /* 0x001ee20000300a00 */
[----:B------:R-:W3:Y:S02]  /*2fd20*/  LDL.LU.64 R24, [R1+0x25e8] ;  /* 0x0025e80001187983 */ /* 0x000ee40000300a00 */
[----:B------:R-:W3:Y:S02]  /*2fd30*/  LDL.LU.64 R4, [R1+0x25e0] ;  /* 0x0025e00001047983 */ /* 0x000ee40000300a00 */
[----:B---3--:R-:W-:Y:S01]  /*2fd40*/  HMMA.16816.F32 R24, R16, R4, R24 ;  /* 0x000000041018723c */ /* 0x008fe20000001818 */
[----:B------:R-:W-:-:S02]  /*2fd50*/  IMAD.MOV.U32 R12, RZ, RZ, R4 ;  /* 0x000000ffff0c7224 */ /* 0x000fc400078e0004 */
[----:B------:R-:W-:Y:S11]  /*2fd60*/  IMAD.MOV.U32 R13, RZ, RZ, R5 ;  /* 0x000000ffff0d7224 */ /* 0x000ff600078e0005 */
[----:B------:R-:W-:Y:S09]  /*2fd70*/  @!UPT UIADD3 URZ, URZ, URZ, URZ ;  /* 0x0000003f3f3ff290 */ /* 0x000ff2000fffe03f */
[----:B------:R0:W-:Y:S01]  /*2fd80*/  STL.64 [R1+0x240], R24 ;  /* 0x0002401801007387 */ /* 0x0001e20000100a00 */
[----:B------:R-:W-:Y:S03]  /*2fd90*/  STL.64 [R1+0x248], R26 ;  /* 0x0002481a01007387 */ /* 0x000fe60000100a00 */
        /* <DEDUP_REMOVED lines=10> */
[----:B------:R-:W3:Y:S02]  /*2fe40*/  LDL.LU.64 R24, [R1+0x25c0] ;  /* 0x0025c00001187983 */ /* 0x000ee40000300a00 */
[----:B---3--:R-:W-:Y:S01]  /*2fe50*/  HMMA.16816.F32 R8, R16, R24, R8 ;  /* 0x000000181008723c */ /* 0x008fe20000001808 */
[----:B-1----:R-:W-:-:S02]  /*2fe60*/  IMAD.MOV.U32 R6, RZ, RZ, R24 ;  /* 0x000000ffff067224 */ /* 0x002fc400078e0018 */
        /* <DEDUP_REMOVED lines=15> */
[----:B------:R-:W2:Y:S01]  /*2ff60*/  LDL.LU.64 R10, [R1+0x2598] ;  /* 0x00259800010a7983 */ /* 0x000ea20000300a00 */
[----:B------:R-:W2:Y:S02]  /*2ff70*/  LDL.LU.64 R8, [R1+0x2590] ;  /* 0x0025900001087983 */ /* 0x000ea40000300a00 */
[----:B--2---:R-:W-:Y:S11]  /*2ff80*/  HMMA.16816.F32 R8, R16, R20, R8 ;  /* 0x000000141008723c */ /* 0x004ff60000001808 */
[----:B------:R-:W-:Y:S11]  /*2ff90*/  @!UPT UIADD3 URZ, URZ, URZ, URZ ;  /* 0x0000003f3f3ff290 */ /* 0x000ff6000fffe03f */
[----:B------:R-:W-:Y:S01]  /*2ffa0*/  @!UPT UIADD3 URZ, URZ, URZ, URZ ;  /* 0x0000003f3f3ff290 */ /* 0x000fe2000fffe03f */
[----:B------:R-:W-:Y:S01]  /*2ffb0*/  STL.64 [R1+0x200], R8 ;  /* 0x0002000801007387 */ /* 0x000fe20000100a00 */
[----:B------:R0:W-:Y:S03]  /*2ffc0*/  STL.64 [R1+0x208], R10 ;  /* 0x0002080a01007387 */ /* 0x0001e60000100a00 */
[----:B0-----:R-:W3:Y:S01]  /*2ffd0*/  LDL.LU.64 R10, [R1+0x2588] ;  /* 0x00258800010a7983 */ /* 0x001ee20000300a00 */
[----:B------:R-:W3:Y:S02]  /*2ffe0*/  LDL.LU.64 R8, [R1+0x2580] ;  /* 0x0025800001087983 */ /* 0x000ee40000300a00 */
[----:B------:R0:W-:Y:S02]  /*2fff0*/  STL.64 [R1+0x2408], R20 ;  /* 0x0024081401007387 */ /* 0x0001e40000100a00 */
[----:B0-----:R-:W-:Y:S02]  /*30000*/  IMAD.MOV.U32 R20, RZ, RZ, R27 ;  /* 0x000000ffff147224 */ /* 0x001fe400078e001b */
[----:B------:R-:W-:Y:S01]  /*30010*/  IMAD.MOV.U32 R21, RZ, RZ, R26 ;  /* 0x000000ffff157224 */ /* 0x000fe200078e001a */
[----:B------:R-:W2:Y:S01]  /*30020*/  LDL.LU R27, [R1+0x257c] ;  /* 0x00257c00011b7983 */ /* 0x000ea20000300800 */
[----:B------:R-:W2:Y:S03]  /*30030*/  LDL.LU R26, [R1+0x2578] ;  /* 0x00257800011a7983 */ /* 0x000ea60000300800 */
[----:B------:R0:W-:Y:S02]  /*30040*/  STL.64 [R1+0x2420], R20 ;  /* 0x0024201401007387 */ /* 0x0001e40000100a00 */
[----:B0-----:R-:W-:-:S02]  /*30050*/  IMAD.MOV.U32 R20, RZ, RZ, R6 ;  /* 0x000000ffff147224 */ /* 0x001fc400078e0006 */
[----:B------:R-:W-:Y:S01]  /*30060*/  IMAD.MOV.U32 R21, RZ, RZ, R7 ;  /* 0x000000ffff157224 */ /* 0x000fe200078e0007 */
[----:B---3--:R-:W-:Y:S11]  /*30070*/  HMMA.16816.F32 R8, R16, R24, R8 ;  /* 0x000000181008723c */ /* 0x008ff60000001808 */
[----:B------:R-:W-:Y:S11]  /*30080*/  @!UPT UIADD3 URZ, URZ, URZ, URZ ;  /* 0x0000003f3f3ff290 */ /* 0x000ff6000fffe03f */
[----:B------:R-:W-:Y:S01]  /*30090*/  @!UPT UIADD3 URZ, URZ, URZ, URZ ;  /* 0x0000003f3f3ff290 */ /* 0x000fe2000fffe03f */
[----:B------:R-:W-:Y:S01]  /*300a0*/  STL.64 [R1+0x1f0], R8 ;  /* 0x0001f00801007387 */ /* 0x000fe20000100a00 */
[----:B------:R0:W-:Y:S03]  /*300b0*/  STL.64 [R1+0x1f8], R10 ;  /* 0x0001f80a01007387 */ /* 0x0001e60000100a00 */
[----:B0-----:R-:W3:Y:S01]  /*300c0*/  LDL.LU.64 R10, [R1+0x2570] ;  /* 0x00257000010a7983 */ /* 0x001ee20000300a00 */
[----:B------:R-:W4:Y:S02]  /*300d0*/  LDL.LU.64 R8, [R1+0x2568] ;  /* 0x0025680001087983 */ /* 0x000f240000300a00 */
[----:B------:R-:W3:Y:S02]  /*300e0*/  LDL.LU R6, [R1+0x2564] ;  /* 0x0025640001067983 */ /* 0x000ee40000300800 */
[----:B------:R-:W3:Y:S01]  /*300f0*/  LDL.LU R7, [R1+0x2560] ;  /* 0x0025600001077983 */ /* 0x000ee20000300800 */
[----:B------:R-:W-:Y:S01]  /*30100*/  STL.64 [R1+0x2438], R20 ;  /* 0x0024381401007387 */ /* 0x000fe20000100a00 */
[----:B--2---:R-:W-:Y:S02]  /*30110*/  STL.64 [R1+0x2400], R26 ;  /* 0x0024001a01007387 */ /* 0x004fe40000100a00 */
[----:B------:R0:W-:Y:S02]  /*30120*/  STL.64 [R1+0x23f8], R24 ;  /* 0x0023f81801007387 */ /* 0x0001e40000100a00 */
        /* <DEDUP_REMOVED lines=8> */
[----:B------:R0:W-:Y:S02]  /*301b0*/  STL.64 [R1+0x2450], R20 ;  /* 0x0024501401007387 */ /* 0x0001e40000100a00 */
[----:B0-----:R-:W-:Y:S02]  /*301c0*/  IMAD.MOV.U32 R20, RZ, RZ, R12 ;  /* 0x000000ffff147224 */ /* 0x001fe400078e000c */
        /* <DEDUP_REMOVED lines=23> */
[----:B------:R-:W-:Y:S01]  /*30340*/  STL.64 [R1+0x24a8], R20 ;  /* 0x0024a81401007387 */ /* 0x000fe20000100a00 */
[----:B------:R-:W-:Y:S02]  /*30350*/  STL.64 [R1+0x2430], R26 ;  /* 0x0024301a01007387 */ /* 0x000fe40000100a00 */
        /* <DEDUP_REMOVED lines=16> */
[----:B---3--:R-:W-:-:S02]  /*30460*/  IMAD.MOV.U32 R20, RZ, RZ, R11 ;  /* 0x000000ffff147224 */ /* 0x008fc400078e000b */
        /* <DEDUP_REMOVED lines=8> */
[----:B----4-:R-:W-:-:S02]  /*304f0*/  IMAD.MOV.U32 R20, RZ, RZ, R9 ;  /* 0x000000ffff147224 */ /* 0x010fc400078e0009 */
        /* <DEDUP_REMOVED lines=60> */
[----:B0-----:R-:W3:Y:S01]  /*308c0*/  LDL.LU.64 R10, [R1+0x2538] ;  /* 0x00253800010a7983 */ /* 0x001ee20000300a00 */
[----:B------:R-:W4:Y:S02]  /*308d0*/  LDL.LU.64 R8, [R1+0x2530] ;  /* 0x0025300001087983 */ /* 0x000f240000300a00 */
[----:B----4-:R-:W-:Y:S01]  /*308e0*/  HMMA.16816.F32 R16, R16, R8, R4 ;  /* 0x000000081010723c */ /* 0x010fe20000001804 */
[----:B------:R-:W2:Y:S01]  /*308f0*/  LDL.LU.64 R6, [R1+0x2528] ;  /* 0x0025280001067983 */ /* 0x000ea20000300a00 */
[----:B------:R-:W2:Y:S11]  /*30900*/  LDL.LU.64 R4, [R1+0x2520] ;  /* 0x0025200001047983 */ /* 0x000eb60000300a00 */
[----:B------:R-:W-:Y:S10]  /*30910*/  @!UPT UIADD3 URZ, URZ, URZ, URZ ;  /* 0x0000003f3f3ff290 */ /* 0x000ff4000fffe03f */
[----:B------:R-:W-:Y:S01]  /*30920*/  STL.64 [R1+0x1d0], R16 ;  /* 0x0001d01001007387 */ /* 0x000fe20000100a00 */
[----:B------:R-:W-:Y:S01]  /*30930*/  STL.64 [R1+0x1d8], R18 ;  /* 0x0001d81201007387 */ /* 0x000fe20000100a00 */
        /* <DEDUP_REMOVED lines=46> */
[----:B------:R-:W2:Y:S11]  /*30c20*/  LDL.LU.64 R20, [R1+0x2480] ;  /* 0x0024800001147983 */ /* 0x000eb60000300a00 */
[----:B------:R-:W-:Y:S11]  /*30c30*/  @!UPT UIADD3 URZ, URZ, URZ, URZ ;  /* 0x0000003f3f3ff290 */ /* 0x000ff6000fffe03f */
[----:B------:R-:W-:Y:S01]  /*30c40*/  STL.64 [R1+0x160], R16 ;  /* 0x0001601001007387 */ /* 0x000fe20000100a00 */
[----:B------:R-:W-:Y:S02]  /*30c50*/  STL.64 [R1+0x168], R18 ;  /* 0x0001681201007387 */ /* 0x000fe40000100a00 */
[----:B------:R-:W0:Y:S02]  /*30c60*/  LDSM.16.MT88.4 R16, [R3+0xc080] ;  /* 0x00c080000310783b */ /* 0x000e240000004200 */
[----:B0-----:R-:W-:Y:S02]  /*30c70*/  STL.64 [R1+0x22a0], R18 ;  /* 0x0022a01201007387 */ /* 0x001fe40000100a00 */
[----:B------:R0:W-:Y:S02]  /*30c80*/  STL.64 [R1+0x2298], R16 ;  /* 0x0022981001007387 */ /* 0x0001e40000100a00 */
[----:B0-----:R-:W4:Y:S01]  /*30c90*/  LDL.LU R16, [R1+0xf0] ;  /* 0x0000f00001107983 */ /* 0x001f220000300800 */
[C---:B--2---:R-:W-:Y:S03]  /*30ca0*/  HMMA.16816.F32 R20, R4.reuse, R20, R24 ;  /* 0x000000140414723c */ /* 0x044fe60000001818 */
[----:B------:R-:W2:Y:S01]  /*30cb0*/  LDL.LU.64 R26, [R1+0x2478] ;  /* 0x00247800011a7983 */ /* 0x000ea20000300a00 */
[----:B------:R-:W2:Y:S11]  /*30cc0*/  LDL.LU.64 R24, [R1+0x2470] ;  /* 0x0024700001187983 */ /* 0x000eb60000300a00 */
[----:B------:R-:W-:Y:S08]  /*30cd0*/  @!UPT UIADD3 URZ, URZ, URZ, URZ ;  /* 0x0000003f3f3ff290 */ /* 0x000ff0000fffe03f */
        /* <DEDUP_REMOVED lines=33> */
[----:B------:R-:W4:Y:S11]  /*30ef0*/  LDL.LU.64 R24, [R1+0x23f8] ;  /* 0x0023f80001187983 */ /* 0x000f360000300a00 */
[----:B------:R-:W-:Y:S09]  /*30f00*/  @!UPT UIADD3 URZ, URZ, URZ, URZ ;  /* 0x0000003f3f3ff290 */ /* 0x000ff2000fffe03f */
[----:B------:R-:W-:Y:S01]  /*30f10*/  STL.64 [R1+0x100], R20 ;  /* 0x0001001401007387 */ /* 0x000fe20000100a00 */
[----:B------:R0:W-:Y:S03]  /*30f20*/  STL.64 [R1+0x108], R22 ;  /* 0x0001081601007387 */ /* 0x0001e60000100a00 */
[----:B0-----:R-:W3:Y:S01]  /*30f30*/  LDL.LU.64 R22, [R1+0x23f0] ;  /* 0x0023f00001167983 */ /* 0x001ee20000300a00 */
[----:B------:R-:W3:Y:S02]  /*30f40*/  LDL.LU.64 R20, [R1+0x23e8] ;  /* 0x0023e80001147983 */ /* 0x000ee40000300a00 */
[----:B------:R-:W-:Y:S02]  /*30f50*/  IMAD.MOV.U32 R17, RZ, RZ, R29 ;  /* 0x000000ffff117224 */ /* 0x000fe400078e001d */
[----:B------:R-:W-:Y:S02]  /*30f60*/  IMAD.MOV.U32 R18, RZ, RZ, R28 ;  /* 0x000000ffff127224 */ /* 0x000fe400078e001c */
[----:B------:R-:W-:-:S07]  /*30f70*/  IMAD.MOV.U32 R19, RZ, RZ, R0 ;  /* 0x000000ffff137224 */ /* 0x000fce00078e0000 */
[C---:B----4-:R-:W-:Y:S01]  /*30f80*/  HMMA.16816.F32 R16, R4.reuse, R24, R16 ;  /* 0x000000180410723c */ /* 0x050fe20000001810 */
[----:B--2---:R-:W-:Y:S07]  /*30f90*/  STL.64 [R1+0x2320], R26 ;  /* 0x0023201a01007387 */ /* 0x004fee0000100a00 */
[----:B---3--:R-:W-:Y:S11]  /*30fa0*/  HMMA.16816.F32 R12, R4, R12, R20 ;  /* 0x0000000c040c723c */ /* 0x008ff60000001814 */
[----:B------:R-:W-:Y:S04]  /*30fb0*/  @!UPT UIADD3 URZ, URZ, URZ, URZ ;  /* 0x0000003f3f3ff290 */ /* 0x000fe8000fffe03f */
[----:B------:R-:W-:Y:S01]  /*30fc0*/  STL.64 [R1+0xf0], R16 ;  /* 0x0000f01001007387 */ /* 0x000fe20000100a00 */
[----:B------:R-:W-:Y:S07]  /*30fd0*/  STL.64 [R1+0xf8], R18 ;  /* 0x0000f81201007387 */ /* 0x000fee0000100a00 */
[----:B------:R0:W-:Y:S01]  /*30fe0*/  STL [R1+0xe0], R12 ;  /* 0x0000e00c01007387 */ /* 0x0001e20000100800 */
[----:B------:R-:W2:Y:S02]  /*30ff0*/  LDL.LU R20, [R1+0xd0] ;  /* 0x0000d00001147983 */ /* 0x000ea40000300800 */
[----:B------:R-:W2:Y:S02]  /*31000*/  LDL.LU R21, [R1+0xd4] ;  /* 0x0000d40001157983 */ /* 0x000ea40000300800 */
[----:B------:R-:W2:Y:S01]  /*31010*/  LDL.LU R22, [R1+0xd8] ;  /* 0x0000d80001167983 */ /* 0x000ea20000300800 */
[----:B------:R-:W2:Y:S01]  /*31020*/  LDL.LU R23, [R1+0xdc] ;  /* 0x0000dc0001177983 */ /* 0x000ea20000300800 */
[----:B------:R-:W-:-:S02]  /*31030*/  IMAD.MOV.U32 R0, RZ, RZ, R13 ;  /* 0x000000ffff007224 */ /* 0x000fc400078e000d */
[----:B------:R-:W-:Y:S02]  /*31040*/  IMAD.MOV.U32 R29, RZ, RZ, R14 ;  /* 0x000000ffff1d7224 */ /* 0x000fe400078e000e */
[----:B------:R-:W-:Y:S01]  /*31050*/  IMAD.MOV.U32 R28, RZ, RZ, R15 ;  /* 0x000000ffff1c7224 */ /* 0x000fe200078e000f */
[----:B0-----:R-:W3:Y:S01]  /*31060*/  LDL.LU R12, [R1+0x560] ;  /* 0x00056000010c7983 */ /* 0x001ee20000300800 */
[----:B------:R-:W3:Y:S02]  /*31070*/  LDL.LU R13, [R1+0x564] ;  /* 0x00056400010d7983 */ /* 0x000ee40000300800 */
[----:B------:R-:W4:Y:S02]  /*31080*/  LDL.LU R14, [R1+0x568] ;  /* 0x00056800010e7983 */ /* 0x000f240000300800 */
[----:B------:R-:W4:Y:S02]  /*31090*/  LDL.LU R15, [R1+0x56c] ;  /* 0x00056c00010f7983 */ /* 0x000f240000300800 */
[----:B----4-:R0:W-:Y:S01]  /*310a0*/  STL.64 [R1+0x2380], R14 ;  /* 0x0023800e01007387 */ /* 0x0101e20000100a00 */
[----:B---3--:R-:W-:Y:S03]  /*310b0*/  STL.64 [R1+0x2378], R12 ;  /* 0x0023780c01007387 */ /* 0x008fe60000100a00 */
[----:B0-----:R-:W3:Y:S04]  /*310c0*/  LDL.64 R14, [R1+0xa8] ;  /* 0x0000a800010e7983 */ /* 0x001ee80000100a00 */
[----:B---3--:R0:W-:Y:S04]  /*310d0*/  STL.64 [R1+0x2398], R14 ;  /* 0x0023980e01007387 */ /* 0x0081e80000100a00 */
[----:B0-----:R-:W3:Y:S01]  /*310e0*/  LDL.64 R14, [R1+0xb8] ;  /* 0x0000b800010e7983 */ /* 0x001ee20000100a00 */
[----:B------:R-:W-:-:S02]  /*310f0*/  IMAD.MOV.U32 R16, RZ, RZ, R11 ;  /* 0x000000ffff107224 */ /* 0x000fc400078e000b */
[----:B------:R-:W-:Y:S01]  /*31100*/  IMAD.MOV.U32 R17, RZ, RZ, R2 ;  /* 0x000000ffff117224 */ /* 0x000fe200078e0002 */
[----:B---3--:R0:W-:Y:S04]  /*31110*/  STL.64 [R1+0x23a0], R14 ;  /* 0x0023a00e01007387 */ /* 0x0081e80000100a00 */
[----:B0-----:R-:W3:Y:S01]  /*31120*/  LDL.64 R14, [R1+0xc8] ;  /* 0x0000c800010e7983 */ /* 0x001ee20000100a00 */
[----:B------:R-:W4:Y:S02]  /*31130*/  LDL.LU R11, [R1+0x23e0] ;  /* 0x0023e000010b7983 */ /* 0x000f240000300800 */
[----:B------:R-:W2:Y:S02]  /*31140*/  LDL.LU R2, [R1+0x23dc] ;  /* 0x0023dc0001027983 */ /* 0x000ea40000300800 */
[----:B------:R-:W2:Y:S01]  /*31150*/  LDL.LU R18, [R1+0x558] ;  /* 0x0005580001127983 */ /* 0x000ea20000300800 */
[----:B------:R-:W2:Y:S04]  /*31160*/  LDL.LU R19, [R1+0x55c] ;  /* 0x00055c0001137983 */ /* 0x000ea80000300800 */
[----:B--2---:R-:W-:Y:S01]  /*31170*/  STL.64 [R1+0x2390], R18 ;  /* 0x0023901201007387 */ /* 0x004fe20000100a00 */
[----:B------:R0:W-:Y:S02]  /*31180*/  STL.64 [R1+0x2388], R16 ;  /* 0x0023881001007387 */ /* 0x0001e40000100a00 */
[----:B0-----:R-:W-:-:S02]  /*31190*/  IMAD.MOV.U32 R16, RZ, RZ, R10 ;  /* 0x000000ffff107224 */ /* 0x001fc400078e000a */
[----:B----4-:R-:W-:Y:S01]  /*311a0*/  IMAD.MOV.U32 R17, RZ, RZ, R11 ;  /* 0x000000ffff117224 */ /* 0x010fe200078e000b */
[----:B------:R-:W2:Y:S01]  /*311b0*/  LDL.LU R10, [R1+0x23d8] ;  /* 0x0023d800010a7983 */ /* 0x000ea20000300800 */
[----:B------:R-:W4:Y:S02]  /*311c0*/  LDL.LU R11, [R1+0x23d4] ;  /* 0x0023d400010b7983 */ /* 0x000f240000300800 */
[----:B------:R-:W-:Y:S02]  /*311d0*/  IMAD.MOV.U32 R18, RZ, RZ, R2 ;  /* 0x000000ffff127224 */ /* 0x000fe400078e0002 */
[----:B------:R-:W2:Y:S01]  /*311e0*/  LDL.LU R2, [R1+0x23d0] ;  /* 0x0023d00001027983 */ /* 0x000ea20000300800 */
[----:B------:R-:W2:Y:S01]  /*311f0*/  LDL.LU R19, [R1+0x57c] ;  /* 0x00057c0001137983 */ /* 0x000ea20000300800 */
[----:B------:R-:W-:Y:S02]  /*31200*/  HMMA.16816.F32 R4, R4, R8, R20 ;  /* 0x000000080404723c */ /* 0x000fe40000001814 */
[----:B--2---:R4:W-:Y:S01]  /*31210*/  STL.64 [R1+0x23b0], R18 ;  /* 0x0023b01201007387 */ /* 0x0049e20000100a00 */
[----:B------:R0:W-:Y:S02]  /*31220*/  STL.64 [R1+0x23a8], R16 ;  /* 0x0023a81001007387 */ /* 0x0001e40000100a00 */
[----:B----4-:R-:W-:Y:S01]  /*31230*/  IMAD.MOV.U32 R18, RZ, RZ, R11 ;  /* 0x000000ffff127224 */ /* 0x010fe200078e000b */
[----:B0-----:R-:W2:Y:S01]  /*31240*/  LDL.LU R16, [R1+0x590] ;  /* 0x0005900001107983 */ /* 0x001ea20000300800 */
[----:B------:R-:W-:-:S02]  /*31250*/  IMAD.MOV.U32 R17, RZ, RZ, R10 ;  /* 0x000000ffff117224 */ /* 0x000fc400078e000a */
[----:B------:R-:W4:Y:S02]  /*31260*/  LDL.LU R10, [R1+0x23cc] ;  /* 0x0023cc00010a7983 */ /* 0x000f240000300800 */
[----:B------:R-:W4:Y:S01]  /*31270*/  LDL.LU R11, [R1+0x23c8] ;  /* 0x0023c800010b7983 */ /* 0x000f220000300800 */
[----:B------:R-:W2:Y:S01]  /*31280*/  LDL.64 R26, [R1+0x88] ;  /* 0x00008800011a7983 */ /* 0x000ea20000100a00 */
[----:B------:R-:W-:Y:S02]  /*31290*/  STL [R1+0x1be0], R28 ;  /* 0x001be01c01007387 */ /* 0x000fe40000100800 */
[----:B------:R-:W-:Y:S02]  /*312a0*/  STL [R1+0x1bdc], R29 ;  /* 0x001bdc1d01007387 */ /* 0x000fe40000100800 */
[----:B------:R3:W-:Y:S01]  /*312b0*/  STL [R1+0x1bd8], R0 ;  /* 0x001bd80001007387 */ /* 0x0007e20000100800 */
[----:B------:R-:W2:Y:S01]  /*312c0*/  LDL.LU.64 R22, [R1+0x23c0] ;  /* 0x0023c00001167983 */ /* 0x000ea20000300a00 */
[----:B------:R-:W2:Y:S02]  /*312d0*/  LDL.LU.64 R20, [R1+0x23b8] ;  /* 0x0023b80001147983 */ /* 0x000ea40000300a00 */
[----:B------:R-:W-:-:S03]  /*312e0*/  IMAD.MOV.U32 R19, RZ, RZ, R2 ;  /* 0x000000ffff137224 */ /* 0x000fc600078e0002 */
[----:B------:R-:W-:Y:S02]  /*312f0*/  IMAD.MOV.U32 R2, RZ, RZ, R7 ;  /* 0x000000ffff027224 */ /* 0x000fe400078e0007 */
[----:B------:R-:W-:Y:S02]  /*31300*/  IMAD.MOV.U32 R8, RZ, RZ, R6 ;  /* 0x000000ffff087224 */ /* 0x000fe400078e0006 */
[----:B------:R-:W-:Y:S01]  /*31310*/  IMAD.MOV.U32 R9, RZ, RZ, R5 ;  /* 0x000000ffff097224 */ /* 0x000fe200078e0005 */
[----:B------:R-:W-:Y:S01]  /*31320*/  STL [R1+0xd0], R4 ;  /* 0x0000d00401007387 */ /* 0x000fe20000100800 */
[----:B------:R-:W4:Y:S02]  /*31330*/  LDL.64 R6, [R1+0x98] ;  /* 0x0000980001067983 */ /* 0x000f240000100a00 */
[----:B------:R0:W-:Y:S02]  /*31340*/  STL [R1+0x1bec], R2 ;  /* 0x001bec0201007387 */ /* 0x0001e40000100800 */
[----:B------:R1:W-:Y:S01]  /*31350*/  STL [R1+0x1be8], R8 ;  /* 0x001be80801007387 */ /* 0x0003e20000100800 */
[----:B------:R1:W-:Y:S01]  /*31360*/  STL [R1+0x1be4], R9 ;  /* 0x001be40901007387 */ /* 0x0003e20000100800 */
[----:B---3--:R-:W-:-:S02]  /*31370*/  IMAD.MOV.U32 R0, RZ, RZ, R15 ;  /* 0x000000ffff007224 */ /* 0x008fc400078e000f */
[----:B0-----:R-:W-:Y:S01]  /*31380*/  IMAD.MOV.U32 R2, RZ, RZ, R14 ;  /* 0x000000ffff027224 */ /* 0x001fe200078e000e */
[C---:B--2---:R-:W-:Y:S01]  /*31390*/  HMMA.16816.F32 R16, R20.reuse, R14, R16 ;  /* 0x0000000e1410723c */ /* 0x044fe20000001810 */
[----:B----4-:R0:W-:Y:S01]  /*313a0*/  STL.64 [R1+0x22a8], R10 ;  /* 0x0022a80a01007387 */ /* 0x0101e20000100a00 */
[----:B-1----:R-:W2:Y:S02]  /*313b0*/  LDL.LU R8, [R1+0x580] ;  /* 0x0005800001087983 */ /* 0x002ea40000300800 */
[----:B------:R-:W2:Y:S01]  /*313c0*/  LDL.LU R9, [R1+0x584] ;  /* 0x0005840001097983 */ /* 0x000ea20000300800 */
[----:B0-----:R-:W2:Y:S01]  /*313d0*/  LDL.LU R10, [R1+0x588] ;  /* 0x00058800010a7983 */ /* 0x001ea20000300800 */
[----:B------:R-:W2:Y:S11]  /*313e0*/  LDL.LU R11, [R1+0x58c] ;  /* 0x00058c00010b7983 */ /* 0x000eb60000300800 */
[----:B------:R-:W-:Y:S06]  /*313f0*/  @!UPT UIADD3 URZ, URZ, URZ, URZ ;  /* 0x0000003f3f3ff290 */ /* 0x000fec000fffe03f */
[----:B------:R-:W-:Y:S01]  /*31400*/  STL.64 [R1+0xfc0], R16 ;  /* 0x000fc01001007387 */ /* 0x000fe20000100a00 */
[----:B------:R0:W-:Y:S03]  /*31410*/  STL.64 [R1+0xfc8], R18 ;  /* 0x000fc81201007387 */ /* 0x0001e60000100a00 */
[----:B0-----:R-:W3:Y:S01]  /*31420*/  LDL.LU.64 R18, [R1+0x23b0] ;  /* 0x0023b00001127983 */ /* 0x001ee20000300a00 */
[----:B------:R-:W3:Y:S02]  /*31430*/  LDL.LU.64 R16, [R1+0x23a8] ;  /* 0x0023a80001107983 */ /* 0x000ee40000300a00 */
[----:B------:R-:W2:Y:S02]  /*31440*/  LDL.LU.64 R14, [R1+0x23a0] ;  /* 0x0023a000010e7983 */ /* 0x000ea40000300a00 */
[----:B------:R-:W-:Y:S01]  /*31450*/  STL [R1+0x22e4], R0 ;  /* 0x0022e40001007387 */ /* 0x000fe20000100800 */
[----:B------:R-:W-:Y:S01]  /*31460*/  STL [R1+0x22d8], R2 ;  /* 0x0022d80201007387 */ /* 0x000fe20000100800 */
[C---:B--2---:R-:W-:Y:S11]  /*31470*/  HMMA.16816.F32 R8, R20.reuse, R14, R8 ;  /* 0x0000000e1408723c */ /* 0x044ff60000001808 */
        /* <DEDUP_REMOVED lines=11> */
[----:B------:R-:W-:Y:S01]  /*31530*/  STL.64 [R1+0xfa0], R16 ;  /* 0x000fa01001007387 */ /* 0x000fe20000100a00 */
[----:B------:R0:W-:Y:S03]  /*31540*/  STL.64 [R1+0xfa8], R18 ;  /* 0x000fa81201007387 */ /* 0x0001e60000100a00 */
[----:B0-----:R-:W2:Y:S01]  /*31550*/  LDL.LU.64 R18, [R1+0x2390] ;  /* 0x0023900001127983 */ /* 0x001ea20000300a00 */
[----:B------:R-:W2:Y:S02]  /*31560*/  LDL.LU.64 R16, [R1+0x2388] ;  /* 0x0023880001107983 */ /* 0x000ea40000300a00 */
[----:B------:R-:W3:Y:S02]  /*31570*/  LDL.LU.64 R14, [R1+0x2380] ;  /* 0x00238000010e7983 */ /* 0x000ee40000300a00 */
[----:B------:R-:W3:Y:S01]  /*31580*/  LDL.LU.64 R12, [R1+0x2378] ;  /* 0x00237800010c7983 */ /* 0x000ee20000300a00 */
[----:B------:R-:W-:Y:S01]  /*31590*/  STL.64 [R1+0x22f0], R10 ;  /* 0x0022f00a01007387 */ /* 0x000fe20000100a00 */
[----:B------:R3:W-:Y:S02]  /*315a0*/  STL.64 [R1+0x22e8], R8 ;  /* 0x0022e80801007387 */ /* 0x0007e40000100a00 */
[----:B---3--:R-:W-:Y:S07]  /*315b0*/  HMMA.16816.F32 R8, R20, R6, R12 ;  /* 0x000000061408723c */ /* 0x008fee000000180c */
[----:B------:R-:W-:-:S02]  /*315c0*/  IMAD.MOV.U32 R13, RZ, RZ, R6 ;  /* 0x000000ffff0d7224 */ /* 0x000fc400078e0006 */
[----:B------:R-:W-:Y:S11]  /*315d0*/  IMAD.MOV.U32 R12, RZ, RZ, R7 ;  /* 0x000000ffff0c7224 */ /* 0x000ff600078e0007 */
[----:B------:R-:W-:Y:S03]  /*315e0*/  @!UPT UIADD3 URZ, URZ, URZ, URZ ;  /* 0x0000003f3f3ff290 */ /* 0x000fe6000fffe03f */
[----:B------:R0:W-:Y:S01]  /*315f0*/  STL.64 [R1+0xf90], R8 ;  /* 0x000f900801007387 */ /* 0x0001e20000100a00 */
[----:B------:R1:W-:Y:S02]  /*31600*/  STL.64 [R1+0xf98], R10 ;  /* 0x000f980a01007387 */ /* 0x0003e40000100a00 */
[----:B------:R-:W3:Y:S02]  /*31610*/  LDL R6, [R1+0x78] ;  /* 0x0000780001067983 */ /* 0x000ee40000100800 */
[----:B------:R-:W3:Y:S01]  /*31620*/  LDL R7, [R1+0x7c] ;  /* 0x00007c0001077983 */ /* 0x000ee20000100800 */
[----:B0-----:R-:W3:Y:S01]  /*31630*/  LDL.LU R8, [R1+0x540] ;  /* 0x0005400001087983 */ /* 0x001ee20000300800 */
[----:B------:R-:W3:Y:S02]  /*31640*/  LDL.LU R9, [R1+0x544] ;  /* 0x0005440001097983 */ /* 0x000ee40000300800 */
[----:B-1----:R-:W3:Y:S02]  /*31650*/  LDL.LU R10, [R1+0x548] ;  /* 0x00054800010a7983 */ /* 0x002ee40000300800 */
[----:B------:R-:W3:Y:S01]  /*31660*/  LDL.LU R11, [R1+0x54c] ;  /* 0x00054c00010b7983 */ /* 0x000ee20000300800 */
[----:B------:R2:W-:Y:S02]  /*31670*/  STL.64 [R1+0x2348], R12 ;  /* 0x0023480c01007387 */ /* 0x0005e40000100a00 */
[----:B--2---:R-:W-:Y:S07]  /*31680*/  HMMA.16816.F32 R12, R20, R26, R16 ;  /* 0x0000001a140c723c */ /* 0x004fee0000001810 */
[----:B------:R-:W-:-:S02]  /*31690*/  IMAD.MOV.U32 R17, RZ, RZ, R26 ;  /* 0x000000ffff117224 */ /* 0x000fc400078e001a */
[----:B------:R-:W-:Y:S11]  /*316a0*/  IMAD.MOV.U32 R16, RZ, RZ, R27 ;  /* 0x000000ffff107224 */ /* 0x000ff600078e001b */
[----:B------:R-:W-:Y:S03]  /*316b0*/  @!UPT UIADD3 URZ, URZ, URZ, URZ ;  /* 0x0000003f3f3ff290 */ /* 0x000fe6000fffe03f */
[----:B------:R0:W-:Y:S01]  /*316c0*/  STL.64 [R1+0xde0], R12 ;  /* 0x000de00c01007387 */ /* 0x0001e20000100a00 */
[----:B------:R1:W-:Y:S02]  /*316d0*/  STL.64 [R1+0xde8], R14 ;  /* 0x000de80e01007387 */ /* 0x0003e40000100a00 */
[----:B------:R2:W-:Y:S02]  /*316e0*/  STL.64 [R1+0x2370], R16 ;  /* 0x0023701001007387 */ /* 0x0005e40000100a00 */
[----:B------:R-:W4:Y:S01]  /*316f0*/  LDL.LU R24, [R1+0x880] ;  /* 0x0008800001187983 */ /* 0x000f220000300800 */
[----:B------:R-:W4:Y:S01]  /*31700*/  LDL.LU R25, [R1+0x884] ;  /* 0x0008840001197983 */ /* 0x000f220000300800 */
[----:B------:R-:W3:Y:S02]  /*31710*/  LDL.LU R26, [R1+0x888] ;  /* 0x00088800011a7983 */ /* 0x000ee40000300800 */
[----:B------:R-:W3:Y:S01]  /*31720*/  LDL.LU R27, [R1+0x88c] ;  /* 0x00088c00011b7983 */ /* 0x000ee20000300800 */
[----:B0-----:R-:W3:Y:S01]  /*31730*/  LDL.LU R12, [R1+0x8a0] ;  /* 0x0008a000010c7983 */ /* 0x001ee20000300800 */
[----:B------:R-:W3:Y:S02]  /*31740*/  LDL.LU R13, [R1+0x8a4] ;  /* 0x0008a400010d7983 */ /* 0x000ee40000300800 */
[----:B-1----:R-:W3:Y:S02]  /*31750*/  LDL.LU R14, [R1+0x8a8] ;  /* 0x0008a800010e7983 */ /* 0x002ee40000300800 */
[----:B------:R-:W3:Y:S01]  /*31760*/  LDL.LU R15, [R1+0x8ac] ;  /* 0x0008ac00010f7983 */ /* 0x000ee20000300800 */
[----:B--2---:R-:W2:Y:S01]  /*31770*/  LDL.LU R16, [R1+0x8c0] ;  /* 0x0008c00001107983 */ /* 0x004ea20000300800 */
[----:B------:R-:W2:Y:S02]  /*31780*/  LDL.LU R17, [R1+0x8c4] ;  /* 0x0008c40001117983 */ /* 0x000ea40000300800 */
[----:B------:R-:W2:Y:S02]  /*31790*/  LDL.LU R18, [R1+0x8c8] ;  /* 0x0008c80001127983 */ /* 0x000ea40000300800 */
[----:B------:R-:W2:Y:S01]  /*317a0*/  LDL.LU R19, [R1+0x8cc] ;  /* 0x0008cc0001137983 */ /* 0x000ea20000300800 */
[----:B---3--:R0:W-:Y:S01]  /*317b0*/  STL.64 [R1+0x2358], R14 ;  /* 0x0023580e01007387 */ /* 0x0081e20000100a00 */
[----:B------:R-:W-:Y:S03]  /*317c0*/  STL.64 [R1+0x2350], R12 ;  /* 0x0023500c01007387 */ /* 0x000fe60000100a00 */
[----:B0-----:R-:W3:Y:S04]  /*317d0*/  LDL.64 R14, [R1+0x58] ;  /* 0x00005800010e7983 */ /* 0x001ee80000100a00 */
[----:B---3--:R0:W-:Y:S04]  /*317e0*/  STL.64 [R1+0x2368], R14 ;  /* 0x0023680e01007387 */ /* 0x0081e80000100a00 */
[----:B0-----:R-:W2:Y:S01]  /*317f0*/  LDL.64 R14, [R1+0x68] ;  /* 0x00006800010e7983 */ /* 0x001ea20000100a00 */
[----:B------:R0:W-:Y:S02]  /*31800*/  STL.64 [R1+0x2330], R26 ;  /* 0x0023301a01007387 */ /* 0x0001e40000100a00 */
[----:B----4-:R-:W-:Y:S01]  /*31810*/  STL.64 [R1+0x2328], R24 ;  /* 0x0023281801007387 */ /* 0x010fe20000100a00 */
[----:B0-----:R-:W3:Y:S01]  /*31820*/  LDL.64 R26, [R1+0x38] ;  /* 0x00003800011a7983 */ /* 0x001ee20000100a00 */
[C---:B------:R-:W-:Y:S03]  /*31830*/  HMMA.16816.F32 R4, R20.reuse, R6, R8 ;  /* 0x000000061404723c */ /* 0x040fe60000001808 */
[----:B---3--:R0:W-:Y:S04]  /*31840*/  STL.64 [R1+0x2340], R26 ;  /* 0x0023401a01007387 */ /* 0x0081e80000100a00 */
[----:B0-----:R-:W3:Y:S04]  /*31850*/  LDL.64 R26, [R1+0x48] ;  /* 0x00004800011a7983 */ /* 0x001ee80000100a00 */
[----:B---3--:R0:W-:Y:S01]  /*31860*/  STL.64 [R1+0x2360], R26 ;  /* 0x0023601a01007387 */ /* 0x0081e20000100a00 */
[----:B------:R-:W3:Y:S02]  /*31870*/  LDL.LU R24, [R1+0x8b0] ;  /* 0x0008b00001187983 */ /* 0x000ee40000300800 */
[----:B------:R-:W3:Y:S01]  /*31880*/  LDL.LU R25, [R1+0x8b4] ;  /* 0x0008b40001197983 */ /* 0x000ee20000300800 */
[----:B0-----:R-:W3:Y:S01]  /*31890*/  LDL.LU R26, [R1+0x8b8] ;  /* 0x0008b800011a7983 */ /* 0x001ee20000300800 */
[----:B------:R-:W3:Y:S02]  /*318a0*/  LDL.LU R27, [R1+0x8bc] ;  /* 0x0008bc00011b7983 */ /* 0x000ee40000300800 */
[----:B------:R-:W4:Y:S05]  /*318b0*/  LDL.LU R8, [R1+0x860] ;  /* 0x0008600001087983 */ /* 0x000f2a0000300800 */
[----:B------:R-:W-:Y:S01]  /*318c0*/  STL.64 [R1+0xdb0], R4 ;  /* 0x000db00401007387 */ /* 0x000fe20000100a00 */
[----:B------:R-:W-:Y:S01]  /*318d0*/  STL.64 [R1+0xdb8], R6 ;  /* 0x000db80601007387 */ /* 0x000fe20000100a00 */
[----:B------:R-:W4:Y:S02]  /*318e0*/  LDL.LU R9, [R1+0x864] ;  /* 0x0008640001097983 */ /* 0x000f240000300800 */
[----:B------:R-:W3:Y:S02]  /*318f0*/  LDL.LU R10, [R1+0x868] ;  /* 0x00086800010a7983 */ /* 0x000ee40000300800 */
[----:B------:R-:W3:Y:S01]  /*31900*/  LDL.LU R11, [R1+0x86c] ;  /* 0x00086c00010b7983 */ /* 0x000ee20000300800 */
[----:B------:R-:W0:Y:S01]  /*31910*/  LDSM.16.MT88.4 R4, [R3+0xc100] ;  /* 0x00c100000304783b */ /* 0x000e220000004200 */
[----:B--2---:R-:W-:Y:S03]  /*31920*/  HMMA.16816.F32 R16, R20, R14, R16 ;  /* 0x0000000e1410723c */ /* 0x004fe60000001810 */
[----:B---3--:R1:W-:Y:S01]  /*31930*/  STL.64 [R1+0x2300], R10 ;  /* 0x0023000a01007387 */ /* 0x0083e20000100a00 */
[----:B----4-:R2:W-:Y:S03]  /*31940*/  STL.64 [R1+0x22f8], R8 ;  /* 0x0022f80801007387 */ /* 0x0105e60000100a00 */
[----:B-1----:R-:W3:Y:S04]  /*31950*/  LDL.64 R10, [R1+0x18] ;  /* 0x00001800010a7983 */ /* 0x002ee80000100a00 */
[----:B---3--:R1:W-:Y:S01]  /*31960*/  STL.64 [R1+0x2338], R10 ;  /* 0x0023380a01007387 */ /* 0x0083e20000100a00 */
[----:B--2---:R-:W2:Y:S02]  /*31970*/  LDL.LU R8, [R1+0x890] ;  /* 0x0008900001087983 */ /* 0x004ea40000300800 */
[----:B------:R-:W2:Y:S01]  /*31980*/  LDL.LU R9, [R1+0x894] ;  /* 0x0008940001097983 */ /* 0x000ea20000300800 */
[----:B-1----:R-:W2:Y:S01]  /*31990*/  LDL.LU R10, [R1+0x898] ;  /* 0x00089800010a7983 */ /* 0x002ea20000300800 */
[----:B------:R-:W2:Y:S02]  /*319a0*/  LDL.LU R11, [R1+0x89c] ;  /* 0x00089c00010b7983 */ /* 0x000ea40000300800 */
[----:B0-----:R0:W-:Y:S02]  /*319b0*/  STL.64 [R1+0x2150], R6 ;  /* 0x0021500601007387 */ /* 0x0011e40000100a00 */
[----:B------:R-:W-:Y:S01]  /*319c0*/  STL.64 [R1+0x2148], R4 ;  /* 0x0021480401007387 */ /* 0x000fe20000100a00 */
[----:B0-----:R-:W3:Y:S02]  /*319d0*/  LDL.64 R6, [R1+0x28] ;  /* 0x0000280001067983 */ /* 0x001ee40000100a00 */
[----:B------:R0:W-:Y:S02]  /*319e0*/  STL.64 [R1+0xdd0], R16 ;  /* 0x000dd01001007387 */ /* 0x0001e40000100a00 */
[----:B------:R1:W-:Y:S01]  /*319f0*/  STL.64 [R1+0xdd8], R18 ;  /* 0x000dd81201007387 */ /* 0x0003e20000100a00 */
[----:B0-----:R-:W4:Y:S01]  /*31a00*/  LDL.LU.64 R16, [R1+0x2370] ;  /* 0x0023700001107983 */ /* 0x001f220000300a00 */
[----:B-1----:R-:W-:-:S02]  /*31a10*/  IMAD.MOV.U32 R19, RZ, RZ, R14 ;  /* 0x000000ffff137224 */ /* 0x002fc400078e000e */
[----:B------:R-:W-:Y:S02]  /*31a20*/  IMAD.MOV.U32 R18, RZ, RZ, R15 ;  /* 0x000000ffff127224 */ /* 0x000fe400078e000f */
[----:B------:R-:W2:Y:S03]  /*31a30*/  LDL.LU.64 R14, [R1+0x2368] ;  /* 0x00236800010e7983 */ /* 0x000ea60000300a00 */
[----:B------:R-:W-:Y:S01]  /*31a40*/  STL.64 [R1+0x2310], R18 ;  /* 0x0023101201007387 */ /* 0x000fe20000100a00 */
[C---:B--2---:R-:W-:Y:S01]  /*31a50*/  HMMA.16816.F32 R24, R20.reuse, R14, R24 ;  /* 0x0000000e1418723c */ /* 0x044fe20000001818 */
[----:B----4-:R0:W-:Y:S01]  /*31a60*/  STL.64 [R1+0x2308], R16 ;  /* 0x0023081001007387 */ /* 0x0101e20000100a00 */
[----:B------:R-:W-:Y:S02]  /*31a70*/  IMAD.MOV.U32 R29, RZ, RZ, R14 ;  /* 0x000000ffff1d7224 */ /* 0x000fe400078e000e */
[----:B------:R-:W-:Y:S01]  /*31a80*/  IMAD.MOV.U32 R28, RZ, RZ, R15 ;  /* 0x000000ffff1c7224 */ /* 0x000fe200078e000f */
[----:B0-----:R-:W2:Y:S01]  /*31a90*/  LDL.LU R16, [R1+0x870] ;  /* 0x0008700001107983 */ /* 0x001ea20000300800 */
[----:B------:R-:W2:Y:S02]  /*31aa0*/  LDL.LU R17, [R1+0x874] ;  /* 0x0008740001117983 */ /* 0x000ea40000300800 */
[----:B------:R-:W2:Y:S02]  /*31ab0*/  LDL.LU R18, [R1+0x878] ;  /* 0x0008780001127983 */ /* 0x000ea40000300800 */
[----:B------:R-:W2:Y:S11]  /*31ac0*/  LDL.LU R19, [R1+0x87c] ;  /* 0x00087c0001137983 */ /* 0x000eb60000300800 */
[----:B------:R-:W-:Y:S02]  /*31ad0*/  @!UPT UIADD3 URZ, URZ, URZ, URZ ;  /* 0x0000003f3f3ff290 */ /* 0x000fe4000fffe03f */
[----:B------:R-:W-:Y:S01]  /*31ae0*/  STL.64 [R1+0xdc0], R24 ;  /* 0x000dc01801007387 */ /* 0x000fe20000100a00 */
[----:B------:R0:W-:Y:S03]  /*31af0*/  STL.64 [R1+0xdc8], R26 ;  /* 0x000dc81a01007387 */ /* 0x0001e60000100a00 */
[----:B0-----:R-:W4:Y:S01]  /*31b00*/  LDL.LU.64 R26, [R1+0x2360] ;  /* 0x00236000011a7983 */ /* 0x001f220000300a00 */
[----:B------:R-:W4:Y:S02]  /*31b10*/  LDL.LU.64 R14, [R1+0x2358] ;  /* 0x00235800010e7983 */ /* 0x000f240000300a00 */
[----:B------:R-:W4:Y:S02]  /*31b20*/  LDL.LU.64 R12, [R1+0x2350] ;  /* 0x00235000010c7983 */ /* 0x000f240000300a00 */
[C---:B----4-:R-:W-:Y:S01]  /*31b30*/  HMMA.16816.F32 R12, R20.reuse, R26, R12 ;  /* 0x0000001a140c723c */ /* 0x050fe2000000180c */
[----:B------:R-:W-:Y:S11]  /*31b40*/  IMAD.MOV.U32 R2, RZ, RZ, R27 ;  /* 0x000000ffff027224 */ /* 0x000ff600078e001b */
[----:B------:R-:W-:Y:S11]  /*31b50*/  @!UPT UIADD3 URZ, URZ, URZ, URZ ;  /* 0x0000003f3f3ff290 */ /* 0x000ff6000fffe03f */
[----:B------:R0:W-:Y:S01]  /*31b60*/  STL.64 [R1+0xcc0], R12 ;  /* 0x000cc00c01007387 */ /* 0x0001e20000100a00 */
[----:B------:R1:W-:Y:S03]  /*31b70*/  STL.64 [R1+0xcc8], R14 ;  /* 0x000cc80e01007387 */ /* 0x0003e60000100a00 */
[----:B0-----:R-:W4:Y:S01]  /*31b80*/  LDL.LU.64 R12, [R1+0x2348] ;  /* 0x00234800010c7983 */ /* 0x001f220000300a00 */
[----:B-1----:R-:W-:Y:S02]  /*31b90*/  IMAD.MOV.U32 R15, RZ, RZ, R26 ;  /* 0x000000ffff0f7224 */ /* 0x002fe400078e001a */
        /* <DEDUP_REMOVED lines=8> */
[----:B------:R-:W3:Y:S02]  /*31c20*/  LDL.LU.64 R26, [R1+0x2330] ;  /* 0x00233000011a7983 */ /* 0x000ee40000300a00 */
[----:B------:R-:W3:Y:S02]  /*31c30*/  LDL.LU.64 R24, [R1+0x2328] ;  /* 0x0023280001187983 */ /* 0x000ee40000300a00 */
[C---:B---3--:R-:W-:Y:S11]  /*31c40*/  HMMA.16816.F32 R24, R20.reuse, R6, R24 ;  /* 0x000000061418723c */ /* 0x048ff60000001818 */
[----:B------:R-:W-:Y:S11]  /*31c50*/  @!UPT UIADD3 URZ, URZ, URZ, URZ ;  /* 0x0000003f3f3ff290 */ /* 0x000ff6000fffe03f */
[----:B------:R-:W-:Y:S01]  /*31c60*/  @!UPT UIADD3 URZ, URZ, URZ, URZ ;  /* 0x0000003f3f3ff290 */ /* 0x000fe2000fffe03f */
[----:B------:R-:W-:Y:S01]  /*31c70*/  STL.64 [R1+0xca0], R24 ;  /* 0x000ca01801007387 */ /* 0x000fe20000100a00 */
[----:B------:R0:W-:Y:S03]  /*31c80*/  STL.64 [R1+0xca8], R26 ;  /* 0x000ca81a01007387 */ /* 0x0001e60000100a00 */
[----:B0-----:R-:W3:Y:S01]  /*31c90*/  LDL.LU.64 R26, [R1+0x2320] ;  /* 0x00232000011a7983 */ /* 0x001ee20000300a00 */
[----:B------:R-:W3:Y:S02]  /*31ca0*/  LDL.LU R4, [R1+0x7b0] ;  /* 0x0007b00001047983 */ /* 0x000ee40000300800 */
[----:B------:R-:W-:Y:S02]  /*31cb0*/  IMAD.MOV.U32 R25, RZ, RZ, R6 ;  /* 0x000000ffff197224 */ /* 0x000fe400078e0006 */
[----:B------:R-:W3:Y:S02]  /*31cc0*/  LDL.LU R5, [R1+0x7b4] ;  /* 0x0007b40001057983 */ /* 0x000ee40000300800 */
[----:B------:R-:W-:Y:S01]  /*31cd0*/  IMAD.MOV.U32 R24, RZ, RZ, R7 ;  /* 0x000000ffff187224 */ /* 0x000fe200078e0007 */
[----:B------:R-:W3:Y:S01]  /*31ce0*/  LDL.LU R6, [R1+0x7b8] ;  /* 0x0007b80001067983 */ /* 0x000ee20000300800 */
[----:B------:R-:W3:Y:S01]  /*31cf0*/  LDL.LU R7, [R1+0x7bc] ;  /* 0x0007bc0001077983 */ /* 0x000ee20000300800 */
[----:B--2---:R-:W-:Y:S02]  /*31d00*/  HMMA.16816.F32 R16, R20, R10, R16 ;  /* 0x0000000a1410723c */ /* 0x004fe40000001810 */
[----:B---3--:R-:W-:Y:S01]  /*31d10*/  STL.64 [R1+0x2160], R6 ;  /* 0x0021600601007387 */ /* 0x008fe20000100a00 */
[----:B------:R0:W-:Y:S03]  /*31d20*/  STL.64 [R1+0x2158], R4 ;  /* 0x0021580401007387 */ /* 0x0001e60000100a00 */
[----:B0-----:R-:W2:Y:S01]  /*31d30*/  LDL.LU R4, [R1+0x7c0] ;  /* 0x0007c00001047983 */ /* 0x001ea20000300800 */
[----:B------:R-:W2:Y:S02]  /*31d40*/  LDL.LU R5, [R1+0x7c4] ;  /* 0x0007c40001057983 */ /* 0x000ea40000300800 */
[----:B------:R-:W-:-:S02]  /*31d50*/  IMAD.MOV.U32 R6, RZ, RZ, R26 ;  /* 0x000000ffff067224 */ /* 0x000fc400078e001a */
[----:B------:R-:W-:Y:S01]  /*31d60*/  IMAD.MOV.U32 R7, RZ, RZ, R27 ;  /* 0x000000ffff077224 */ /* 0x000fe200078e001b */
[----:B------:R-:W3:Y:S01]  /*31d70*/  LDL.LU R26, [R1+0x231c] ;  /* 0x00231c00011a7983 */ /* 0x000ee20000300800 */
[----:B------:R-:W3:Y:S03]  /*31d80*/  LDL.LU R27, [R1+0x2318] ;  /* 0x00231800011b7983 */ /* 0x000ee60000300800 */
[----:B------:R0:W-:Y:S04]  /*31d90*/  STL.64 [R1+0x2170], R6 ;  /* 0x0021700601007387 */ /* 0x0001e80000100a00 */
[----:B--2---:R1:W-:Y:S01]  /*31da0*/  STL.64 [R1+0x2168], R4 ;  /* 0x0021680401007387 */ /* 0x0043e20000100a00 */
[----:B0-----:R-:W2:Y:S02]  /*31db0*/  LDL R6, [R1+0x8] ;  /* 0x0000080001067983 */ /* 0x001ea40000100800 */
[----:B------:R-:W2:Y:S02]  /*31dc0*/  LDL R7, [R1+0xc] ;  /* 0x00000c0001077983 */ /* 0x000ea40000100800 */
[----:B------:R-:W-:Y:S01]  /*31dd0*/  STL.64 [R1+0xc90], R16 ;  /* 0x000c901001007387 */ /* 0x000fe20000100a00 */
[----:B------:R0:W-:Y:S01]  /*31de0*/  STL.64 [R1+0xc98], R18 ;  /* 0x000c981201007387 */ /* 0x0001e20000100a00 */
[----:B-1----:R-:W-:-:S02]  /*31df0*/  IMAD.MOV.U32 R5, RZ, RZ, R10 ;  /* 0x000000ffff057224 */ /* 0x002fc400078e000a */
[----:B------:R-:W-:Y:S01]  /*31e00*/  IMAD.MOV.U32 R4, RZ, RZ, R11 ;  /* 0x000000ffff047224 */ /* 0x000fe200078e000b */
[----:B0-----:R-:W2:Y:S01]  /*31e10*/  LDL.LU.64 R18, [R1+0x2310] ;  /* 0x0023100001127983 */ /* 0x001ea20000300a00 */
[----:B------:R-:W2:Y:S02]  /*31e20*/  LDL.LU.64 R16, [R1+0x2308] ;  /* 0x0023080001107983 */ /* 0x000ea40000300a00 */
[----:B------:R-:W2:Y:S02]  /*31e30*/  LDL.LU.64 R10, [R1+0x2300] ;  /* 0x00230000010a7983 */ /* 0x000ea40000300a00 */
[----:B------:R-:W2:Y:S02]  /*31e40*/  LDL.LU.64 R8, [R1+0x22f8] ;  /* 0x0022f80001087983 */ /* 0x000ea40000300a00 */
[----:B--2---:R-:W-:Y:S11]  /*31e50*/  HMMA.16816.F32 R8, R20, R6, R8 ;  /* 0x000000061408723c */ /* 0x004ff60000001808 */
[----:B------:R-:W-:Y:S11]  /*31e60*/  @!UPT UIADD3 URZ, URZ, URZ, URZ ;  /* 0x0000003f3f3ff290 */ /* 0x000ff6000fffe03f */
[----:B------:R-:W-:Y:S01]  /*31e70*/  @!UPT UIADD3 URZ, URZ, URZ, URZ ;  /* 0x0000003f3f3ff290 */ /* 0x000fe2000fffe03f */
[----:B------:R-:W-:Y:S01]  /*31e80*/  STL.64 [R1+0xc80], R8 ;  /* 0x000c800801007387 */ /* 0x000fe20000100a00 */
[----:B------:R0:W-:Y:S03]  /*31e90*/  STL.64 [R1+0xc88], R10 ;  /* 0x000c880a01007387 */ /* 0x0001e60000100a00 */
[----:B0-----:R-:W2:Y:S01]  /*31ea0*/  LDL.LU.64 R10, [R1+0x22f0] ;  /* 0x0022f000010a7983 */ /* 0x001ea20000300a00 */
[----:B------:R-:W2:Y:S02]  /*31eb0*/  LDL.LU.64 R8, [R1+0x22e8] ;  /* 0x0022e80001087983 */ /* 0x000ea40000300a00 */
[----:B------:R0:W-:Y:S02]  /*31ec0*/  STL.64 [R1+0x2180], R6 ;  /* 0x0021800601007387 */ /* 0x0001e40000100a00 */
[----:B0-----:R-:W-:Y:S02]  /*31ed0*/  IMAD.MOV.U32 R6, RZ, RZ, R5 ;  /* 0x000000ffff067224 */ /* 0x001fe400078e0005 */
[----:B------:R-:W-:-:S05]  /*31ee0*/  IMAD.MOV.U32 R7, RZ, RZ, R4 ;  /* 0x000000ffff077224 */ /* 0x000fca00078e0004 */
[----:B------:R0:W-:Y:S01]  /*31ef0*/  STL.64 [R1+0x2198], R6 ;  /* 0x0021980601007387 */ /* 0x0001e20000100a00 */
[----:B------:R-:W3:Y:S02]  /*31f00*/  LDL.LU R4, [R1+0x850] ;  /* 0x0008500001047983 */ /* 0x000ee40000300800 */
[----:B------:R-:W3:Y:S01]  /*31f10*/  LDL.LU R5, [R1+0x854] ;  /* 0x0008540001057983 */ /* 0x000ee20000300800 */
[----:B0-----:R-:W3:Y:S01]  /*31f20*/  LDL.LU R6, [R1+0x858] ;  /* 0x0008580001067983 */ /* 0x001ee20000300800 */
[----:B------:R-:W3:Y:S02]  /*31f30*/  LDL.LU R7, [R1+0x85c] ;  /* 0x00085c0001077983 */ /* 0x000ee40000300800 */
[----:B---3--:R-:W-:Y:S11]  /*31f40*/  HMMA.16816.F32 R4, R20, R26, R4 ;  /* 0x0000001a1404723c */ /* 0x008ff60000001804 */
[----:B------:R-:W-:Y:S11]  /*31f50*/  @!UPT UIADD3 URZ, URZ, URZ, URZ ;  /* 0x0000003f3f3ff290 */ /* 0x000ff6000fffe03f */
[----:B------:R-:W-:Y:S01]  /*31f60*/  @!UPT UIADD3 URZ, URZ, URZ, URZ ;  /* 0x0000003f3f3ff290 */ /* 0x000fe2000fffe03f */
[----:B------:R-:W-:Y:S01]  /*31f70*/  STL.64 [R1+0xc70], R4 ;  /* 0x000c700401007387 */ /* 0x000fe20000100a00 */
[----:B------:R0:W-:Y:S02]  /*31f80*/  STL.64 [R1+0xc78], R6 ;  /* 0x000c780601007387 */ /* 0x0001e40000100a00 */
[----:B0-----:R-:W-:Y:S02]  /*31f90*/  IMAD.MOV.U32 R6, RZ, RZ, R25 ;  /* 0x000000ffff067224 */ /* 0x001fe400078e0019 */
[----:B------:R-:W-:-:S05]  /*31fa0*/  IMAD.MOV.U32 R7, RZ, RZ, R24 ;  /* 0x000000ffff077224 */ /* 0x000fca00078e0018 */
[----:B------:R-:W-:Y:S01]  /*31fb0*/  STL.64 [R1+0x21b0], R6 ;  /* 0x0021b00601007387 */ /* 0x000fe20000100a00 */
[----:B------:R0:W-:Y:S02]  /*31fc0*/  STL.64 [R1+0x2178], R26 ;  /* 0x0021781a01007387 */ /* 0x0001e40000100a00 */
[----:B------:R-:W3:Y:S02]  /*31fd0*/  LDL.LU R24, [R1+0x7d0] ;  /* 0x0007d00001187983 */ /* 0x000ee40000300800 */
[----:B------:R-:W3:Y:S01]  /*31fe0*/  LDL.LU R25, [R1+0x7d4] ;  /* 0x0007d40001197983 */ /* 0x000ee20000300800 */
[----:B0-----:R-:W2:Y:S01]  /*31ff0*/  LDL.LU R26, [R1+0x7d8] ;  /* 0x0007d800011a7983 */ /* 0x001ea20000300800 */
[----:B------:R-:W2:Y:S02]  /*32000*/  LDL.LU R27, [R1+0x7dc] ;  /* 0x0007dc00011b7983 */ /* 0x000ea40000300800 */
[----:B------:R-:W-:Y:S02]  /*32010*/  IMAD.MOV.U32 R6, RZ, RZ, R0 ;  /* 0x000000ffff067224 */ /* 0x000fe400078e0000 */
[----:B------:R-:W-:Y:S01]  /*32020*/  IMAD.MOV.U32 R7, RZ, RZ, R14 ;  /* 0x000000ffff077224 */ /* 0x000fe200078e000e */
[----:B------:R-:W4:Y:S01]  /*32030*/  LDL.LU R0, [R1+0x22e4] ;  /* 0x0022e40001007983 */ /* 0x000f220000300800 */
[----:B------:R-:W4:Y:S03]  /*32040*/  LDL.LU R14, [R1+0x22e0] ;  /* 0x0022e000010e7983 */ /* 0x000f260000300800 */
[----:B------:R0:W-:Y:S02]  /*32050*/  STL.64 [R1+0x21c8], R6 ;  /* 0x0021c80601007387 */ /* 0x0001e40000100a00 */
[----:B0-----:R-:W-:-:S02]  /*32060*/  IMAD.MOV.U32 R6, RZ, RZ, R15 ;  /* 0x000000ffff067224 */ /* 0x001fc400078e000f */
[----:B--2---:R-:W-:Y:S01]  /*32070*/  STL.64 [R1+0x2190], R26 ;  /* 0x0021901a01007387 */ /* 0x004fe20000100a00 */
[----:B---3--:R0:W-:Y:S03]  /*32080*/  STL.64 [R1+0x2188], R24 ;  /* 0x0021881801007387 */ /* 0x0081e60000100a00 */
[----:B0-----:R-:W2:Y:S01]  /*32090*/  LDL.LU R24, [R1+0x7e0] ;  /* 0x0007e00001187983 */ /* 0x001ea20000300800 */
[----:B------:R-:W2:Y:S02]  /*320a0*/  LDL.LU R25, [R1+0x7e4] ;  /* 0x0007e40001197983 */ /* 0x000ea40000300800 */
[----:B------:R-:W3:Y:S02]  /*320b0*/  LDL.LU R26, [R1+0x7e8] ;  /* 0x0007e800011a7983 */ /* 0x000ee40000300800 */
[----:B------:R-:W3:Y:S01]  /*320c0*/  LDL.LU R27, [R1+0x7ec] ;  /* 0x0007ec00011b7983 */ /* 0x000ee20000300800 */
[----:B------:R-:W2:Y:S01]  /*320d0*/  LDL.LU R15, [R1+0x22dc] ;  /* 0x0022dc00010f7983 */ /* 0x000ea20000300800 */
[----:B------:R-:W-:-:S02]  /*320e0*/  IMAD.MOV.U32 R7, RZ, RZ, R2 ;  /* 0x000000ffff077224 */ /* 0x000fc400078e0002 */
[----:B------:R-:W4:Y:S03]  /*320f0*/  LDL.LU R2, [R1+0x22d8] ;  /* 0x0022d80001027983 */ /* 0x000f260000300800 */
[----:B------:R0:W-:Y:S02]  /*32100*/  STL.64 [R1+0x21e0], R6 ;  /* 0x0021e00601007387 */ /* 0x0001e40000100a00 */
[----:B0-----:R-:W-:Y:S02]  /*32110*/  IMAD.MOV.U32 R6, RZ, RZ, R29 ;  /* 0x000000ffff067224 */ /* 0x001fe400078e001d */
[----:B------:R-:W-:Y:S01]  /*32120*/  IMAD.MOV.U32 R7, RZ, RZ, R28 ;  /* 0x000000ffff077224 */ /* 0x000fe200078e001c */
[----:B---3--:R4:W-:Y:S01]  /*32130*/  STL.64 [R1+0x21a8], R26 ;  /* 0x0021a81a01007387 */ /* 0x0089e20000100a00 */
[----:B--2---:R0:W-:Y:S02]  /*32140*/  STL.64 [R1+0x21a0], R24 ;  /* 0x0021a01801007387 */ /* 0x0041e40000100a00 */
[----:B----4-:R-:W-:Y:S01]  /*32150*/  IMAD.MOV.U32 R26, RZ, RZ, R14 ;  /* 0x000000ffff1a7224 */ /* 0x010fe200078e000e */
[----:B0-----:R-:W2:Y:S01]  /*32160*/  LDL.LU R24, [R1+0x7f0] ;  /* 0x0007f00001187983 */ /* 0x001ea20000300800 */
[----:B------:R-:W2:Y:S02]  /*32170*/  LDL.LU R25, [R1+0x7f4] ;  /* 0x0007f40001197983 */ /* 0x000ea40000300800 */
[----:B------:R-:W3:Y:S02]  /*32180*/  LDL.LU R14, [R1+0x22d4] ;  /* 0x0022d400010e7983 */ /* 0x000ee40000300800 */
[----:B------:R-:W-:-:S02]  /*32190*/  IMAD.MOV.U32 R27, RZ, RZ, R15 ;  /* 0x000000ffff1b7224 */ /* 0x000fc400078e000f */
[----:B------:R-:W4:Y:S01]  /*321a0*/  LDL.LU R15, [R1+0x22d0] ;  /* 0x0022d000010f7983 */ /* 0x000f220000300800 */
[----:B------:R0:W-:Y:S02]  /*321b0*/  STL.64 [R1+0x21f8], R6 ;  /* 0x0021f80601007387 */ /* 0x0001e40000100a00 */
[----:B0-----:R-:W-:Y:S02]  /*321c0*/  IMAD.MOV.U32 R6, RZ, RZ, R19 ;  /* 0x000000ffff067224 */ /* 0x001fe400078e0013 */
[----:B------:R-:W-:-:S05]  /*321d0*/  IMAD.MOV.U32 R7, RZ, RZ, R18 ;  /* 0x000000ffff077224 */ /* 0x000fca00078e0012 */
[----:B------:R0:W-:Y:S01]  /*321e0*/  STL.64 [R1+0x2210], R6 ;  /* 0x0022100601007387 */ /* 0x0001e20000100a00 */
[----:B------:R-:W2:Y:S02]  /*321f0*/  LDL.LU R4, [R1+0x4d0] ;  /* 0x0004d00001047983 */ /* 0x000ea40000300800 */
[----:B------:R-:W2:Y:S01]  /*32200*/  LDL.LU R5, [R1+0x4d4] ;  /* 0x0004d40001057983 */ /* 0x000ea20000300800 */
[----:B0-----:R-:W2:Y:S01]  /*32210*/  LDL.LU R6, [R1+0x4d8] ;  /* 0x0004d80001067983 */ /* 0x001ea20000300800 */
[----:B------:R-:W2:Y:S03]  /*32220*/  LDL.LU R7, [R1+0x4dc] ;  /* 0x0004dc0001077983 */ /* 0x000ea60000300800 */
[----:B--2---:R0:W-:Y:S01]  /*32230*/  STL.64 [R1+0x2220], R6 ;  /* 0x0022200601007387 */ /* 0x0041e20000100a00 */
[----:B------:R-:W-:Y:S02]  /*32240*/  STL.64 [R1+0x2218], R4 ;  /* 0x0022180401007387 */ /* 0x000fe40000100a00 */
        /* <DEDUP_REMOVED lines=13> */
[----:B------:R-:W-:-:S05]  /*32320*/  IMAD.MOV.U32 R7, RZ, RZ, R10 ;  /* 0x000000ffff077224 */ /* 0x000fca00078e000a */
[----:B------:R-:W-:Y:S04]  /*32330*/  STL.64 [R1+0x2268], R6 ;  /* 0x0022680601007387 */ /* 0x000fe80000100a00 */
[----:B--2---:R-:W-:Y:S01]  /*32340*/  STL.64 [R1+0x21d8], R26 ;  /* 0x0021d81a01007387 */ /* 0x004fe20000100a00 */
[----:B------:R0:W-:Y:S03]  /*32350*/  STL.64 [R1+0x21d0], R24 ;  /* 0x0021d01801007387 */ /* 0x0001e60000100a00 */
[----:B0-----:R-:W2:Y:S01]  /*32360*/  LDL.LU R24, [R1+0x810] ;  /* 0x0008100001187983 */ /* 0x001ea20000300800 */
[----:B------:R-:W2:Y:S02]  /*32370*/  LDL.LU R25, [R1+0x814] ;  /* 0x0008140001197983 */ /* 0x000ea40000300800 */
[----:B------:R-:W-:-:S02]  /*32380*/  IMAD.MOV.U32 R6, RZ, RZ, R9 ;  /* 0x000000ffff067224 */ /* 0x000fc400078e0009 */
[----:B------:R-:W-:Y:S02]  /*32390*/  IMAD.MOV.U32 R7, RZ, RZ, R8 ;  /* 0x000000ffff077224 */ /* 0x000fe400078e0008 */
[----:B----4-:R-:W-:Y:S02]  /*323a0*/  IMAD.MOV.U32 R26, RZ, RZ, R15 ;  /* 0x000000ffff1a7224 */ /* 0x010fe400078e000f */
[----:B---3--:R-:W-:Y:S01]  /*323b0*/  IMAD.MOV.U32 R27, RZ, RZ, R14 ;  /* 0x000000ffff1b7224 */ /* 0x008fe200078e000e */
[----:B------:R-:W3:Y:S01]  /*323c0*/  LDL.LU R15, [R1+0x22cc] ;  /* 0x0022cc00010f7983 */ /* 0x000ee20000300800 */
[----:B------:R-:W4:Y:S02]  /*323d0*/  LDL.LU R14, [R1+0x22c8] ;  /* 0x0022c800010e7983 */ /* 0x000f240000300800 */
[----:B------:R-:W-:Y:S01]  /*323e0*/  STL.64 [R1+0x2280], R6 ;  /* 0x0022800601007387 */ /* 0x000fe20000100a00 */
[----:B------:R-:W-:Y:S04]  /*323f0*/  STL.64 [R1+0x21f0], R26 ;  /* 0x0021f01a01007387 */ /* 0x000fe80000100a00 */
[----:B--2---:R0:W-:Y:S04]  /*32400*/  STL.64 [R1+0x21e8], R24 ;  /* 0x0021e81801007387 */ /* 0x0041e80000100a00 */
        /* <DEDUP_REMOVED lines=8> */
[----:B----4-:R-:W-:-:S02]  /*32490*/  IMAD.MOV.U32 R26, RZ, RZ, R14 ;  /* 0x000000ffff1a7224 */ /* 0x010fc400078e000e */
[----:B---3--:R-:W-:Y:S01]  /*324a0*/  IMAD.MOV.U32 R27, RZ, RZ, R15 ;  /* 0x000000ffff1b7224 */ /* 0x008fe200078e000f */
[----:B------:R-:W3:Y:S01]  /*324b0*/  LDL.LU R14, [R1+0x22c4] ;  /* 0x0022c400010e7983 */ /* 0x000ee20000300800 */
[----:B------:R-:W4:Y:S02]  /*324c0*/  LDL.LU R15, [R1+0x22c0] ;  /* 0x0022c000010f7983 */ /* 0x000f240000300800 */
        /* <DEDUP_REMOVED lines=8> */
[----:B------:R-:W-:Y:S01]  /*32550*/  STL.64 [R1+0x2230], R26 ;  /* 0x0022301a01007387 */ /* 0x000fe20000100a00 */
        /* <DEDUP_REMOVED lines=12> */
[----:B------:R-:W4:Y:S03]  /*32620*/  LDL.LU R14, [R1+0x22b8] ;  /* 0x0022b800010e7983 */ /* 0x000f260000300800 */
[----:B------:R-:W-:Y:S04]  /*32630*/  STL.64 [R1+0x2260], R26 ;  /* 0x0022601a01007387 */ /* 0x000fe80000100a00 */
[----:B--2---:R0:W-:Y:S04]  /*32640*/  STL.64 [R1+0x2258], R24 ;  /* 0x0022581801007387 */ /* 0x0041e80000100a00 */
[----:B0-----:R-:W2:Y:S01]  /*32650*/  LDL.LU R24, [R1+0x500] ;  /* 0x0005000001187983 */ /* 0x001ea20000300800 */
[----:B------:R-:W2:Y:S02]  /*32660*/  LDL.LU R25, [R1+0x504] ;  /* 0x0005040001197983 */ /* 0x000ea40000300800 */
[----:B------:R-:W2:Y:S02]  /*32670*/  LDL.LU R26, [R1+0x508] ;  /* 0x00050800011a7983 */ /* 0x000ea40000300800 */
[----:B------:R-:W2:Y:S02]  /*32680*/  LDL.LU R27, [R1+0x50c] ;  /* 0x00050c00011b7983 */ /* 0x000ea40000300800 */
[----:B--2---:R4:W-:Y:S01]  /*32690*/  STL.64 [R1+0x2278], R26 ;  /* 0x0022781a01007387 */ /* 0x0049e20000100a00 */
[----:B------:R0:W-:Y:S02]  /*326a0*/  STL.64 [R1+0x2270], R24 ;  /* 0x0022701801007387 */ /* 0x0001e40000100a00 */
[----:B----4-:R-:W-:Y:S01]  /*326b0*/  IMAD.MOV.U32 R26, RZ, RZ, R14 ;  /* 0x000000ffff1a7224 */ /* 0x010fe200078e000e */
[----:B0-----:R-:W2:Y:S01]  /*326c0*/  LDL.LU R24, [R1+0x510] ;  /* 0x0005100001187983 */ /* 0x001ea20000300800 */
[----:B------:R-:W2:Y:S02]  /*326d0*/  LDL.LU R25, [R1+0x514] ;  /* 0x0005140001197983 */ /* 0x000ea40000300800 */
[----:B------:R-:W4:Y:S02]  /*326e0*/  LDL.LU R14, [R1+0x22b4] ;  /* 0x0022b400010e7983 */ /* 0x000f240000300800 */
[----:B---3--:R-:W-:-:S02]  /*326f0*/  IMAD.MOV.U32 R27, RZ, RZ, R15 ;  /* 0x000000ffff1b7224 */ /* 0x008fc400078e000f */
[----:B------:R-:W4:Y:S03]  /*32700*/  LDL.LU R15, [R1+0x22b0] ;  /* 0x0022b000010f7983 */ /* 0x000f260000300800 */
[----:B------:R-:W-:Y:S01]  /*32710*/  STL.64 [R1+0x2290], R26 ;  /* 0x0022901a01007387 */ /* 0x000fe20000100a00 */
[C---:B----4-:R-:W-:Y:S01]  /*32720*/  HMMA.16816.F32 R8, R20.reuse, R14, R8 ;  /* 0x0000000e1408723c */ /* 0x050fe20000001808 */
[----:B--2---:R0:W-:Y:S04]  /*32730*/  STL.64 [R1+0x2288], R24 ;  /* 0x0022881801007387 */ /* 0x0041e80000100a00 */
        /* <DEDUP_REMOVED lines=8> */
[----:B------:R-:W-:Y:S02]  /*327c0*/  IMAD.MOV.U32 R6, RZ, RZ, R2 ;  /* 0x000000ffff067224 */ /* 0x000fe400078e0002 */
[----:B------:R-:W-:Y:S01]  /*327d0*/  IMAD.MOV.U32 R7, RZ, RZ, R0 ;  /* 0x000000ffff077224 */ /* 0x000fe200078e0000 */
[----:B---3--:R-:W-:Y:S01]  /*327e0*/  HMMA.16816.F32 R20, R20, R10, R16 ;  /* 0x0000000a1414723c */ /* 0x008fe20000001810 */
[----:B------:R-:W2:Y:S01]  /*327f0*/  LDL.LU.64 R18, [R1+0x22a0] ;  /* 0x0022a00001127983 */ /* 0x000ea20000300a00 */
[----:B------:R-:W2:Y:S11]  /*32800*/  LDL.LU.64 R16, [R1+0x2298] ;  /* 0x0022980001107983 */ /* 0x000eb60000300a00 */
[----:B------:R-:W-:Y:S10]  /*32810*/  @!UPT UIADD3 URZ, URZ, URZ, URZ ;  /* 0x0000003f3f3ff290 */ /* 0x000ff4000fffe03f */
[----:B------:R-:W-:Y:S01]  /*32820*/  STL.64 [R1+0x950], R20 ;  /* 0x0009501401007387 */ /* 0x000fe20000100a00 */
[----:B------:R0:W-:Y:S03]  /*32830*/  STL.64 [R1+0x958], R22 ;  /* 0x0009581601007387 */ /* 0x0001e60000100a00 */
[----:B0-----:R-:W3:Y:S01]  /*32840*/  LDL.64 R22, [R1+0x78] ;  /* 0x0000780001167983 */ /* 0x001ee20000100a00 */
        /* <DEDUP_REMOVED lines=34> */
[----:B0-----:R-:W4:Y:S01]  /*32a70*/  LDL.LU.64 R6, [R1+0x2220] ;  /* 0x0022200001067983 */ /* 0x001f220000300a00 */
[----:B------:R-:W4:Y:S02]  /*32a80*/  LDL.LU.64 R4, [R1+0x2218] ;  /* 0x0022180001047983 */ /* 0x000f240000300a00 */
[----:B---3--:R-:W-:Y:S01]  /*32a90*/  IMAD.MOV.U32 R2, RZ, RZ, R22 ;  /* 0x000000ffff027224 */ /* 0x008fe200078e0016 */
[C---:B----4-:R-:W-:Y:S11]  /*32aa0*/  HMMA.16816.F32 R4, R16.reuse, R22, R4 ;  /* 0x000000161004723c */ /* 0x050ff60000001804 */
[----:B------:R-:W-:Y:S11]  /*32ab0*/  @!UPT UIADD3 URZ, URZ, URZ, URZ ;  /* 0x0000003f3f3ff290 */ /* 0x000ff6000fffe03f */
[----:B------:R-:W-:Y:S01]  /*32ac0*/  @!UPT UIADD3 URZ, URZ, URZ, URZ ;  /* 0x0000003f3f3ff290 */ /* 0x000fe2000fffe03f */
[----:B------:R-:W-:Y:S01]  /*32ad0*/  STL.64 [R1+0xd50], R4 ;  /* 0x000d500401007387 */ /* 0x000fe20000100a00 */
[----:B------:R0:W-:Y:S03]  /*32ae0*/  STL.64 [R1+0xd58], R6 ;  /* 0x000d580601007387 */ /* 0x0001e60000100a00 */
[----:B0-----:R-:W2:Y:S01]  /*32af0*/  LDL.LU.64 R6, [R1+0x2210] ;  /* 0x0022100001067983 */ /* 0x001ea20000300a00 */
[----:B------:R-:W-:Y:S02]  /*32b00*/  IMAD.MOV.U32 R0, RZ, RZ, R23 ;  /* 0x000000ffff007224 */ /* 0x000fe400078e0017 */
        /* <DEDUP_REMOVED lines=59> */
[----:B------:R-:W-:Y:S01]  /*32ec0*/  STL.64 [R1+0xc00], R4 ;  /* 0x000c000401007387 */ /* 0x000fe20000100a00 */
[----:B------:R0:W-:Y:S03]  /*32ed0*/  STL.64 [R1+0xc08], R6 ;  /* 0x000c080601007387 */ /* 0x0001e60000100a00 */
[----:B0-----:R-:W2:Y:S01]  /*32ee0*/  LDL.LU.64 R6, [R1+0x2160] ;  /* 0x0021600001067983 */ /* 0x001ea20000300a00 */
[----:B------:R-:W2:Y:S02]  /*32ef0*/  LDL.LU.64 R4, [R1+0x2158] ;  /* 0x0021580001047983 */ /* 0x000ea40000300a00 */
[----:B------:R0:W-:Y:S02]  /*32f00*/  STL.64 [R1+0x2130], R26 ;  /* 0x0021301a01007387 */ /* 0x0001e40000100a00 */
[----:B0-----:R-:W3:Y:S01]  /*32f10*/  LDL.64 R26, [R1+0xc8] ;  /* 0x0000c800011a7983 */ /* 0x001ee20000100a00 */
[C---:B--2---:R-:W-:Y:S11]  /*32f20*/  HMMA.16816.F32 R4, R16.reuse, R14, R4 ;  /* 0x0000000e1004723c */ /* 0x044ff60000001804 */
[----:B------:R-:W-:Y:S11]  /*32f30*/  @!UPT UIADD3 URZ, URZ, URZ, URZ ;  /* 0x0000003f3f3ff290 */ /* 0x000ff6000fffe03f */
[----:B------:R-:W-:Y:S01]  /*32f40*/  @!UPT UIADD3 URZ, URZ, URZ, URZ ;  /* 0x0000003f3f3ff290 */ /* 0x000fe2000fffe03f */
[----:B------:R-:W-:Y:S01]  /*32f50*/  STL.64 [R1+0xbf0], R4 ;  /* 0x000bf00401007387 */ /* 0x000fe20000100a00 */
[----:B------:R0:W-:Y:S03]  /*32f60*/  STL.64 [R1+0xbf8], R6 ;  /* 0x000bf80601007387 */ /* 0x0001e60000100a00 */
[----:B0-----:R-:W3:Y:S01]  /*32f70*/  LDL.LU.64 R6, [R1+0x2150] ;  /* 0x0021500001067983 */ /* 0x001ee20000300a00 */
[----:B------:R-:W3:Y:S02]  /*32f80*/  LDL.LU.64 R4, [R1+0x2148] ;  /* 0x0021480001047983 */ /* 0x000ee40000300a00 */
[----:B------:R0:W-:Y:S02]  /*32f90*/  STL.64 [R1+0x20e8], R14 ;  /* 0x0020e80e01007387 */ /* 0x0001e40000100a00 */
[----:B------:R-:W2:Y:S01]  /*32fa0*/  LDL.LU R12, [R1+0x4c0] ;  /* 0x0004c000010c7983 */ /* 0x000ea20000300800 */
[----:B------:R-:W2:Y:S04]  /*32fb0*/  LDL.LU R13, [R1+0x4c4] ;  /* 0x0004c400010d7983 */ /* 0x000ea80000300800 */
[----:B0-----:R-:W2:Y:S01]  /*32fc0*/  LDL.LU R14, [R1+0x4c8] ;  /* 0x0004c800010e7983 */ /* 0x001ea20000300800 */
[----:B------:R-:W2:Y:S02]  /*32fd0*/  LDL.LU R15, [R1+0x4cc] ;  /* 0x0004cc00010f7983 */ /* 0x000ea40000300800 */
[----:B------:R-:W-:Y:S02]  /*32fe0*/  STL [R1+0x207c], R10 ;  /* 0x00207c0a01007387 */ /* 0x000fe40000100800 */
[----:B------:R3:W-:Y:S01]  /*32ff0*/  STL [R1+0x2078], R11 ;  /* 0x0020780b01007387 */ /* 0x0007e20000100800 */
[----:B--2---:R-:W-:Y:S08]  /*33000*/  HMMA.16816.F32 R12, R16, R10, R12 ;  /* 0x0000000a100c723c */ /* 0x004ff0000000180c */
[----:B---3--:R-:W-:Y:S07]  /*33010*/  HMMA.16816.F32 R8, R4, R26, R20 ;  /* 0x0000001a0408723c */ /* 0x008fee0000001814 */
[----:B------:R-:W-:-:S02]  /*33020*/  IMAD.MOV.U32 R21, RZ, RZ, R26 ;  /* 0x000000ffff157224 */ /* 0x000fc400078e001a */
[----:B------:R-:W-:-:S06]  /*33030*/  IMAD.MOV.U32 R20, RZ, RZ, R27 ;  /* 0x000000ffff147224 */ /* 0x000fcc00078e001b */
[----:B------:R-:W-:Y:S01]  /*33040*/  STL.64 [R1+0x940], R12 ;  /* 0x0009400c01007387 */ /* 0x000fe20000100a00 */
[----:B------:R-:W-:Y:S07]  /*33050*/  STL.64 [R1+0x948], R14 ;  /* 0x0009480e01007387 */ /* 0x000fee0000100a00 */
[----:B------:R0:W-:Y:S02]  /*33060*/  STL.64 [R1+0xf40], R8 ;  /* 0x000f400801007387 */ /* 0x0001e40000100a00 */
[----:B------:R1:W-:Y:S01]  /*33070*/  STL.64 [R1+0xf48], R10 ;  /* 0x000f480a01007387 */ /* 0x0003e20000100a00 */
[----:B0-----:R-:W2:Y:S01]  /*33080*/  LDL.LU R8, [R1+0x470] ;  /* 0x0004700001087983 */ /* 0x001ea20000300800 */
[----:B------:R-:W2:Y:S02]  /*33090*/  LDL.LU R9, [R1+0x474] ;  /* 0x0004740001097983 */ /* 0x000ea40000300800 */
[----:B-1----:R-:W3:Y:S02]  /*330a0*/  LDL.LU R10, [R1+0x478] ;  /* 0x00047800010a7983 */ /* 0x002ee40000300800 */
[----:B------:R-:W3:Y:S01]  /*330b0*/  LDL.LU R11, [R1+0x47c] ;  /* 0x00047c00010b7983 */ /* 0x000ee20000300800 */
[----:B------:R-:W4:Y:S01]  /*330c0*/  LDL.LU R24, [R1+0x490] ;  /* 0x0004900001187983 */ /* 0x000f220000300800 */
[----:B------:R-:W4:Y:S02]  /*330d0*/  LDL.LU R25, [R1+0x494] ;  /* 0x0004940001197983 */ /* 0x000f240000300800 */
[----:B------:R-:W2:Y:S02]  /*330e0*/  LDL.LU R26, [R1+0x498] ;  /* 0x00049800011a7983 */ /* 0x000ea40000300800 */
[----:B------:R-:W2:Y:S02]  /*330f0*/  LDL.LU R27, [R1+0x49c] ;  /* 0x00049c00011b7983 */ /* 0x000ea40000300800 */
[----:B--2---:R0:W-:Y:S01]  /*33100*/  STL.64 [R1+0x2140], R26 ;  /* 0x0021401a01007387 */ /* 0x0041e20000100a00 */
[----:B----4-:R-:W-:Y:S03]  /*33110*/  STL.64 [R1+0x2138], R24 ;  /* 0x0021381801007387 */ /* 0x010fe60000100a00 */
[----:B0-----:R-:W2:Y:S01]  /*33120*/  LDL.64 R26, [R1+0xb8] ;  /* 0x0000b800011a7983 */ /* 0x001ea20000100a00 */
[----:B---3--:R0:W-:Y:S02]  /*33130*/  STL.64 [R1+0x2118], R10 ;  /* 0x0021180a01007387 */ /* 0x0081e40000100a00 */
[----:B------:R-:W-:Y:S01]  /*33140*/  STL.64 [R1+0x2110], R8 ;  /* 0x0021100801007387 */ /* 0x000fe20000100a00 */
[----:B0-----:R-:W3:Y:S01]  /*33150*/  LDL.64 R10, [R1+0x98] ;  /* 0x00009800010a7983 */ /* 0x001ee20000100a00 */
[----:B------:R-:W-:-:S02]  /*33160*/  IMAD.MOV.U32 R18, RZ, RZ, R2 ;  /* 0x000000ffff127224 */ /* 0x000fc400078e0002 */
[----:B------:R-:W-:Y:S01]  /*33170*/  IMAD.MOV.U32 R19, RZ, RZ, R0 ;  /* 0x000000ffff137224 */ /* 0x000fe200078e0000 */
[----:B---3--:R0:W-:Y:S04]  /*33180*/  STL.64 [R1+0x2128], R10 ;  /* 0x0021280a01007387 */ /* 0x0081e80000100a00 */
[----:B0-----:R-:W3:Y:S01]  /*33190*/  LDL.64 R10, [R1+0xa8] ;  /* 0x0000a800010a7983 */ /* 0x001ee20000100a00 */
[----:B------:R0:W-:Y:S03]  /*331a0*/  STL.64 [R1+0x2108], R18 ;  /* 0x0021081201007387 */ /* 0x0001e60000100a00 */
[----:B0-----:R-:W4:Y:S04]  /*331b0*/  LDL.64 R18, [R1+0x88] ;  /* 0x0000880001127983 */ /* 0x001f280000100a00 */
[----:B----4-:R0:W-:Y:S01]  /*331c0*/  STL.64 [R1+0x2120], R18 ;  /* 0x0021201201007387 */ /* 0x0101e20000100a00 */
[----:B------:R-:W4:Y:S02]  /*331d0*/  LDL.LU R16, [R1+0x480] ;  /* 0x0004800001107983 */ /* 0x000f240000300800 */
[----:B------:R-:W4:Y:S01]  /*331e0*/  LDL.LU R17, [R1+0x484] ;  /* 0x0004840001117983 */ /* 0x000f220000300800 */
[----:B0-----:R-:W4:Y:S01]  /*331f0*/  LDL.LU R18, [R1+0x488] ;  /* 0x0004880001127983 */ /* 0x001f220000300800 */
[----:B------:R-:W4:Y:S02]  /*33200*/  LDL.LU R19, [R1+0x48c] ;  /* 0x00048c0001137983 */ /* 0x000f240000300800 */
[----:B------:R-:W2:Y:S02]  /*33210*/  LDL.64 R14, [R1+0x58] ;  /* 0x00005800010e7983 */ /* 0x000ea40000100a00 */
[----:B--2---:R0:W-:Y:S04]  /*33220*/  STL.64 [R1+0x20f8], R14 ;  /* 0x0020f80e01007387 */ /* 0x0041e80000100a00 */
[----:B0-----:R-:W2:Y:S04]  /*33230*/  LDL.64 R14, [R1+0x68] ;  /* 0x00006800010e7983 */ /* 0x001ea80000100a00 */
[----:B--2---:R0:W-:Y:S01]  /*33240*/  STL.64 [R1+0x2100], R14 ;  /* 0x0021000e01007387 */ /* 0x0041e20000100a00 */
[----:B------:R-:W2:Y:S02]  /*33250*/  LDL.LU R12, [R1+0x460] ;  /* 0x00046000010c7983 */ /* 0x000ea40000300800 */
[----:B------:R-:W2:Y:S01]  /*33260*/  LDL.LU R13, [R1+0x464] ;  /* 0x00046400010d7983 */ /* 0x000ea20000300800 */
[----:B0-----:R-:W2:Y:S01]  /*33270*/  LDL.LU R14, [R1+0x468] ;  /* 0x00046800010e7983 */ /* 0x001ea20000300800 */
[----:B------:R-:W2:Y:S02]  /*33280*/  LDL.LU R15, [R1+0x46c] ;  /* 0x00046c00010f7983 */ /* 0x000ea40000300800 */
[----:B------:R0:W-:Y:S02]  /*33290*/  STL [R1+0x2084], R20 ;  /* 0x0020841401007387 */ /* 0x0001e40000100800 */
[----:B------:R1:W-:Y:S01]  /*332a0*/  STL [R1+0x2080], R21 ;  /* 0x0020801501007387 */ /* 0x0003e20000100800 */
[----:B0-----:R-:W2:Y:S01]  /*332b0*/  LDL.LU R20, [R1+0x4a0] ;  /* 0x0004a00001147983 */ /* 0x001ea20000300800 */
[----:B-1----:R-:W2:Y:S02]  /*332c0*/  LDL.LU R21, [R1+0x4a4] ;  /* 0x0004a40001157983 */ /* 0x002ea40000300800 */
[----:B------:R-:W2:Y:S02]  /*332d0*/  LDL.LU R22, [R1+0x4a8] ;  /* 0x0004a80001167983 */ /* 0x000ea40000300800 */
[----:B------:R-:W2:Y:S02]  /*332e0*/  LDL.LU R23, [R1+0x4ac] ;  /* 0x0004ac0001177983 */ /* 0x000ea40000300800 */
[C---:B--2---:R-:W-:Y:S11]  /*332f0*/  HMMA.16816.F32 R20, R4.reuse, R26, R20 ;  /* 0x0000001a0414723c */ /* 0x044ff60000001814 */
[----:B------:R-:W-:Y:S11]  /*33300*/  @!UPT UIADD3 URZ, URZ, URZ, URZ ;  /* 0x0000003f3f3ff290 */ /* 0x000ff6000fffe03f */
[----:B------:R-:W-:Y:S01]  /*33310*/  @!UPT UIADD3 URZ, URZ, URZ, URZ ;  /* 0x0000003f3f3ff290 */ /* 0x000fe2000fffe03f */
[----:B------:R-:W-:Y:S01]  /*33320*/  STL.64 [R1+0xf30], R20 ;  /* 0x000f301401007387 */ /* 0x000fe20000100a00 */
[----:B------:R0:W-:Y:S02]  /*33330*/  STL.64 [R1+0xf38], R22 ;  /* 0x000f381601007387 */ /* 0x0001e40000100a00 */
[----:B0-----:R-:W-:Y:S02]  /*33340*/  IMAD.MOV.U32 R23, RZ, RZ, R26 ;  /* 0x000000ffff177224 */ /* 0x001fe400078e001a */
[----:B------:R-:W-:Y:S02]  /*33350*/  IMAD.MOV.U32 R22, RZ, RZ, R27 ;  /* 0x000000ffff167224 */ /* 0x000fe400078e001b */
[----:B------:R-:W3:Y:S01]  /*33360*/  LDL.LU.64 R26, [R1+0x2140] ;  /* 0x00214000011a7983 */ /* 0x000ee20000300a00 */
[----:B------:R-:W3:Y:S02]  /*33370*/  LDL.LU.64 R24, [R1+0x2138] ;  /* 0x0021380001187983 */ /* 0x000ee40000300a00 */
[----:B------:R0:W-:Y:S02]  /*33380*/  STL [R1+0x208c], R22 ;  /* 0x00208c1601007387 */ /* 0x0001e40000100800 */
[----:B------:R1:W-:Y:S01]  /*33390*/  STL [R1+0x2088], R23 ;  /* 0x0020881701007387 */ /* 0x0003e20000100800 */
[----:B------:R-:W2:Y:S01]  /*333a0*/  LDL.LU R20, [R1+0x7a0] ;  /* 0x0007a00001147983 */ /* 0x000ea20000300800 */
[----:B------:R-:W2:Y:S03]  /*333b0*/  LDL.LU R21, [R1+0x7a4] ;  /* 0x0007a40001157983 */ /* 0x000ea60000300800 */
[----:B0-----:R-:W2:Y:S01]  /*333c0*/  LDL.LU R22, [R1+0x7a8] ;  /* 0x0007a80001167983 */ /* 0x001ea20000300800 */
[----:B-1----:R-:W2:Y:S01]  /*333d0*/  LDL.LU R23, [R1+0x7ac] ;  /* 0x0007ac0001177983 */ /* 0x002ea20000300800 */
[C---:B---3--:R-:W-:Y:S11]  /*333e0*/  HMMA.16816.F32 R24, R4.reuse, R10, R24 ;  /* 0x0000000a0418723c */ /* 0x048ff60000001818 */
[----:B------:R-:W-:Y:S11]  /*333f0*/  @!UPT UIADD3 URZ, URZ, URZ, URZ ;  /* 0x0000003f3f3ff290 */ /* 0x000ff6000fffe03f */
[----:B------:R-:W-:Y:S01]  /*33400*/  @!UPT UIADD3 URZ, URZ, URZ, URZ ;  /* 0x0000003f3f3ff290 */ /* 0x000fe2000fffe03f */
[----:B------:R-:W-:Y:S01]  /*33410*/  STL.64 [R1+0xf20], R24 ;  /* 0x000f201801007387 */ /* 0x000fe20000100a00 */
[----:B------:R0:W-:Y:S03]  /*33420*/  STL.64 [R1+0xf28], R26 ;  /* 0x000f281a01007387 */ /* 0x0001e60000100a00 */
[----:B0-----:R-:W3:Y:S01]  /*33430*/  LDL.LU.64 R26, [R1+0x2130] ;  /* 0x00213000011a7983 */ /* 0x001ee20000300a00 */
[----:B------:R-:W-:Y:S02]  /*33440*/  IMAD.MOV.U32 R25, RZ, RZ, R10 ;  /* 0x000000ffff197224 */ /* 0x000fe400078e000a */
[----:B------:R-:W-:Y:S02]  /*33450*/  IMAD.MOV.U32 R24, RZ, RZ, R11 ;  /* 0x000000ffff187224 */ /* 0x000fe400078e000b */
[----:B------:R-:W4:Y:S04]  /*33460*/  LDL.LU.64 R10, [R1+0x2128] ;  /* 0x00212800010a7983 */ /* 0x000f280000300a00 */
[----:B---3--:R0:W-:Y:S01]  /*33470*/  STL.64 [R1+0x20a8], R26 ;  /* 0x0020a81a01007387 */ /* 0x0081e20000100a00 */
[----:B------:R1:W-:Y:S03]  /*33480*/  STL.64 [R1+0x20a0], R24 ;  /* 0x0020a01801007387 */ /* 0x0003e60000100a00 */
[----:B0-----:R-:W3:Y:S01]  /*33490*/  LDL.64 R26, [R1+0x38] ;  /* 0x00003800011a7983 */ /* 0x001ee20000100a00 */
[----:B----4-:R-:W-:Y:S01]  /*334a0*/  HMMA.16816.F32 R16, R4, R10, R16 ;  /* 0x0000000a0410723c */ /* 0x010fe20000001810 */
[----:B------:R-:W-:-:S02]  /*334b0*/  IMAD.MOV.U32 R29, RZ, RZ, R10 ;  /* 0x000000ffff1d7224 */ /* 0x000fc400078e000a */
[----:B------:R-:W-:Y:S01]  /*334c0*/  IMAD.MOV.U32 R28, RZ, RZ, R11 ;  /* 0x000000ffff1c7224 */ /* 0x000fe200078e000b */
[----:B---3--:R0:W-:Y:S01]  /*334d0*/  STL.64 [R1+0x20f0], R26 ;  /* 0x0020f01a01007387 */ /* 0x0081e20000100a00 */
[----:B-1----:R-:W3:Y:S02]  /*334e0*/  LDL.LU R24, [R1+0x790] ;  /* 0x0007900001187983 */ /* 0x002ee40000300800 */
[----:B------:R-:W3:Y:S01]  /*334f0*/  LDL.LU R25, [R1+0x794] ;  /* 0x0007940001197983 */ /* 0x000ee20000300800 */
[----:B0-----:R-:W3:Y:S01]  /*33500*/  LDL.LU R26, [R1+0x798] ;  /* 0x00079800011a7983 */ /* 0x001ee20000300800 */
[----:B------:R-:W3:Y:S11]  /*33510*/  LDL.LU R27, [R1+0x79c] ;  /* 0x00079c00011b7983 */ /* 0x000ef60000300800 */
[----:B------:R-:W-:Y:S03]  /*33520*/  @!UPT UIADD3 URZ, URZ, URZ, URZ ;  /* 0x0000003f3f3ff290 */ /* 0x000fe6000fffe03f */
[----:B------:R-:W-:Y:S02]  /*33530*/  STL.64 [R1+0xf10], R16 ;  /* 0x000f101001007387 */ /* 0x000fe40000100a00 */
[----:B------:R0:W-:Y:S02]  /*33540*/  STL.64 [R1+0xf18], R18 ;  /* 0x000f181201007387 */ /* 0x0001e40000100a00 */
[----:B0-----:R-:W4:Y:S01]  /*33550*/  LDL.LU.64 R18, [R1+0x2120] ;  /* 0x0021200001127983 */ /* 0x001f220000300a00 */
[----:B------:R-:W4:Y:S02]  /*33560*/  LDL.LU.64 R10, [R1+0x2118] ;  /* 0x00211800010a7983 */ /* 0x000f240000300a00 */
        /* <DEDUP_REMOVED lines=8> */
[----:B------:R-:W4:Y:S03]  /*335f0*/  LDL.LU.64 R18, [R1+0x2108] ;  /* 0x0021080001127983 */ /* 0x000f260000300a00 */
[----:B------:R0:W-:Y:S02]  /*33600*/  STL.64 [R1+0x20b0], R10 ;  /* 0x0020b00a01007387 */ /* 0x0001e40000100a00 */
[----:B------:R-:W2:Y:S02]  /*33610*/  LDL.LU R8, [R1+0x770] ;  /* 0x0007700001087983 */ /* 0x000ea40000300800 */
[----:B------:R-:W2:Y:S01]  /*33620*/  LDL.LU R9, [R1+0x774] ;  /* 0x0007740001097983 */ /* 0x000ea20000300800 */
[----:B0-----:R-:W2:Y:S01]  /*33630*/  LDL.LU R10, [R1+0x778] ;  /* 0x00077800010a7983 */ /* 0x001ea20000300800 */
[----:B------:R-:W2:Y:S01]  /*33640*/  LDL.LU R11, [R1+0x77c] ;  /* 0x00077c00010b7983 */ /* 0x000ea20000300800 */
[C---:B----4-:R-:W-:Y:S02]  /*33650*/  HMMA.16816.F32 R16, R4.reuse, R18, R12 ;  /* 0x000000120410723c */ /* 0x050fe4000000180c */
[----:B------:R-:W2:Y:S11]  /*33660*/  LDL.LU.64 R14, [R1+0x2100] ;  /* 0x00210000010e7983 */ /* 0x000eb60000300a00 */
[----:B------:R-:W-:Y:S10]  /*33670*/  @!UPT UIADD3 URZ, URZ, URZ, URZ ;  /* 0x0000003f3f3ff290 */ /* 0x000ff4000fffe03f */
[----:B------:R-:W-:Y:S01]  /*33680*/  STL.64 [R1+0xd00], R16 ;  /* 0x000d001001007387 */ /* 0x000fe20000100a00 */
[----:B------:R-:W-:Y:S02]  /*33690*/  STL.64 [R1+0xd08], R18 ;  /* 0x000d081201007387 */ /* 0x000fe40000100a00 */
[----:B------:R-:W0:Y:S02]  /*336a0*/  LDSM.16.MT88.4 R16, [R3+0xc200] ;  /* 0x00c200000310783b */ /* 0x000e240000004200 */
[----:B0-----:R0:W-:Y:S02]  /*336b0*/  STL.64 [R1+0x1f30], R18 ;  /* 0x001f301201007387 */ /* 0x0011e40000100a00 */
[----:B------:R-:W-:Y:S02]  /*336c0*/  STL.64 [R1+0x1f28], R16 ;  /* 0x001f281001007387 */ /* 0x000fe40000100a00 */
[----:B0-----:R-:W4:Y:S01]  /*336d0*/  LDL.64 R18, [R1+0x48] ;  /* 0x0000480001127983 */ /* 0x001f220000100a00 */
        /* <DEDUP_REMOVED lines=15> */
[----:B------:R-:W3:Y:S02]  /*337d0*/  LDL.LU.64 R14, [R1+0x20e8] ;  /* 0x0020e800010e7983 */ /* 0x000ee40000300a00 */
[----:B------:R-:W-:Y:S02]  /*337e0*/  STL.64 [R1+0x2098], R22 ;  /* 0x0020981601007387 */ /* 0x000fe40000100a00 */
[----:B------:R0:W-:Y:S02]  /*337f0*/  STL.64 [R1+0x2090], R20 ;  /* 0x0020901401007387 */ /* 0x0001e40000100a00 */
[----:B0-----:R-:W3:Y:S01]  /*33800*/  LDL.LU R20, [R1+0x780] ;  /* 0x0007800001147983 */ /* 0x001ee20000300800 */
[----:B------:R-:W3:Y:S02]  /*33810*/  LDL.LU R21, [R1+0x784] ;  /* 0x0007840001157983 */ /* 0x000ee40000300800 */
[----:B------:R-:W3:Y:S02]  /*33820*/  LDL.LU R22, [R1+0x788] ;  /* 0x0007880001167983 */ /* 0x000ee40000300800 */
[----:B------:R-:W3:Y:S02]  /*33830*/  LDL.LU R23, [R1+0x78c] ;  /* 0x00078c0001177983 */ /* 0x000ee40000300800 */
[----:B----4-:R-:W-:-:S02]  /*33840*/  IMAD.MOV.U32 R13, RZ, RZ, R18 ;  /* 0x000000ffff0d7224 */ /* 0x010fc400078e0012 */
[----:B------:R-:W-:Y:S01]  /*33850*/  IMAD.MOV.U32 R12, RZ, RZ, R19 ;  /* 0x000000ffff0c7224 */ /* 0x000fe200078e0013 */
[C---:B--2---:R-:W-:Y:S08]  /*33860*/  HMMA.16816.F32 R8, R4.reuse, R26, R8 ;  /* 0x0000001a0408723c */ /* 0x044ff00000001808 */
[----:B---3--:R-:W-:Y:S11]  /*33870*/  HMMA.16816.F32 R20, R4, R18, R20 ;  /* 0x000000120414723c */ /* 0x008ff60000001814 */
[----:B------:R-:W-:Y:S11]  /*33880*/  @!UPT UIADD3 URZ, URZ, URZ, URZ ;  /* 0x0000003f3f3ff290 */ /* 0x000ff6000fffe03f */
[----:B------:R-:W-:Y:S01]  /*33890*/  @!UPT UIADD3 URZ, URZ, URZ, URZ ;  /* 0x0000003f3f3ff290 */ /* 0x000fe2000fffe03f */
[----:B------:R-:W-:Y:S01]  /*338a0*/  STL.64 [R1+0xbe0], R20 ;  /* 0x000be01401007387 */ /* 0x000fe20000100a00 */
[----:B------:R-:W-:Y:S02]  /*338b0*/  STL.64 [R1+0xbe8], R22 ;  /* 0x000be81601007387 */ /* 0x000fe40000100a00 */
[----:B------:R-:W-:Y:S02]  /*338c0*/  STL.64 [R1+0x20c0], R14 ;  /* 0x0020c00e01007387 */ /* 0x000fe40000100a00 */
[----:B------:R-:W-:Y:S01]  /*338d0*/  STL.64 [R1+0x20b8], R12 ;  /* 0x0020b80c01007387 */ /* 0x000fe20000100a00 */
[----:B------:R0:W-:Y:S01]  /*338e0*/  STL.64 [R1+0xbd0], R8 ;  /* 0x000bd00801007387 */ /* 0x0001e20000100a00 */
[----:B------:R1:W-:Y:S02]  /*338f0*/  STL.64 [R1+0xbd8], R10 ;  /* 0x000bd80a01007387 */ /* 0x0003e40000100a00 */
[----:B------:R-:W2:Y:S02]  /*33900*/  LDL.LU R16, [R1+0x370] ;  /* 0x0003700001107983 */ /* 0x000ea40000300800 */
[----:B------:R-:W2:Y:S01]  /*33910*/  LDL.LU R17, [R1+0x374] ;  /* 0x0003740001117983 */ /* 0x000ea20000300800 */
[----:B------:R-:W3:Y:S01]  /*33920*/  LDL.LU R18, [R1+0x378] ;  /* 0x0003780001127983 */ /* 0x000ee20000300800 */
[----:B------:R-:W3:Y:S03]  /*33930*/  LDL.LU R19, [R1+0x37c] ;  /* 0x00037c0001137983 */ /* 0x000ee60000300800 */
        /* <DEDUP_REMOVED lines=18> */
[----:B------:R-:W4:Y:S04]  /*33a60*/  LDL.64 R14, [R1+0x18] ;  /* 0x00001800010e7983 */ /* 0x000f280000100a00 */
[----:B------:R-:W2:Y:S01]  /*33a70*/  LDL.64 R26, [R1+0x8] ;  /* 0x00000800011a7983 */ /* 0x000ea20000100a00 */
[----:B------:R-:W2:Y:S02]  /*33a80*/  LDL.LU R20, [R1+0x730] ;  /* 0x0007300001147983 */ /* 0x000ea40000300800 */
[----:B------:R-:W2:Y:S02]  /*33a90*/  LDL.LU R21, [R1+0x734] ;  /* 0x0007340001157983 */ /* 0x000ea40000300800 */
[----:B------:R-:W2:Y:S01]  /*33aa0*/  LDL.LU R22, [R1+0x738] ;  /* 0x0007380001167983 */ /* 0x000ea20000300800 */
[----:B------:R-:W2:Y:S01]  /*33ab0*/  LDL.LU R23, [R1+0x73c] ;  /* 0x00073c0001177983 */ /* 0x000ea20000300800 */
[----:B---3--:R0:W-:Y:S02]  /*33ac0*/  STL.64 [R1+0x1f48], R18 ;  /* 0x001f481201007387 */ /* 0x0081e40000100a00 */
[----:B------:R-:W-:Y:S01]  /*33ad0*/  STL.64 [R1+0x1f40], R16 ;  /* 0x001f401001007387 */ /* 0x000fe20000100a00 */
[----:B0-----:R-:W2:Y:S02]  /*33ae0*/  LDL.64 R18, [R1+0x28] ;  /* 0x0000280001127983 */ /* 0x001ea40000100a00 */
[----:B--2---:R-:W-:Y:S01]  /*33af0*/  HMMA.16816.F32 R8, R4, R18, R8 ;  /* 0x000000120408723c */ /* 0x004fe20000001808 */
[----:B------:R-:W-:-:S02]  /*33b00*/  IMAD.MOV.U32 R13, RZ, RZ, R18 ;  /* 0x000000ffff0d7224 */ /* 0x000fc400078e0012 */
[----:B------:R-:W-:Y:S11]  /*33b10*/  IMAD.MOV.U32 R12, RZ, RZ, R19 ;  /* 0x000000ffff0c7224 */ /* 0x000ff600078e0013 */
[----:B------:R-:W-:Y:S09]  /*33b20*/  @!UPT UIADD3 URZ, URZ, URZ, URZ ;  /* 0x0000003f3f3ff290 */ /* 0x000ff2000fffe03f */
[----:B------:R-:W-:Y:S01]  /*33b30*/  STL.64 [R1+0xbc0], R8 ;  /* 0x000bc00801007387 */ /* 0x000fe20000100a00 */
[----:B------:R0:W-:Y:S03]  /*33b40*/  STL.64 [R1+0xbc8], R10 ;  /* 0x000bc80a01007387 */ /* 0x0001e60000100a00 */
[----:B0-----:R-:W4:Y:S01]  /*33b50*/  LDL.LU.64 R10, [R1+0x20e0] ;  /* 0x0020e000010a7983 */ /* 0x001f220000300a00 */
[----:B------:R-:W4:Y:S02]  /*33b60*/  LDL.LU.64 R8, [R1+0x20d8] ;  /* 0x0020d80001087983 */ /* 0x000f240000300a00 */
[----:B------:R-:W2:Y:S02]  /*33b70*/  LDL.LU R16, [R1+0x380] ;  /* 0x0003800001107983 */ /* 0x000ea40000300800 */
[----:B------:R-:W2:Y:S01]  /*33b80*/  LDL.LU R17, [R1+0x384] ;  /* 0x0003840001117983 */ /* 0x000ea20000300800 */
[----:B------:R-:W3:Y:S01]  /*33b90*/  LDL.LU R18, [R1+0x388] ;  /* 0x0003880001127983 */ /* 0x000ee20000300800 */
[----:B------:R-:W3:Y:S03]  /*33ba0*/  LDL.LU R19, [R1+0x38c] ;  /* 0x00038c0001137983 */ /* 0x000ee60000300800 */
[----:B---3--:R-:W-:Y:S01]  /*33bb0*/  STL.64 [R1+0x1f58], R18 ;  /* 0x001f581201007387 */ /* 0x008fe20000100a00 */
[----:B--2---:R0:W-:Y:S03]  /*33bc0*/  STL.64 [R1+0x1f50], R16 ;  /* 0x001f501001007387 */ /* 0x0041e60000100a00 */
[----:B0-----:R-:W2:Y:S01]  /*33bd0*/  LDL.LU R16, [R1+0x390] ;  /* 0x0003900001107983 */ /* 0x001ea20000300800 */
[----:B------:R-:W2:Y:S02]  /*33be0*/  LDL.LU R17, [R1+0x394] ;  /* 0x0003940001117983 */ /* 0x000ea40000300800 */
[----:B------:R-:W3:Y:S02]  /*33bf0*/  LDL.LU R18, [R1+0x398] ;  /* 0x0003980001127983 */ /* 0x000ee40000300800 */
[----:B------:R-:W3:Y:S01]  /*33c00*/  LDL.LU R19, [R1+0x39c] ;  /* 0x00039c0001137983 */ /* 0x000ee20000300800 */
[----:B----4-:R-:W-:Y:S01]  /*33c10*/  HMMA.16816.F32 R8, R4, R14, R8 ;  /* 0x0000000e0408723c */ /* 0x010fe20000001808 */
[----:B---3--:R0:W-:Y:S01]  /*33c20*/  STL.64 [R1+0x1f68], R18 ;  /* 0x001f681201007387 */ /* 0x0081e20000100a00 */
[----:B--2---:R-:W-:Y:S02]  /*33c30*/  STL.64 [R1+0x1f60], R16 ;  /* 0x001f601001007387 */ /* 0x004fe40000100a00 */
[----:B0-----:R-:W-:-:S02]  /*33c40*/  IMAD.MOV.U32 R18, RZ, RZ, R13 ;  /* 0x000000ffff127224 */ /* 0x001fc400078e000d */
[----:B------:R-:W-:-:S05]  /*33c50*/  IMAD.MOV.U32 R19, RZ, RZ, R12 ;  /* 0x000000ffff137224 */ /* 0x000fca00078e000c */
[----:B------:R0:W-:Y:S02]  /*33c60*/  STL.64 [R1+0x1f78], R18 ;  /* 0x001f781201007387 */ /* 0x0001e40000100a00 */
[----:B0-----:R-:W-:Y:S02]  /*33c70*/  IMAD.MOV.U32 R18, RZ, RZ, R2 ;  /* 0x000000ffff127224 */ /* 0x001fe400078e0002 */
[----:B------:R-:W-:-:S05]  /*33c80*/  IMAD.MOV.U32 R19, RZ, RZ, R0 ;  /* 0x000000ffff137224 */ /* 0x000fca00078e0000 */
[----:B------:R0:W-:Y:S01]  /*33c90*/  STL.64 [R1+0x1f90], R18 ;  /* 0x001f901201007387 */ /* 0x0001e20000100a00 */
[----:B------:R-:W2:Y:S02]  /*33ca0*/  LDL.LU R16, [R1+0x720] ;  /* 0x0007200001107983 */ /* 0x000ea40000300800 */
[----:B------:R-:W2:Y:S01]  /*33cb0*/  LDL.LU R17, [R1+0x724] ;  /* 0x0007240001117983 */ /* 0x000ea20000300800 */
[----:B0-----:R-:W2:Y:S01]  /*33cc0*/  LDL.LU R18, [R1+0x728] ;  /* 0x0007280001127983 */ /* 0x001ea20000300800 */
[----:B------:R-:W2:Y:S02]  /*33cd0*/  LDL.LU R19, [R1+0x72c] ;  /* 0x00072c0001137983 */ /* 0x000ea40000300800 */
[----:B------:R-:W-:Y:S02]  /*33ce0*/  STL.64 [R1+0xbb0], R8 ;  /* 0x000bb00801007387 */ /* 0x000fe40000100a00 */
[----:B------:R0:W-:Y:S02]  /*33cf0*/  STL.64 [R1+0xbb8], R10 ;  /* 0x000bb80a01007387 */ /* 0x0001e40000100a00 */
[----:B0-----:R-:W3:Y:S01]  /*33d00*/  LDL.LU.64 R10, [R1+0x20d0] ;  /* 0x0020d000010a7983 */ /* 0x001ee20000300a00 */
[----:B------:R-:W3:Y:S02]  /*33d10*/  LDL.LU.64 R8, [R1+0x20c8] ;  /* 0x0020c80001087983 */ /* 0x000ee40000300a00 */
[----:B------:R-:W-:-:S02]  /*33d20*/  IMAD.MOV.U32 R2, RZ, RZ, R14 ;  /* 0x000000ffff027224 */ /* 0x000fc400078e000e */
[----:B------:R-:W-:Y:S02]  /*33d30*/  IMAD.MOV.U32 R0, RZ, RZ, R15 ;  /* 0x000000ffff007224 */ /* 0x000fe400078e000f */
[----:B------:R-:W2:Y:S01]  /*33d40*/  LDL.LU.64 R14, [R1+0x20c0] ;  /* 0x0020c000010e7983 */ /* 0x000ea20000300a00 */
[----:B------:R-:W4:Y:S01]  /*33d50*/  LDL.LU.64 R12, [R1+0x20b8] ;  /* 0x0020b800010c7983 */ /* 0x000f220000300a00 */
        /* <DEDUP_REMOVED lines=8> */
[----:B------:R-:W3:Y:S01]  /*33de0*/  LDL.LU.64 R26, [R1+0x20a8] ;  /* 0x0020a800011a7983 */ /* 0x000ee20000300a00 */
[C---:B--2---:R-:W-:Y:S01]  /*33df0*/  HMMA.16816.F32 R16, R4.reuse, R14, R16 ;  /* 0x0000000e0410723c */ /* 0x044fe20000001810 */
[----:B------:R-:W2:Y:S07]  /*33e00*/  LDL.LU.64 R24, [R1+0x20a0] ;  /* 0x0020a00001187983 */ /* 0x000eae0000300a00 */
[----:B---3--:R-:W-:Y:S11]  /*33e10*/  HMMA.16816.F32 R20, R4, R26, R20 ;  /* 0x0000001a0414723c */ /* 0x008ff60000001814 */
[----:B------:R-:W-:Y:S11]  /*33e20*/  @!UPT UIADD3 URZ, URZ, URZ, URZ ;  /* 0x0000003f3f3ff290 */ /* 0x000ff6000fffe03f */
[----:B------:R-:W-:Y:S01]  /*33e30*/  @!UPT UIADD3 URZ, URZ, URZ, URZ ;  /* 0x0000003f3f3ff290 */ /* 0x000fe2000fffe03f */
[----:B------:R-:W-:Y:S01]  /*33e40*/  STL.64 [R1+0xb90], R20 ;  /* 0x000b901401007387 */ /* 0x000fe20000100a00 */
[----:B------:R0:W-:Y:S03]  /*33e50*/  STL.64 [R1+0xb98], R22 ;  /* 0x000b981601007387 */ /* 0x0001e60000100a00 */
[----:B0-----:R-:W3:Y:S01]  /*33e60*/  LDL.LU.64 R22, [R1+0x2098] ;  /* 0x0020980001167983 */ /* 0x001ee20000300a00 */
[----:B------:R-:W2:Y:S02]  /*33e70*/  LDL.LU.64 R20, [R1+0x2090] ;  /* 0x0020900001147983 */ /* 0x000ea40000300a00 */
[----:B------:R-:W-:Y:S02]  /*33e80*/  STL.64 [R1+0x1ff0], R26 ;  /* 0x001ff01a01007387 */ /* 0x000fe40000100a00 */
[----:B------:R-:W-:Y:S01]  /*33e90*/  STL.64 [R1+0xb80], R16 ;  /* 0x000b801001007387 */ /* 0x000fe20000100a00 */
[----:B------:R4:W-:Y:S02]  /*33ea0*/  STL.64 [R1+0xb88], R18 ;  /* 0x000b881201007387 */ /* 0x0009e40000100a00 */
[----:B----4-:R-:W-:-:S02]  /*33eb0*/  IMAD.MOV.U32 R18, RZ, RZ, R13 ;  /* 0x000000ffff127224 */ /* 0x010fc400078e000d */
[----:B------:R-:W-:-:S05]  /*33ec0*/  IMAD.MOV.U32 R19, RZ, RZ, R12 ;  /* 0x000000ffff137224 */ /* 0x000fca00078e000c */
[----:B------:R-:W-:Y:S01]  /*33ed0*/  STL.64 [R1+0x1fa8], R18 ;  /* 0x001fa81201007387 */ /* 0x000fe20000100a00 */
[----:B------:R0:W-:Y:S02]  /*33ee0*/  STL.64 [R1+0x1f70], R14 ;  /* 0x001f700e01007387 */ /* 0x0001e40000100a00 */
[----:B------:R-:W4:Y:S02]  /*33ef0*/  LDL.LU R12, [R1+0x3a0] ;  /* 0x0003a000010c7983 */ /* 0x000f240000300800 */
[----:B------:R-:W4:Y:S01]  /*33f00*/  LDL.LU R13, [R1+0x3a4] ;  /* 0x0003a400010d7983 */ /* 0x000f220000300800 */
[----:B0-----:R-:W4:Y:S01]  /*33f10*/  LDL.LU R14, [R1+0x3a8] ;  /* 0x0003a800010e7983 */ /* 0x001f220000300800 */
[----:B------:R-:W4:Y:S02]  /*33f20*/  LDL.LU R15, [R1+0x3ac] ;  /* 0x0003ac00010f7983 */ /* 0x000f240000300800 */
[----:B---3--:R-:W-:Y:S02]  /*33f30*/  IMAD.MOV.U32 R18, RZ, RZ, R22 ;  /* 0x000000ffff127224 */ /* 0x008fe400078e0016 */
[----:B------:R-:W-:Y:S01]  /*33f40*/  IMAD.MOV.U32 R19, RZ, RZ, R23 ;  /* 0x000000ffff137224 */ /* 0x000fe200078e0017 */
[----:B------:R-:W3:Y:S01]  /*33f50*/  LDL.LU R22, [R1+0x208c] ;  /* 0x00208c0001167983 */ /* 0x000ee20000300800 */
[----:B------:R-:W3:Y:S03]  /*33f60*/  LDL.LU R23, [R1+0x2088] ;  /* 0x0020880001177983 */ /* 0x000ee60000300800 */
[----:B------:R2:W-:Y:S02]  /*33f70*/  STL.64 [R1+0x1fc0], R18 ;  /* 0x001fc01201007387 */ /* 0x0005e40000100a00 */
[----:B--2---:R-:W-:-:S02]  /*33f80*/  IMAD.MOV.U32 R18, RZ, RZ, R20 ;  /* 0x000000ffff127224 */ /* 0x004fc400078e0014 */
[----:B------:R-:W-:Y:S01]  /*33f90*/  IMAD.MOV.U32 R19, RZ, RZ, R21 ;  /* 0x000000ffff137224 */ /* 0x000fe200078e0015 */
[----:B----4-:R-:W-:Y:S01]  /*33fa0*/  STL.64 [R1+0x1f88], R14 ;  /* 0x001f880e01007387 */ /* 0x010fe20000100a00 */
[----:B------:R0:W-:Y:S03]  /*33fb0*/  STL.64 [R1+0x1f80], R12 ;  /* 0x001f800c01007387 */ /* 0x0001e60000100a00 */
[----:B0-----:R-:W2:Y:S01]  /*33fc0*/  LDL.LU R12, [R1+0x3b0] ;  /* 0x0003b000010c7983 */ /* 0x001ea20000300800 */
[----:B------:R-:W2:Y:S02]  /*33fd0*/  LDL.LU R13, [R1+0x3b4] ;  /* 0x0003b400010d7983 */ /* 0x000ea40000300800 */
[----:B------:R-:W4:Y:S02]  /*33fe0*/  LDL.LU R14, [R1+0x3b8] ;  /* 0x0003b800010e7983 */ /* 0x000f240000300800 */
[----:B------:R-:W4:Y:S01]  /*33ff0*/  LDL.LU R15, [R1+0x3bc] ;  /* 0x0003bc00010f7983 */ /* 0x000f220000300800 */
[----:B------:R-:W2:Y:S01]  /*34000*/  LDL.LU R20, [R1+0x2084] ;  /* 0x0020840001147983 */ /* 0x000ea20000300800 */
[----:B------:R-:W2:Y:S02]  /*34010*/  LDL.LU R21, [R1+0x2080] ;  /* 0x0020800001157983 */ /* 0x000ea40000300800 */
[----:B------:R0:W-:Y:S02]  /*34020*/  STL.64 [R1+0x1fd8], R18 ;  /* 0x001fd81201007387 */ /* 0x0001e40000100a00 */
[----:B------:R-:W2:Y:S01]  /*34030*/  LDL.LU R16, [R1+0x3f0] ;  /* 0x0003f00001107983 */ /* 0x000ea20000300800 */
[----:B------:R-:W2:Y:S04]  /*34040*/  LDL.LU R17, [R1+0x3f4] ;  /* 0x0003f40001117983 */ /* 0x000ea80000300800 */
[----:B0-----:R-:W2:Y:S01]  /*34050*/  LDL.LU R18, [R1+0x3f8] ;  /* 0x0003f80001127983 */ /* 0x001ea20000300800 */
[----:B------:R-:W2:Y:S02]  /*34060*/  LDL.LU R19, [R1+0x3fc] ;  /* 0x0003fc0001137983 */ /* 0x000ea40000300800 */
[----:B------:R-:W-:-:S02]  /*34070*/  IMAD.MOV.U32 R26, RZ, RZ, R10 ;  /* 0x000000ffff1a7224 */ /* 0x000fc400078e000a */
        /* <DEDUP_REMOVED lines=13> */
[----:B------:R-:W-:Y:S03]  /*34150*/  STL.64 [R1+0x2010], R16 ;  /* 0x0020101001007387 */ /* 0x000fe60000100a00 */
[----:B------:R0:W-:Y:S02]  /*34160*/  STL.64 [R1+0x2020], R26 ;  /* 0x0020201a01007387 */ /* 0x0001e40000100a00 */
[----:B0-----:R-:W-:Y:S02]  /*34170*/  IMAD.MOV.U32 R26, RZ, RZ, R25 ;  /* 0x000000ffff1a7224 */ /* 0x001fe400078e0019 */
[----:B------:R-:W-:-:S05]  /*34180*/  IMAD.MOV.U32 R27, RZ, RZ, R24 ;  /* 0x000000ffff1b7224 */ /* 0x000fca00078e0018 */
[----:B------:R3:W-:Y:S01]  /*34190*/  STL.64 [R1+0x2038], R26 ;  /* 0x0020381a01007387 */ /* 0x0007e20000100a00 */
[----:B------:R-:W2:Y:S02]  /*341a0*/  LDL.LU R16, [R1+0x410] ;  /* 0x0004100001107983 */ /* 0x000ea40000300800 */
[----:B------:R-:W2:Y:S02]  /*341b0*/  LDL.LU R17, [R1+0x414] ;  /* 0x0004140001117983 */ /* 0x000ea40000300800 */
[----:B------:R-:W2:Y:S01]  /*341c0*/  LDL.LU R18, [R1+0x418] ;  /* 0x0004180001127983 */ /* 0x000ea20000300800 */
[----:B------:R-:W2:Y:S01]  /*341d0*/  LDL.LU R19, [R1+0x41c] ;  /* 0x00041c0001137983 */ /* 0x000ea20000300800 */
        /* <DEDUP_REMOVED lines=10> */
[----:B------:R-:W-:Y:S01]  /*34280*/  IMAD.MOV.U32 R26, RZ, RZ, R21 ;  /* 0x000000ffff1a7224 */ /* 0x000fe200078e0015 */
        /* <DEDUP_REMOVED lines=16> */
[----:B----4-:R-:W-:Y:S01]  /*34390*/  STL.64 [R1+0x1fa0], R14 ;  /* 0x001fa00e01007387 */ /* 0x010fe20000100a00 */
[----:B------:R0:W-:Y:S03]  /*343a0*/  STL.64 [R1+0x1f98], R12 ;  /* 0x001f980c01007387 */ /* 0x0001e60000100a00 */
        /* <DEDUP_REMOVED lines=15> */
[----:B------:R-:W4:Y:S01]  /*344a0*/  LDL.LU R15, [R1+0x3ec] ;  /* 0x0003ec00010f7983 */ /* 0x000f220000300800 */
[----:B------:R-:W-:Y:S01]  /*344b0*/  HMMA.16816.F32 R4, R4, R10, R20 ;  /* 0x0000000a0404723c */ /* 0x000fe20000001814 */
[----:B----4-:R0:W-:Y:S01]  /*344c0*/  STL.64 [R1+0x1fe8], R14 ;  /* 0x001fe80e01007387 */ /* 0x0101e20000100a00 */
[----:B---3--:R-:W-:Y:S03]  /*344d0*/  STL.64 [R1+0x1fe0], R12 ;  /* 0x001fe00c01007387 */ /* 0x008fe60000100a00 */
[----:B0-----:R-:W3:Y:S01]  /*344e0*/  LDL.64 R14, [R1+0x78] ;  /* 0x00007800010e7983 */ /* 0x001ee20000100a00 */
[----:B------:R-:W2:Y:S02]  /*344f0*/  LDL.LU.64 R22, [R1+0x2070] ;  /* 0x0020700001167983 */ /* 0x000ea40000300a00 */
[----:B------:R-:W2:Y:S11]  /*34500*/  LDL.LU.64 R20, [R1+0x2068] ;  /* 0x0020680001147983 */ /* 0x000eb60000300a00 */
[----:B------:R-:W-:Y:S04]  /*34510*/  @!UPT UIADD3 URZ, URZ, URZ, URZ ;  /* 0x0000003f3f3ff290 */ /* 0x000fe8000fffe03f */
[----:B------:R-:W-:Y:S01]  /*34520*/  STL.64 [R1+0x590], R4 ;  /* 0x0005900401007387 */ /* 0x000fe20000100a00 */
[----:B------:R-:W-:Y:S01]  /*34530*/  STL.64 [R1+0x598], R6 ;  /* 0x0005980601007387 */ /* 0x000fe20000100a00 */
        /* <DEDUP_REMOVED lines=31> */
[----:B------:R-:W2:Y:S02]  /*34730*/  LDL.LU.64 R16, [R1+0x1ff8] ;  /* 0x001ff80001107983 */ /* 0x000ea40000300a00 */
[----:B------:R-:W-:-:S02]  /*34740*/  IMAD.MOV.U32 R10, RZ, RZ, R2 ;  /* 0x000000ffff0a7224 */ /* 0x000fc400078e0002 */
[----:B------:R-:W-:Y:S02]  /*34750*/  IMAD.MOV.U32 R11, RZ, RZ, R0 ;  /* 0x000000ffff0b7224 */ /* 0x000fe400078e0000 */
[----:B---3--:R-:W-:Y:S02]  /*34760*/  IMAD.MOV.U32 R2, RZ, RZ, R14 ;  /* 0x000000ffff027224 */ /* 0x008fe400078e000e */
[----:B------:R-:W-:Y:S11]  /*34770*/  IMAD.MOV.U32 R0, RZ, RZ, R15 ;  /* 0x000000ffff007224 */ /* 0x000ff600078e000f */
[----:B------:R-:W-:Y:S01]  /*34780*/  @!UPT UIADD3 URZ, URZ, URZ, URZ ;  /* 0x0000003f3f3ff290 */ /* 0x000fe2000fffe03f */
[----:B------:R0:W-:Y:S01]  /*34790*/  STL.64 [R1+0xcf0], R24 ;  /* 0x000cf01801007387 */ /* 0x0001e20000100a00 */
[----:B------:R1:W-:Y:S02]  /*347a0*/  STL.64 [R1+0xcf8], R26 ;  /* 0x000cf81a01007387 */ /* 0x0003e40000100a00 */
[----:B0-----:R-:W-:Y:S02]  /*347b0*/  IMAD.MOV.U32 R24, RZ, RZ, R26 ;  /* 0x000000ffff187224 */ /* 0x001fe400078e001a */
[----:B-1----:R-:W3:Y:S03]  /*347c0*/  LDL.LU.64 R26, [R1+0x1ff0] ;  /* 0x001ff000011a7983 */ /* 0x002ee60000300a00 */
[----:B------:R-:W-:Y:S01]  /*347d0*/  STL [R1+0x1a1c], R24 ;  /* 0x001a1c1801007387 */ /* 0x000fe20000100800 */
[C---:B--2---:R-:W-:Y:S01]  /*347e0*/  HMMA.16816.F32 R16, R20.reuse, R14, R16 ;  /* 0x0000000e1410723c */ /* 0x044fe20000001810 */
[----:B------:R-:W2:Y:S01]  /*347f0*/  LDL.LU.64 R14, [R1+0x1fe8] ;  /* 0x001fe800010e7983 */ /* 0x000ea20000300a00 */
[----:B------:R-:W2:Y:S11]  /*34800*/  LDL.LU.64 R12, [R1+0x1fe0] ;  /* 0x001fe000010c7983 */ /* 0x000eb60000300a00 */
[----:B------:R-:W-:Y:S10]  /*34810*/  @!UPT UIADD3 URZ, URZ, URZ, URZ ;  /* 0x0000003f3f3ff290 */ /* 0x000ff4000fffe03f */
[----:B------:R-:W-:Y:S01]  /*34820*/  STL.64 [R1+0xb70], R16 ;  /* 0x000b701001007387 */ /* 0x000fe20000100a00 */
[----:B------:R0:W-:Y:S02]  /*34830*/  STL.64 [R1+0xb78], R18 ;  /* 0x000b781201007387 */ /* 0x0001e40000100a00 */
[----:B------:R-:W-:Y:S02]  /*34840*/  IMAD.MOV.U32 R25, RZ, RZ, R18 ;  /* 0x000000ffff197224 */ /* 0x000fe400078e0012 */
[----:B0-----:R-:W2:Y:S03]  /*34850*/  LDL.LU.64 R18, [R1+0x1fd8] ;  /* 0x001fd80001127983 */ /* 0x001ea60000300a00 */
[----:B------:R-:W-:Y:S01]  /*34860*/  STL [R1+0x1a20], R25 ;  /* 0x001a201901007387 */ /* 0x000fe20000100800 */
        /* <DEDUP_REMOVED lines=34> */
[----:B------:R-:W4:Y:S02]  /*34a90*/  LDL.LU.64 R16, [R1+0x1f60] ;  /* 0x001f600001107983 */ /* 0x000f240000300a00 */
[----:B------:R-:W-:Y:S02]  /*34aa0*/  IMAD.MOV.U32 R6, RZ, RZ, R9 ;  /* 0x000000ffff067224 */ /* 0x000fe400078e0009 */
[----:B------:R-:W-:Y:S02]  /*34ab0*/  IMAD.MOV.U32 R7, RZ, RZ, R8 ;  /* 0x000000ffff077224 */ /* 0x000fe400078e0008 */
[C---:B----4-:R-:W-:Y:S01]  /*34ac0*/  HMMA.16816.F32 R8, R20.reuse, R10, R16 ;  /* 0x0000000a1408723c */ /* 0x050fe20000001810 */
[----:B------:R-:W4:Y:S01]  /*34ad0*/  LDL.LU.64 R18, [R1+0x1f58] ;  /* 0x001f580001127983 */ /* 0x000f220000300a00 */
        /* <DEDUP_REMOVED lines=12> */
[----:B------:R-:W-:Y:S01]  /*34ba0*/  STL.64 [R1+0xb20], R4 ;  /* 0x000b200401007387 */ /* 0x000fe20000100a00 */
[----:B------:R4:W-:Y:S02]  /*34bb0*/  STL.64 [R1+0xb28], R6 ;  /* 0x000b280601007387 */ /* 0x0009e40000100a00 */
[----:B---3--:R0:W-:Y:S01]  /*34bc0*/  STL.64 [R1+0x1ea0], R26 ;  /* 0x001ea01a01007387 */ /* 0x0081e20000100a00 */
[----:B----4-:R-:W-:Y:S07]  /*34bd0*/  HMMA.16816.F32 R4, R20, R26, R16 ;  /* 0x0000001a1404723c */ /* 0x010fee0000001810 */
[----:B0-----:R-:W-:-:S02]  /*34be0*/  IMAD.MOV.U32 R26, RZ, RZ, R2 ;  /* 0x000000ffff1a7224 */ /* 0x001fc400078e0002 */
[----:B------:R-:W-:Y:S11]  /*34bf0*/  IMAD.MOV.U32 R27, RZ, RZ, R0 ;  /* 0x000000ffff1b7224 */ /* 0x000ff600078e0000 */
[----:B------:R-:W-:Y:S03]  /*34c00*/  @!UPT UIADD3 URZ, URZ, URZ, URZ ;  /* 0x0000003f3f3ff290 */ /* 0x000fe6000fffe03f */
[----:B------:R-:W-:Y:S01]  /*34c10*/  STL.64 [R1+0xb10], R4 ;  /* 0x000b100401007387 */ /* 0x000fe20000100a00 */
[----:B------:R-:W-:Y:S02]  /*34c20*/  STL.64 [R1+0xb18], R6 ;  /* 0x000b180601007387 */ /* 0x000fe40000100a00 */
[----:B------:R-:W3:Y:S02]  /*34c30*/  LDL.LU R16, [R1+0x360] ;  /* 0x0003600001107983 */ /* 0x000ee40000300800 */
[----:B------:R-:W3:Y:S01]  /*34c40*/  LDL.LU R17, [R1+0x364] ;  /* 0x0003640001117983 */ /* 0x000ee20000300800 */
[----:B------:R-:W3:Y:S01]  /*34c50*/  LDL.LU R18, [R1+0x368] ;  /* 0x0003680001127983 */ /* 0x000ee20000300800 */
[----:B------:R-:W3:Y:S02]  /*34c60*/  LDL.LU R19, [R1+0x36c] ;  /* 0x00036c0001137983 */ /* 0x000ee40000300800 */
[----:B------:R0:W-:Y:S01]  /*34c70*/  STL.64 [R1+0x1ee8], R26 ;  /* 0x001ee81a01007387 */ /* 0x0001e20000100a00 */
[----:B------:R-:W1:Y:S04]  /*34c80*/  LDSM.16.MT88.4 R4, [R3+0xc280] ;  /* 0x00c280000304783b */ /* 0x000e680000004200 */
[----:B0-----:R-:W4:Y:S04]  /*34c90*/  LDL.64 R26, [R1+0x98] ;  /* 0x00009800011a7983 */ /* 0x001f280000100a00 */
[----:B----4-:R0:W-:Y:S04]  /*34ca0*/  STL.64 [R1+0x1ef0], R26 ;  /* 0x001ef01a01007387 */ /* 0x0101e80000100a00 */
[----:B0-----:R-:W4:Y:S04]  /*34cb0*/  LDL.64 R26, [R1+0xa8] ;  /* 0x0000a800011a7983 */ /* 0x001f280000100a00 */
[----:B----4-:R0:W-:Y:S04]  /*34cc0*/  STL.64 [R1+0x1f08], R26 ;  /* 0x001f081a01007387 */ /* 0x0101e80000100a00 */
[----:B0-----:R-:W4:Y:S01]  /*34cd0*/  LDL.64 R26, [R1+0xb8] ;  /* 0x0000b800011a7983 */ /* 0x001f220000100a00 */
[C---:B--2---:R-:W-:Y:S03]  /*34ce0*/  HMMA.16816.F32 R8, R20.reuse, R14, R8 ;  /* 0x0000000e1408723c */ /* 0x044fe60000001808 */
[----:B----4-:R0:W-:Y:S04]  /*34cf0*/  STL.64 [R1+0x1f10], R26 ;  /* 0x001f101a01007387 */ /* 0x0101e80000100a00 */
[----:B0-----:R-:W2:Y:S01]  /*34d00*/  LDL.64 R26, [R1+0xc8] ;  /* 0x0000c800011a7983 */ /* 0x001ea20000100a00 */
[----:B-1----:R-:W-:Y:S02]  /*34d10*/  STL.64 [R1+0x1e38], R6 ;  /* 0x001e380601007387 */ /* 0x002fe40000100a00 */
[----:B------:R0:W-:Y:S02]  /*34d20*/  STL.64 [R1+0x1e30], R4 ;  /* 0x001e300401007387 */ /* 0x0001e40000100a00 */
        /* <DEDUP_REMOVED lines=10> */
[----:B------:R-:W-:Y:S01]  /*34dd0*/  STL.64 [R1+0xb00], R8 ;  /* 0x000b000801007387 */ /* 0x000fe20000100a00 */
[----:B------:R0:W-:Y:S03]  /*34de0*/  STL.64 [R1+0xb08], R10 ;  /* 0x000b080a01007387 */ /* 0x0001e60000100a00 */
[----:B0-----:R-:W3:Y:S01]  /*34df0*/  LDL.LU.64 R10, [R1+0x1f38] ;  /* 0x001f3800010a7983 */ /* 0x001ee20000300a00 */
[----:B------:R0:W-:Y:S02]  /*34e00*/  STL [R1+0x1e4c], R14 ;  /* 0x001e4c0e01007387 */ /* 0x0001e40000100800 */
[----:B------:R1:W-:Y:S02]  /*34e10*/  STL [R1+0x1e48], R15 ;  /* 0x001e480f01007387 */ /* 0x0003e40000100800 */
[----:B------:R-:W4:Y:S01]  /*34e20*/  LDL.LU R12, [R1+0x300] ;  /* 0x00030000010c7983 */ /* 0x000f220000300800 */
[----:B------:R-:W4:Y:S04]  /*34e30*/  LDL.LU R13, [R1+0x304] ;  /* 0x00030400010d7983 */ /* 0x000f280000300800 */
[----:B0-----:R-:W2:Y:S01]  /*34e40*/  LDL.LU R14, [R1+0x308] ;  /* 0x00030800010e7983 */ /* 0x001ea20000300800 */
[----:B-1----:R-:W2:Y:S01]  /*34e50*/  LDL.LU R15, [R1+0x30c] ;  /* 0x00030c00010f7983 */ /* 0x002ea20000300800 */
[----:B---3--:R-:W-:Y:S02]  /*34e60*/  HMMA.16816.F32 R20, R20, R10, R16 ;  /* 0x0000000a1414723c */ /* 0x008fe40000001810 */
[----:B--2---:R-:W-:Y:S01]  /*34e70*/  STL.64 [R1+0x1f00], R14 ;  /* 0x001f000e01007387 */ /* 0x004fe20000100a00 */
[----:B----4-:R0:W-:Y:S03]  /*34e80*/  STL.64 [R1+0x1ef8], R12 ;  /* 0x001ef80c01007387 */ /* 0x0101e60000100a00 */
[----:B0-----:R-:W2:Y:S01]  /*34e90*/  LDL.LU R12, [R1+0x330] ;  /* 0x00033000010c7983 */ /* 0x001ea20000300800 */
[----:B------:R-:W2:Y:S02]  /*34ea0*/  LDL.LU R13, [R1+0x334] ;  /* 0x00033400010d7983 */ /* 0x000ea40000300800 */
[----:B------:R-:W2:Y:S02]  /*34eb0*/  LDL.LU R14, [R1+0x338] ;  /* 0x00033800010e7983 */ /* 0x000ea40000300800 */
[----:B------:R-:W2:Y:S01]  /*34ec0*/  LDL.LU R15, [R1+0x33c] ;  /* 0x00033c00010f7983 */ /* 0x000ea20000300800 */
[----:B------:R-:W3:Y:S01]  /*34ed0*/  LDL.LU.64 R18, [R1+0x1f30] ;  /* 0x001f300001127983 */ /* 0x000ee20000300a00 */
[----:B------:R-:W3:Y:S10]  /*34ee0*/  LDL.LU.64 R16, [R1+0x1f28] ;  /* 0x001f280001107983 */ /* 0x000ef40000300a00 */
[----:B------:R-:W-:Y:S02]  /*34ef0*/  STL.64 [R1+0x580], R20 ;  /* 0x0005801401007387 */ /* 0x000fe40000100a00 */
[----:B------:R0:W-:Y:S02]  /*34f00*/  STL.64 [R1+0x588], R22 ;  /* 0x0005881601007387 */ /* 0x0001e40000100a00 */
[----:B------:R-:W-:-:S02]  /*34f10*/  IMAD.MOV.U32 R2, RZ, RZ, R26 ;  /* 0x000000ffff027224 */ /* 0x000fc400078e001a */
[----:B------:R-:W-:Y:S01]  /*34f20*/  IMAD.MOV.U32 R0, RZ, RZ, R27 ;  /* 0x000000ffff007224 */ /* 0x000fe200078e001b */
[----:B0-----:R-:W4:Y:S01]  /*34f30*/  LDL.64 R22, [R1+0x88] ;  /* 0x0000880001167983 */ /* 0x001f220000100a00 */
[----:B------:R0:W-:Y:S02]  /*34f40*/  STL.64 [R1+0x1e40], R10 ;  /* 0x001e400a01007387 */ /* 0x0001e40000100a00 */
[----:B------:R-:W2:Y:S02]  /*34f50*/  LDL.LU R8, [R1+0x320] ;  /* 0x0003200001087983 */ /* 0x000ea40000300800 */
[----:B------:R-:W2:Y:S01]  /*34f60*/  LDL.LU R9, [R1+0x324] ;  /* 0x0003240001097983 */ /* 0x000ea20000300800 */
[----:B0-----:R-:W2:Y:S01]  /*34f70*/  LDL.LU R10, [R1+0x328] ;  /* 0x00032800010a7983 */ /* 0x001ea20000300800 */
[----:B------:R-:W2:Y:S01]  /*34f80*/  LDL.LU R11, [R1+0x32c] ;  /* 0x00032c00010b7983 */ /* 0x000ea20000300800 */
[C---:B---3--:R-:W-:Y:S11]  /*34f90*/  HMMA.16816.F32 R4, R16.reuse, R26, R4 ;  /* 0x0000001a1004723c */ /* 0x048ff60000001804 */
[----:B------:R-:W-:Y:S11]  /*34fa0*/  @!UPT UIADD3 URZ, URZ, URZ, URZ ;  /* 0x0000003f3f3ff290 */ /* 0x000ff6000fffe03f */
[----:B------:R-:W-:Y:S01]  /*34fb0*/  @!UPT UIADD3 URZ, URZ, URZ, URZ ;  /* 0x0000003f3f3ff290 */ /* 0x000fe2000fffe03f */
[----:B------:R-:W-:Y:S01]  /*34fc0*/  STL.64 [R1+0xeb0], R4 ;  /* 0x000eb00401007387 */ /* 0x000fe20000100a00 */
[----:B------:R0:W-:Y:S03]  /*34fd0*/  STL.64 [R1+0xeb8], R6 ;  /* 0x000eb80601007387 */ /* 0x0001e60000100a00 */
[----:B0-----:R-:W3:Y:S01]  /*34fe0*/  LDL.LU.64 R6, [R1+0x1f20] ;  /* 0x001f200001067983 */ /* 0x001ee20000300a00 */
[----:B------:R-:W3:Y:S02]  /*34ff0*/  LDL.LU.64 R4, [R1+0x1f18] ;  /* 0x001f180001047983 */ /* 0x000ee40000300a00 */
[----:B------:R-:W3:Y:S02]  /*35000*/  LDL.LU.64 R26, [R1+0x1f10] ;  /* 0x001f1000011a7983 */ /* 0x000ee40000300a00 */
[----:B------:R-:W-:Y:S01]  /*35010*/  STL [R1+0x1e64], R0 ;  /* 0x001e640001007387 */ /* 0x000fe20000100800 */
[----:B------:R-:W-:Y:S01]  /*35020*/  STL [R1+0x1e60], R2 ;  /* 0x001e600201007387 */ /* 0x000fe20000100800 */
        /* <DEDUP_REMOVED lines=17> */
[----:B------:R-:W-:Y:S01]  /*35140*/  STL.64 [R1+0x1e58], R6 ;  /* 0x001e580601007387 */ /* 0x000fe20000100a00 */
[----:B------:R0:W-:Y:S04]  /*35150*/  STL.64 [R1+0x1e50], R4 ;  /* 0x001e500401007387 */ /* 0x0001e80000100a00 */
[----:B0-----:R-:W4:Y:S01]  /*35160*/  LDL.LU R4, [R1+0x310] ;  /* 0x0003100001047983 */ /* 0x001f220000300800 */
[----:B------:R-:W4:Y:S02]  /*35170*/  LDL.LU R5, [R1+0x314] ;  /* 0x0003140001057983 */ /* 0x000f240000300800 */
[----:B------:R-:W4:Y:S02]  /*35180*/  LDL.LU R6, [R1+0x318] ;  /* 0x0003180001067983 */ /* 0x000f240000300800 */
[----:B------:R-:W4:Y:S01]  /*35190*/  LDL.LU R7, [R1+0x31c] ;  /* 0x00031c0001077983 */ /* 0x000f220000300800 */
[C---:B---3--:R-:W-:Y:S11]  /*351a0*/  HMMA.16816.F32 R8, R16.reuse, R26, R8 ;  /* 0x0000001a1008723c */ /* 0x048ff60000001808 */
[----:B------:R-:W-:Y:S11]  /*351b0*/  @!UPT UIADD3 URZ, URZ, URZ, URZ ;  /* 0x0000003f3f3ff290 */ /* 0x000ff6000fffe03f */
[----:B------:R-:W-:Y:S01]  /*351c0*/  @!UPT UIADD3 URZ, URZ, URZ, URZ ;  /* 0x0000003f3f3ff290 */ /* 0x000fe2000fffe03f */
[----:B------:R0:W-:Y:S01]  /*351d0*/  STL.64 [R1+0xe80], R8 ;  /* 0x000e800801007387 */ /* 0x0001e20000100a00 */
[----:B------:R1:W-:Y:S02]  /*351e0*/  STL.64 [R1+0xe88], R10 ;  /* 0x000e880a01007387 */ /* 0x0003e40000100a00 */
[----:B0-----:R-:W-:Y:S02]  /*351f0*/  IMAD.MOV.U32 R9, RZ, RZ, R26 ;  /* 0x000000ffff097224 */ /* 0x001fe400078e001a */
[----:B------:R-:W-:Y:S02]  /*35200*/  IMAD.MOV.U32 R8, RZ, RZ, R27 ;  /* 0x000000ffff087224 */ /* 0x000fe400078e001b */
[----:B------:R-:W2:Y:S01]  /*35210*/  LDL.LU.64 R26, [R1+0x1ee8] ;  /* 0x001ee800011a7983 */ /* 0x000ea20000300a00 */
[C---:B----4-:R-:W-:Y:S01]  /*35220*/  HMMA.16816.F32 R4, R16.reuse, R22, R4 ;  /* 0x000000161004723c */ /* 0x050fe20000001804 */
[----:B-1----:R-:W-:Y:S02]  /*35230*/  IMAD.MOV.U32 R11, RZ, RZ, R22 ;  /* 0x000000ffff0b7224 */ /* 0x002fe400078e0016 */
[----:B------:R-:W-:Y:S11]  /*35240*/  IMAD.MOV.U32 R10, RZ, RZ, R23 ;  /* 0x000000ffff0a7224 */ /* 0x000ff600078e0017 */
[----:B------:R-:W-:Y:S09]  /*35250*/  @!UPT UIADD3 URZ, URZ, URZ, URZ ;  /* 0x0000003f3f3ff290 */ /* 0x000ff2000fffe03f */
[----:B------:R-:W-:Y:S01]  /*35260*/  STL.64 [R1+0x570], R4 ;  /* 0x0005700401007387 */ /* 0x000fe20000100a00 */
[----:B------:R-:W-:Y:S02]  /*35270*/  STL.64 [R1+0x578], R6 ;  /* 0x0005780601007387 */ /* 0x000fe40000100a00 */
[----:B------:R-:W-:Y:S02]  /*35280*/  STL.64 [R1+0x1e70], R10 ;  /* 0x001e700a01007387 */ /* 0x000fe40000100a00 */
[----:B------:R0:W-:Y:S02]  /*35290*/  STL.64 [R1+0x1e68], R8 ;  /* 0x001e680801007387 */ /* 0x0001e40000100a00 */
[----:B0-----:R-:W3:Y:S01]  /*352a0*/  LDL.LU R8, [R1+0x6b0] ;  /* 0x0006b00001087983 */ /* 0x001ee20000300800 */
[C---:B--2---:R-:W-:Y:S11]  /*352b0*/  HMMA.16816.F32 R4, R16.reuse, R26, R12 ;  /* 0x0000001a1004723c */ /* 0x044ff6000000180c */
[----:B------:R-:W-:Y:S11]  /*352c0*/  @!UPT UIADD3 URZ, URZ, URZ, URZ ;  /* 0x0000003f3f3ff290 */ /* 0x000ff6000fffe03f */
[----:B------:R-:W-:Y:S01]  /*352d0*/  @!UPT UIADD3 URZ, URZ, URZ, URZ ;  /* 0x0000003f3f3ff290 */ /* 0x000fe2000fffe03f */
[----:B------:R-:W-:Y:S01]  /*352e0*/  STL.64 [R1+0x560], R4 ;  /* 0x0005600401007387 */ /* 0x000fe20000100a00 */
[----:B------:R-:W-:Y:S02]  /*352f0*/  STL.64 [R1+0x568], R6 ;  /* 0x0005680601007387 */ /* 0x000fe40000100a00 */
[----:B------:R-:W3:Y:S02]  /*35300*/  LDL.LU R9, [R1+0x6b4] ;  /* 0x0006b40001097983 */ /* 0x000ee40000300800 */
[----:B------:R-:W2:Y:S01]  /*35310*/  LDL.LU R10, [R1+0x6b8] ;  /* 0x0006b800010a7983 */ /* 0x000ea20000300800 */
[----:B------:R-:W2:Y:S01]  /*35320*/  LDL.LU R11, [R1+0x6bc] ;  /* 0x0006bc00010b7983 */ /* 0x000ea20000300800 */
[----:B------:R-:W4:Y:S02]  /*35330*/  LDL.LU R24, [R1+0x6d0] ;  /* 0x0006d00001187983 */ /* 0x000f240000300800 */
[----:B------:R-:W4:Y:S02]  /*35340*/  LDL.LU R25, [R1+0x6d4] ;  /* 0x0006d40001197983 */ /* 0x000f240000300800 */
[----:B------:R-:W2:Y:S01]  /*35350*/  LDL.LU R26, [R1+0x6d8] ;  /* 0x0006d800011a7983 */ /* 0x000ea20000300800 */
[----:B------:R-:W2:Y:S01]  /*35360*/  LDL.LU R27, [R1+0x6dc] ;  /* 0x0006dc00011b7983 */ /* 0x000ea20000300800 */
[----:B------:R-:W3:Y:S02]  /*35370*/  LDL.LU R12, [R1+0x2f0] ;  /* 0x0002f000010c7983 */ /* 0x000ee40000300800 */
[----:B------:R-:W3:Y:S02]  /*35380*/  LDL.LU R13, [R1+0x2f4] ;  /* 0x0002f400010d7983 */ /* 0x000ee40000300800 */
[----:B------:R-:W3:Y:S01]  /*35390*/  LDL.LU R14, [R1+0x2f8] ;  /* 0x0002f800010e7983 */ /* 0x000ee20000300800 */
[----:B------:R-:W3:Y:S01]  /*353a0*/  LDL.LU R15, [R1+0x2fc] ;  /* 0x0002fc00010f7983 */ /* 0x000ee20000300800 */
[----:B------:R-:W3:Y:S03]  /*353b0*/  LDL.64 R22, [R1+0x68] ;  /* 0x0000680001167983 */ /* 0x000ee60000100a00 */
[----:B--2---:R0:W-:Y:S01]  /*353c0*/  STL.64 [R1+0x1eb0], R26 ;  /* 0x001eb01a01007387 */ /* 0x0041e20000100a00 */
[----:B----4-:R1:W-:Y:S03]  /*353d0*/  STL.64 [R1+0x1ea8], R24 ;  /* 0x001ea81801007387 */ /* 0x0103e60000100a00 */
[----:B0-----:R-:W2:Y:S04]  /*353e0*/  LDL.64 R26, [R1+0x38] ;  /* 0x00003800011a7983 */ /* 0x001ea80000100a00 */
[----:B--2---:R0:W-:Y:S01]  /*353f0*/  STL.64 [R1+0x1ec0], R26 ;  /* 0x001ec01a01007387 */ /* 0x0041e20000100a00 */
[----:B-1----:R-:W2:Y:S02]  /*35400*/  LDL.LU R24, [R1+0x6f0] ;  /* 0x0006f00001187983 */ /* 0x002ea40000300800 */
[----:B------:R-:W2:Y:S01]  /*35410*/  LDL.LU R25, [R1+0x6f4] ;  /* 0x0006f40001197983 */ /* 0x000ea20000300800 */
[----:B0-----:R-:W4:Y:S01]  /*35420*/  LDL.LU R26, [R1+0x6f8] ;  /* 0x0006f800011a7983 */ /* 0x001f220000300800 */
[----:B------:R-:W4:Y:S03]  /*35430*/  LDL.LU R27, [R1+0x6fc] ;  /* 0x0006fc00011b7983 */ /* 0x000f260000300800 */
[----:B----4-:R0:W-:Y:S01]  /*35440*/  STL.64 [R1+0x1ed0], R26 ;  /* 0x001ed01a01007387 */ /* 0x0101e20000100a00 */
[----:B--2---:R-:W-:Y:S03]  /*35450*/  STL.64 [R1+0x1ec8], R24 ;  /* 0x001ec81801007387 */ /* 0x004fe60000100a00 */
[----:B0-----:R-:W2:Y:S01]  /*35460*/  LDL.64 R26, [R1+0x58] ;  /* 0x00005800011a7983 */ /* 0x001ea20000100a00 */
[----:B------:R0:W-:Y:S02]  /*35470*/  STL.64 [R1+0x1e80], R10 ;  /* 0x001e800a01007387 */ /* 0x0001e40000100a00 */
[----:B---3--:R-:W-:Y:S01]  /*35480*/  STL.64 [R1+0x1e78], R8 ;  /* 0x001e780801007387 */ /* 0x008fe20000100a00 */
[----:B0-----:R-:W3:Y:S04]  /*35490*/  LDL.64 R10, [R1+0x18] ;  /* 0x00001800010a7983 */ /* 0x001ee80000100a00 */
[----:B---3--:R0:W-:Y:S04]  /*354a0*/  STL.64 [R1+0x1e98], R10 ;  /* 0x001e980a01007387 */ /* 0x0081e80000100a00 */
[----:B0-----:R-:W3:Y:S04]  /*354b0*/  LDL.64 R10, [R1+0x28] ;  /* 0x00002800010a7983 */ /* 0x001ee80000100a00 */
[----:B---3--:R0:W-:Y:S01]  /*354c0*/  STL.64 [R1+0x1eb8], R10 ;  /* 0x001eb80a01007387 */ /* 0x0081e20000100a00 */
[----:B------:R-:W3:Y:S02]  /*354d0*/  LDL.LU R8, [R1+0x6e0] ;  /* 0x0006e00001087983 */ /* 0x000ee40000300800 */
[----:B------:R-:W3:Y:S01]  /*354e0*/  LDL.LU R9, [R1+0x6e4] ;  /* 0x0006e40001097983 */ /* 0x000ee20000300800 */
[----:B0-----:R-:W4:Y:S01]  /*354f0*/  LDL.LU R10, [R1+0x6e8] ;  /* 0x0006e800010a7983 */ /* 0x001f220000300800 */
[----:B------:R-:W4:Y:S01]  /*35500*/  LDL.LU R11, [R1+0x6ec] ;  /* 0x0006ec00010b7983 */ /* 0x000f220000300800 */
[----:B------:R-:W-:Y:S02]  /*35510*/  HMMA.16816.F32 R12, R16, R22, R12 ;  /* 0x00000016100c723c */ /* 0x000fe4000000180c */
        /* <DEDUP_REMOVED lines=8> */
[----:B------:R-:W3:Y:S02]  /*355a0*/  LDL.LU R6, [R1+0x6a8] ;  /* 0x0006a80001067983 */ /* 0x000ee40000300800 */
[----:B------:R-:W3:Y:S02]  /*355b0*/  LDL.LU R7, [R1+0x6ac] ;  /* 0x0006ac0001077983 */ /* 0x000ee40000300800 */
[----:B--2---:R-:W-:-:S02]  /*355c0*/  IMAD.MOV.U32 R29, RZ, RZ, R26 ;  /* 0x000000ffff1d7224 */ /* 0x004fc400078e001a */
[----:B------:R-:W-:Y:S01]  /*355d0*/  IMAD.MOV.U32 R28, RZ, RZ, R27 ;  /* 0x000000ffff1c7224 */ /* 0x000fe200078e001b */
[----:B---3--:R-:W-:Y:S01]  /*355e0*/  STL.64 [R1+0x1e90], R6 ;  /* 0x001e900601007387 */ /* 0x008fe20000100a00 */
[----:B----4-:R0:W-:Y:S03]  /*355f0*/  STL.64 [R1+0x1e88], R4 ;  /* 0x001e880401007387 */ /* 0x0101e60000100a00 */
[----:B0-----:R-:W2:Y:S01]  /*35600*/  LDL.LU R4, [R1+0x6c0] ;  /* 0x0006c00001047983 */ /* 0x001ea20000300800 */
[----:B------:R-:W2:Y:S02]  /*35610*/  LDL.LU R5, [R1+0x6c4] ;  /* 0x0006c40001057983 */ /* 0x000ea40000300800 */
[----:B------:R-:W2:Y:S02]  /*35620*/  LDL.LU R6, [R1+0x6c8] ;  /* 0x0006c80001067983 */ /* 0x000ea40000300800 */
[----:B------:R-:W2:Y:S01]  /*35630*/  LDL.LU R7, [R1+0x6cc] ;  /* 0x0006cc0001077983 */ /* 0x000ea20000300800 */
[----:B------:R0:W-:Y:S02]  /*35640*/  STL.64 [R1+0xaf0], R12 ;  /* 0x000af00c01007387 */ /* 0x0001e40000100a00 */
[----:B0-----:R-:W-:-:S02]  /*35650*/  IMAD.MOV.U32 R13, RZ, RZ, R22 ;  /* 0x000000ffff0d7224 */ /* 0x001fc400078e0016 */
[----:B------:R-:W-:Y:S02]  /*35660*/  IMAD.MOV.U32 R12, RZ, RZ, R23 ;  /* 0x000000ffff0c7224 */ /* 0x000fe400078e0017 */
[----:B------:R-:W0:Y:S01]  /*35670*/  LDSM.16.MT88.4 R20, [R3+0xc300] ;  /* 0x00c300000314783b */ /* 0x000e220000004200 */
[C---:B------:R-:W-:Y:S03]  /*35680*/  HMMA.16816.F32 R8, R16.reuse, R26, R8 ;  /* 0x0000001a1008723c */ /* 0x040fe60000001808 */
[----:B------:R-:W-:Y:S04]  /*35690*/  STL.64 [R1+0xaf8], R14 ;  /* 0x000af80e01007387 */ /* 0x000fe80000100a00 */
[----:B0-----:R0:W-:Y:S01]  /*356a0*/  STL.64 [R1+0x1cf0], R22 ;  /* 0x001cf01601007387 */ /* 0x0011e20000100a00 */
[----:B------:R-:W-:Y:S03]  /*356b0*/  STL.64 [R1+0x1ce8], R20 ;  /* 0x001ce81401007387 */ /* 0x000fe60000100a00 */
[----:B0-----:R-:W3:Y:S11]  /*356c0*/  LDL.64 R22, [R1+0x48] ;  /* 0x0000480001167983 */ /* 0x001ef60000100a00 */
[----:B------:R-:W-:Y:S01]  /*356d0*/  @!UPT UIADD3 URZ, URZ, URZ, URZ ;  /* 0x0000003f3f3ff290 */ /* 0x000fe2000fffe03f */
[----:B------:R-:W-:Y:S02]  /*356e0*/  STL.64 [R1+0xae0], R8 ;  /* 0x000ae00801007387 */ /* 0x000fe40000100a00 */
[----:B------:R0:W-:Y:S02]  /*356f0*/  STL.64 [R1+0xae8], R10 ;  /* 0x000ae80a01007387 */ /* 0x0001e40000100a00 */
[----:B0-----:R-:W4:Y:S01]  /*35700*/  LDL.LU.64 R10, [R1+0x1ee0] ;  /* 0x001ee000010a7983 */ /* 0x001f220000300a00 */
[----:B------:R-:W4:Y:S02]  /*35710*/  LDL.LU.64 R8, [R1+0x1ed8] ;  /* 0x001ed80001087983 */ /* 0x000f240000300a00 */
        /* <DEDUP_REMOVED lines=8> */
[----:B0-----:R-:W4:Y:S01]  /*357a0*/  LDL.LU.64 R26, [R1+0x1ec0] ;  /* 0x001ec000011a7983 */ /* 0x001f220000300a00 */
[----:B------:R-:W3:Y:S02]  /*357b0*/  LDL.LU R20, [R1+0x5b0] ;  /* 0x0005b00001147983 */ /* 0x000ee40000300800 */
[----:B------:R-:W3:Y:S02]  /*357c0*/  LDL.LU R21, [R1+0x5b4] ;  /* 0x0005b40001157983 */ /* 0x000ee40000300800 */
[----:B------:R-:W2:Y:S01]  /*357d0*/  LDL.LU R22, [R1+0x5b8] ;  /* 0x0005b80001167983 */ /* 0x000ea20000300800 */
[----:B------:R-:W2:Y:S01]  /*357e0*/  LDL.LU R23, [R1+0x5bc] ;  /* 0x0005bc0001177983 */ /* 0x000ea20000300800 */
[----:B----4-:R-:W-:Y:S03]  /*357f0*/  HMMA.16816.F32 R8, R16, R26, R8 ;  /* 0x0000001a1008723c */ /* 0x010fe60000001808 */
[----:B--2---:R0:W-:Y:S01]  /*35800*/  STL.64 [R1+0x1d00], R22 ;  /* 0x001d001601007387 */ /* 0x0041e20000100a00 */
[----:B---3--:R1:W-:Y:S03]  /*35810*/  STL.64 [R1+0x1cf8], R20 ;  /* 0x001cf81401007387 */ /* 0x0083e60000100a00 */
[----:B0-----:R-:W2:Y:S04]  /*35820*/  LDL R22, [R1+0x8] ;  /* 0x0000080001167983 */ /* 0x001ea80000100800 */
[----:B------:R-:W2:Y:S01]  /*35830*/  LDL R23, [R1+0xc] ;  /* 0x00000c0001177983 */ /* 0x000ea20000100800 */
[----:B-1----:R-:W-:-:S02]  /*35840*/  IMAD.MOV.U32 R21, RZ, RZ, R26 ;  /* 0x000000ffff157224 */ /* 0x002fc400078e001a */
[----:B------:R-:W-:-:S09]  /*35850*/  IMAD.MOV.U32 R20, RZ, RZ, R27 ;  /* 0x000000ffff147224 */ /* 0x000fd200078e001b */
        /* <DEDUP_REMOVED lines=13> */
[----:B------:R-:W4:Y:S02]  /*35930*/  LDL.LU.64 R10, [R1+0x1e98] ;  /* 0x001e9800010a7983 */ /* 0x000f240000300a00 */
[----:B----4-:R-:W-:Y:S01]  /*35940*/  HMMA.16816.F32 R4, R16, R10, R4 ;  /* 0x0000000a1004723c */ /* 0x010fe20000001804 */
        /* <DEDUP_REMOVED lines=8> */
[----:B------:R-:W2:Y:S02]  /*359d0*/  LDL.LU.64 R8, [R1+0x1e78] ;  /* 0x001e780001087983 */ /* 0x000ea40000300a00 */
[C---:B--2---:R-:W-:Y:S08]  /*359e0*/  HMMA.16816.F32 R8, R16.reuse, R22, R8 ;  /* 0x000000161008723c */ /* 0x044ff00000001808 */
[----:B---3--:R-:W-:Y:S11]  /*359f0*/  HMMA.16816.F32 R4, R16, R26, R4 ;  /* 0x0000001a1004723c */ /* 0x008ff60000001804 */
[----:B------:R-:W-:Y:S04]  /*35a00*/  @!UPT UIADD3 URZ, URZ, URZ, URZ ;  /* 0x0000003f3f3ff290 */ /* 0x000fe8000fffe03f */
[----:B------:R-:W-:Y:S01]  /*35a10*/  STL.64 [R1+0xa90], R8 ;  /* 0x000a900801007387 */ /* 0x000fe20000100a00 */
[----:B------:R0:W-:Y:S03]  /*35a20*/  STL.64 [R1+0xa98], R10 ;  /* 0x000a980a01007387 */ /* 0x0001e60000100a00 */
[----:B0-----:R-:W2:Y:S01]  /*35a30*/  LDL.LU.64 R10, [R1+0x1e70] ;  /* 0x001e7000010a7983 */ /* 0x001ea20000300a00 */
[----:B------:R-:W3:Y:S02]  /*35a40*/  LDL.LU.64 R8, [R1+0x1e68] ;  /* 0x001e680001087983 */ /* 0x000ee40000300a00 */
[----:B------:R0:W-:Y:S02]  /*35a50*/  STL.64 [R1+0x1d10], R22 ;  /* 0x001d101601007387 */ /* 0x0001e40000100a00 */
[----:B0-----:R-:W-:Y:S02]  /*35a60*/  IMAD.MOV.U32 R22, RZ, RZ, R0 ;  /* 0x000000ffff167224 */ /* 0x001fe400078e0000 */
[----:B------:R-:W-:Y:S01]  /*35a70*/  IMAD.MOV.U32 R23, RZ, RZ, R2 ;  /* 0x000000ffff177224 */ /* 0x000fe200078e0002 */
[----:B------:R-:W4:Y:S01]  /*35a80*/  LDL.LU R0, [R1+0x1e64] ;  /* 0x001e640001007983 */ /* 0x000f220000300800 */
[----:B------:R-:W2:Y:S03]  /*35a90*/  LDL.LU R2, [R1+0x1e60] ;  /* 0x001e600001027983 */ /* 0x000ea60000300800 */
[----:B------:R0:W-:Y:S01]  /*35aa0*/  STL.64 [R1+0x1d28], R22 ;  /* 0x001d281601007387 */ /* 0x0001e20000100a00 */
[----:B------:R-:W-:Y:S02]  /*35ab0*/  STL.64 [R1+0xa80], R4 ;  /* 0x000a800401007387 */ /* 0x000fe40000100a00 */
[----:B------:R1:W-:Y:S02]  /*35ac0*/  STL.64 [R1+0xa88], R6 ;  /* 0x000a880601007387 */ /* 0x0003e40000100a00 */
[----:B0-----:R-:W-:-:S02]  /*35ad0*/  IMAD.MOV.U32 R22, RZ, RZ, R25 ;  /* 0x000000ffff167224 */ /* 0x001fc400078e0019 */
[----:B------:R-:W-:Y:S01]  /*35ae0*/  IMAD.MOV.U32 R23, RZ, RZ, R24 ;  /* 0x000000ffff177224 */ /* 0x000fe200078e0018 */
[----:B-1----:R-:W2:Y:S01]  /*35af0*/  LDL.LU.64 R6, [R1+0x1e58] ;  /* 0x001e580001067983 */ /* 0x002ea20000300a00 */
[----:B------:R-:W2:Y:S03]  /*35b00*/  LDL.LU.64 R4, [R1+0x1e50] ;  /* 0x001e500001047983 */ /* 0x000ea60000300a00 */
[----:B------:R-:W-:Y:S01]  /*35b10*/  STL.64 [R1+0x1d40], R22 ;  /* 0x001d401601007387 */ /* 0x000fe20000100a00 */
[----:B------:R0:W-:Y:S02]  /*35b20*/  STL.64 [R1+0x1d08], R26 ;  /* 0x001d081a01007387 */ /* 0x0001e40000100a00 */
[----:B------:R-:W2:Y:S02]  /*35b30*/  LDL.LU R24, [R1+0x5c0] ;  /* 0x0005c00001187983 */ /* 0x000ea40000300800 */
[----:B------:R-:W2:Y:S01]  /*35b40*/  LDL.LU R25, [R1+0x5c4] ;  /* 0x0005c40001197983 */ /* 0x000ea20000300800 */
[----:B0-----:R-:W2:Y:S01]  /*35b50*/  LDL.LU R26, [R1+0x5c8] ;  /* 0x0005c800011a7983 */ /* 0x001ea20000300800 */
[----:B------:R-:W2:Y:S02]  /*35b60*/  LDL.LU R27, [R1+0x5cc] ;  /* 0x0005cc00011b7983 */ /* 0x000ea40000300800 */
[----:B------:R-:W-:-:S02]  /*35b70*/  IMAD.MOV.U32 R22, RZ, RZ, R21 ;  /* 0x000000ffff167224 */ /* 0x000fc400078e0015 */
        /* <DEDUP_REMOVED lines=31> */
[----:B0-----:R-:W2:Y:S04]  /*35d70*/  LDL.LU.64 R22, [R1+0x78] ;  /* 0x0000780001167983 */ /* 0x001ea80000300a00 */
[----:B--2---:R-:W-:Y:S01]  /*35d80*/  STL.64 [R1+0x1db8], R22 ;  /* 0x001db81601007387 */ /* 0x004fe20000100a00 */
        /* <DEDUP_REMOVED lines=78> */
[----:B------:R-:W-:-:S02]  /*36270*/  IMAD.MOV.U32 R22, RZ, RZ, R2 ;  /* 0x000000ffff167224 */ /* 0x000fc400078e0002 */
[----:B------:R-:W-:Y:S01]  /*36280*/  IMAD.MOV.U32 R23, RZ, RZ, R0 ;  /* 0x000000ffff177224 */ /* 0x000fe200078e0000 */
[----:B---3--:R-:W-:Y:S01]  /*36290*/  HMMA.16816.F32 R16, R16, R10, R4 ;  /* 0x0000000a1010723c */ /* 0x008fe20000001804 */
[----:B------:R-:W2:Y:S01]  /*362a0*/  LDL.LU.64 R6, [R1+0x1e38] ;  /* 0x001e380001067983 */ /* 0x000ea20000300a00 */
        /* <DEDUP_REMOVED lines=11> */
[----:B------:R-:W-:Y:S01]  /*36360*/  STL [R1+0x1a24], R3 ;  /* 0x001a240301007387 */ /* 0x000fe20000100800 */
        /* <DEDUP_REMOVED lines=101> */
[----:B------:R-:W4:Y:S01]  /*369c0*/  LDL.LU R24, [R1+0x5a0] ;  /* 0x0005a00001187983 */ /* 0x000f220000300800 */
[----:B------:R-:W4:Y:S04]  /*369d0*/  LDL.LU R25, [R1+0x5a4] ;  /* 0x0005a40001197983 */ /* 0x000f280000300800 */
[----:B0-----:R-:W4:Y:S01]  /*369e0*/  LDL.LU R26, [R1+0x5a8] ;  /* 0x0005a800011a7983 */ /* 0x001f220000300800 */
[----:B------:R-:W4:Y:S02]  /*369f0*/  LDL.LU R27, [R1+0x5ac] ;  /* 0x0005ac00011b7983 */ /* 0x000f240000300800 */
[----:B------:R-:W-:Y:S01]  /*36a00*/  STL.64 [R1+0x1c50], R14 ;  /* 0x001c500e01007387 */ /* 0x000fe20000100a00 */
[C---:B----4-:R-:W-:Y:S08]  /*36a10*/  HMMA.16816.F32 R24, R4.reuse, R14, R24 ;  /* 0x0000000e0418723c */ /* 0x050ff00000001818 */
[----:B---3--:R-:W-:Y:S11]  /*36a20*/  HMMA.16816.F32 R4, R4, R10, R16 ;  /* 0x0000000a0404723c */ /* 0x008ff60000001810 */
[----:B------:R-:W-:Y:S04]  /*36a30*/  @!UPT UIADD3 URZ, URZ, URZ, URZ ;  /* 0x0000003f3f3ff290 */ /* 0x000fe8000fffe03f */
[----:B------:R-:W-:Y:S01]  /*36a40*/  STL.64 [R1+0x9e0], R24 ;  /* 0x0009e01801007387 */ /* 0x000fe20000100a00 */
[----:B------:R-:W-:Y:S02]  /*36a50*/  STL.64 [R1+0x9e8], R26 ;  /* 0x0009e81a01007387 */ /* 0x000fe40000100a00 */
[----:B------:R-:W2:Y:S05]  /*36a60*/  LDL.LU R16, [R1+0x2c0] ;  /* 0x0002c00001107983 */ /* 0x000eaa0000300800 */
[----:B------:R-:W-:Y:S01]  /*36a70*/  STL.64 [R1+0x930], R4 ;  /* 0x0009300401007387 */ /* 0x000fe20000100a00 */
[----:B------:R0:W-:Y:S01]  /*36a80*/  STL.64 [R1+0x938], R6 ;  /* 0x0009380601007387 */ /* 0x0001e20000100a00 */
[----:B------:R-:W2:Y:S02]  /*36a90*/  LDL.LU R17, [R1+0x2c4] ;  /* 0x0002c40001117983 */ /* 0x000ea40000300800 */
[----:B------:R-:W2:Y:S02]  /*36aa0*/  LDL.LU R18, [R1+0x2c8] ;  /* 0x0002c80001127983 */ /* 0x000ea40000300800 */
[----:B------:R-:W2:Y:S01]  /*36ab0*/  LDL.LU R19, [R1+0x2cc] ;  /* 0x0002cc0001137983 */ /* 0x000ea20000300800 */
[----:B0-----:R-:W3:Y:S04]  /*36ac0*/  LDL.LU.64 R6, [R1+0xa8] ;  /* 0x0000a80001067983 */ /* 0x001ee80000300a00 */
[----:B---3--:R0:W-:Y:S04]  /*36ad0*/  STL.64 [R1+0x1cd8], R6 ;  /* 0x001cd80601007387 */ /* 0x0081e80000100a00 */
[----:B0-----:R-:W3:Y:S04]  /*36ae0*/  LDL.LU.64 R6, [R1+0xb8] ;  /* 0x0000b80001067983 */ /* 0x001ee80000300a00 */
[----:B---3--:R0:W-:Y:S04]  /*36af0*/  STL.64 [R1+0x1ce0], R6 ;  /* 0x001ce00601007387 */ /* 0x0081e80000100a00 */
[----:B0-----:R-:W2:Y:S01]  /*36b00*/  LDL.LU.64 R6, [R1+0xc8] ;  /* 0x0000c80001067983 */ /* 0x001ea20000300a00 */
[----:B------:R-:W3:Y:S02]  /*36b10*/  LDL.LU R24, [R1+0x280] ;  /* 0x0002800001187983 */ /* 0x000ee40000300800 */
[----:B------:R-:W3:Y:S02]  /*36b20*/  LDL.LU R25, [R1+0x284] ;  /* 0x0002840001197983 */ /* 0x000ee40000300800 */
[----:B------:R-:W4:Y:S01]  /*36b30*/  LDL.LU R26, [R1+0x288] ;  /* 0x00028800011a7983 */ /* 0x000f220000300800 */
[----:B------:R-:W4:Y:S04]  /*36b40*/  LDL.LU R27, [R1+0x28c] ;  /* 0x00028c00011b7983 */ /* 0x000f280000300800 */
[----:B----4-:R0:W-:Y:S01]  /*36b50*/  STL.64 [R1+0x1cc0], R26 ;  /* 0x001cc01a01007387 */ /* 0x0101e20000100a00 */
[----:B---3--:R1:W-:Y:S03]  /*36b60*/  STL.64 [R1+0x1cb8], R24 ;  /* 0x001cb81801007387 */ /* 0x0083e60000100a00 */
[----:B0-----:R-:W3:Y:S04]  /*36b70*/  LDL.LU.64 R26, [R1+0x98] ;  /* 0x00009800011a7983 */ /* 0x001ee80000300a00 */
[----:B---3--:R0:W-:Y:S01]  /*36b80*/  STL.64 [R1+0x1cd0], R26 ;  /* 0x001cd01a01007387 */ /* 0x0081e20000100a00 */
[----:B-1----:R-:W3:Y:S02]  /*36b90*/  LDL.LU R24, [R1+0x2a0] ;  /* 0x0002a00001187983 */ /* 0x002ee40000300800 */
[----:B------:R-:W3:Y:S01]  /*36ba0*/  LDL.LU R25, [R1+0x2a4] ;  /* 0x0002a40001197983 */ /* 0x000ee20000300800 */
[----:B0-----:R-:W3:Y:S01]  /*36bb0*/  LDL.LU R26, [R1+0x2a8] ;  /* 0x0002a800011a7983 */ /* 0x001ee20000300800 */
[----:B------:R-:W3:Y:S02]  /*36bc0*/  LDL.LU R27, [R1+0x2ac] ;  /* 0x0002ac00011b7983 */ /* 0x000ee40000300800 */
[----:B------:R-:W4:Y:S01]  /*36bd0*/  LDL.LU.64 R14, [R1+0x68] ;  /* 0x00006800010e7983 */ /* 0x000f220000300a00 */
[----:B--2---:R-:W-:Y:S01]  /*36be0*/  HMMA.16816.F32 R16, R20, R6, R16 ;  /* 0x000000061410723c */ /* 0x004fe20000001810 */
[----:B----4-:R0:W-:Y:S04]  /*36bf0*/  STL.64 [R1+0x1ca8], R14 ;  /* 0x001ca80e01007387 */ /* 0x0101e80000100a00 */
[----:B0-----:R-:W2:Y:S01]  /*36c00*/  LDL.LU.64 R14, [R1+0x88] ;  /* 0x00008800010e7983 */ /* 0x001ea20000300a00 */
[----:B------:R-:W-:-:S03]  /*36c10*/  IMAD.MOV.U32 R3, RZ, RZ, R7 ;  /* 0x000000ffff037224 */ /* 0x000fc600078e0007 */
[----:B--2---:R0:W-:Y:S01]  /*36c20*/  STL.64 [R1+0x1cc8], R14 ;  /* 0x001cc80e01007387 */ /* 0x0041e20000100a00 */
[----:B------:R-:W2:Y:S02]  /*36c30*/  LDL.LU R12, [R1+0x290] ;  /* 0x00029000010c7983 */ /* 0x000ea40000300800 */
[----:B------:R-:W2:Y:S01]  /*36c40*/  LDL.LU R13, [R1+0x294] ;  /* 0x00029400010d7983 */ /* 0x000ea20000300800 */
[----:B0-----:R-:W2:Y:S01]  /*36c50*/  LDL.LU R14, [R1+0x298] ;  /* 0x00029800010e7983 */ /* 0x001ea20000300800 */
[----:B------:R-:W2:Y:S02]  /*36c60*/  LDL.LU R15, [R1+0x29c] ;  /* 0x00029c00010f7983 */ /* 0x000ea40000300800 */
[----:B------:R0:W-:Y:S02]  /*36c70*/  STL [R1+0x1bf4], R10 ;  /* 0x001bf40a01007387 */ /* 0x0001e40000100800 */
[----:B------:R1:W-:Y:S01]  /*36c80*/  STL [R1+0x1bf0], R11 ;  /* 0x001bf00b01007387 */ /* 0x0003e20000100800 */
[----:B------:R-:W4:Y:S01]  /*36c90*/  LDL.LU R8, [R1+0x260] ;  /* 0x0002600001087983 */ /* 0x000f220000300800 */
[----:B------:R-:W4:Y:S03]  /*36ca0*/  LDL.LU R9, [R1+0x264] ;  /* 0x0002640001097983 */ /* 0x000f260000300800 */
[----:B0-----:R-:W4:Y:S01]  /*36cb0*/  LDL.LU R10, [R1+0x268] ;  /* 0x00026800010a7983 */ /* 0x001f220000300800 */
[----:B-1----:R-:W4:Y:S02]  /*36cc0*/  LDL.LU R11, [R1+0x26c] ;  /* 0x00026c00010b7983 */ /* 0x002f240000300800 */
[----:B------:R0:W-:Y:S02]  /*36cd0*/  STL.64 [R1+0xe30], R16 ;  /* 0x000e301001007387 */ /* 0x0001e40000100a00 */
[----:B------:R-:W-:Y:S02]  /*36ce0*/  STL.64 [R1+0xe38], R18 ;  /* 0x000e381201007387 */ /* 0x000fe40000100a00 */
[----:B0-----:R-:W-:-:S02]  /*36cf0*/  IMAD.MOV.U32 R16, RZ, RZ, R6 ;  /* 0x000000ffff107224 */ /* 0x001fc400078e0006 */
[----:B------:R-:W2:Y:S01]  /*36d00*/  LDL.LU.64 R6, [R1+0x1ce0] ;  /* 0x001ce00001067983 */ /* 0x000ea20000300a00 */
[----:B------:R-:W-:Y:S02]  /*36d10*/  STL [R1+0x1c10], R3 ;  /* 0x001c100301007387 */ /* 0x000fe40000100800 */
[----:B------:R0:W-:Y:S02]  /*36d20*/  STL [R1+0x1bf8], R16 ;  /* 0x001bf81001007387 */ /* 0x0001e40000100800 */
[----:B0-----:R-:W2:Y:S01]  /*36d30*/  LDL.LU R16, [R1+0x2b0] ;  /* 0x0002b00001107983 */ /* 0x001ea20000300800 */
[----:B------:R-:W2:Y:S02]  /*36d40*/  LDL.LU R17, [R1+0x2b4] ;  /* 0x0002b40001117983 */ /* 0x000ea40000300800 */
[----:B------:R-:W2:Y:S02]  /*36d50*/  LDL.LU R18, [R1+0x2b8] ;  /* 0x0002b80001127983 */ /* 0x000ea40000300800 */
[----:B------:R-:W2:Y:S02]  /*36d60*/  LDL.LU R19, [R1+0x2bc] ;  /* 0x0002bc0001137983 */ /* 0x000ea40000300800 */
[C---:B--2---:R-:W-:Y:S11]  /*36d70*/  HMMA.16816.F32 R16, R20.reuse, R6, R16 ;  /* 0x000000061410723c */ /* 0x044ff60000001810 */
[----:B------:R-:W-:Y:S11]  /*36d80*/  @!UPT UIADD3 URZ, URZ, URZ, URZ ;  /* 0x0000003f3f3ff290 */ /* 0x000ff6000fffe03f */
[----:B------:R-:W-:Y:S01]  /*36d90*/  @!UPT UIADD3 URZ, URZ, URZ, URZ ;  /* 0x0000003f3f3ff290 */ /* 0x000fe2000fffe03f */
[----:B------:R0:W-:Y:S01]  /*36da0*/  STL.64 [R1+0xe20], R16 ;  /* 0x000e201001007387 */ /* 0x0001e20000100a00 */
[----:B------:R1:W-:Y:S02]  /*36db0*/  STL.64 [R1+0xe28], R18 ;  /* 0x000e281201007387 */ /* 0x0003e40000100a00 */
[----:B0-----:R-:W-:Y:S02]  /*36dc0*/  IMAD.MOV.U32 R17, RZ, RZ, R7 ;  /* 0x000000ffff117224 */ /* 0x001fe400078e0007 */
[----:B-1----:R-:W-:Y:S02]  /*36dd0*/  IMAD.MOV.U32 R18, RZ, RZ, R6 ;  /* 0x000000ffff127224 */ /* 0x002fe400078e0006 */
[----:B------:R-:W3:Y:S03]  /*36de0*/  LDL.LU.64 R6, [R1+0x1cd8] ;  /* 0x001cd80001067983 */ /* 0x000ee60000300a00 */
[----:B------:R-:W-:Y:S01]  /*36df0*/  STL [R1+0x1c14], R18 ;  /* 0x001c141201007387 */ /* 0x000fe20000100800 */
[C---:B---3--:R-:W-:Y:S01]  /*36e00*/  HMMA.16816.F32 R24, R20.reuse, R6, R24 ;  /* 0x000000061418723c */ /* 0x048fe20000001818 */
[----:B------:R-:W-:Y:S11]  /*36e10*/  IMAD.MOV.U32 R19, RZ, RZ, R7 ;  /* 0x000000ffff137224 */ /* 0x000ff600078e0007 */
[----:B------:R-:W-:Y:S11]  /*36e20*/  @!UPT UIADD3 URZ, URZ, URZ, URZ ;  /* 0x0000003f3f3ff290 */ /* 0x000ff6000fffe03f */
[----:B------:R-:W-:Y:S01]  /*36e30*/  STL.64 [R1+0xe10], R24 ;  /* 0x000e101801007387 */ /* 0x000fe20000100a00 */
[----:B------:R0:W-:Y:S03]  /*36e40*/  STL.64 [R1+0xe18], R26 ;  /* 0x000e181a01007387 */ /* 0x0001e60000100a00 */
[----:B0-----:R-:W2:Y:S01]  /*36e50*/  LDL.LU.64 R26, [R1+0x1cd0] ;  /* 0x001cd000011a7983 */ /* 0x001ea20000300a00 */
[----:B------:R-:W-:Y:S02]  /*36e60*/  STL [R1+0x1c6c], R19 ;  /* 0x001c6c1301007387 */ /* 0x000fe40000100800 */
[----:B------:R0:W-:Y:S02]  /*36e70*/  STL [R1+0x1c68], R17 ;  /* 0x001c681101007387 */ /* 0x0001e40000100800 */
[----:B------:R-:W3:Y:S01]  /*36e80*/  LDL.LU R16, [R1+0x270] ;  /* 0x0002700001107983 */ /* 0x000ee20000300800 */
[----:B0-----:R-:W3:Y:S01]  /*36e90*/  LDL.LU R17, [R1+0x274] ;  /* 0x0002740001117983 */ /* 0x001ee20000300800 */
[----:B------:R-:W3:Y:S02]  /*36ea0*/  LDL.LU R18, [R1+0x278] ;  /* 0x0002780001127983 */ /* 0x000ee40000300800 */
[----:B------:R-:W3:Y:S02]  /*36eb0*/  LDL.LU R19, [R1+0x27c] ;  /* 0x00027c0001137983 */ /* 0x000ee40000300800 */
[----:B------:R-:W3:Y:S01]  /*36ec0*/  LDL.LU.64 R4, [R1+0xfe0] ;  /* 0x000fe00001047983 */ /* 0x000ee20000300a00 */
[C---:B--2---:R-:W-:Y:S01]  /*36ed0*/  HMMA.16816.F32 R12, R20.reuse, R26, R12 ;  /* 0x0000001a140c723c */ /* 0x044fe2000000180c */
[----:B---3--:R0:W-:Y:S11]  /*36ee0*/  STL.64 [R1+0x1b38], R4 ;  /* 0x001b380401007387 */ /* 0x0081f60000100a00 */
[----:B------:R-:W-:Y:S11]  /*36ef0*/  @!UPT UIADD3 URZ, URZ, URZ, URZ ;  /* 0x0000003f3f3ff290 */ /* 0x000ff6000fffe03f */
[----:B------:R-:W-:Y:S01]  /*36f00*/  STL.64 [R1+0xe00], R12 ;  /* 0x000e000c01007387 */ /* 0x000fe20000100a00 */
[----:B------:R1:W-:Y:S02]  /*36f10*/  STL.64 [R1+0xe08], R14 ;  /* 0x000e080e01007387 */ /* 0x0003e40000100a00 */
[----:B0-----:R-:W-:Y:S02]  /*36f20*/  IMAD.MOV.U32 R5, RZ, RZ, R26 ;  /* 0x000000ffff057224 */ /* 0x001fe400078e001a */
[----:B------:R-:W-:Y:S01]  /*36f30*/  IMAD.MOV.U32 R4, RZ, RZ, R27 ;  /* 0x000000ffff047224 */ /* 0x000fe200078e001b */
[----:B-1----:R-:W2:Y:S01]  /*36f40*/  LDL.LU.64 R14, [R1+0x1cc8] ;  /* 0x001cc800010e7983 */ /* 0x002ea20000300a00 */
        /* <DEDUP_REMOVED lines=8> */
[----:B------:R-:W-:Y:S02]  /*36fd0*/  IMAD.MOV.U32 R25, RZ, RZ, R14 ;  /* 0x000000ffff197224 */ /* 0x000fe400078e000e */
[----:B------:R-:W-:Y:S02]  /*36fe0*/  IMAD.MOV.U32 R24, RZ, RZ, R15 ;  /* 0x000000ffff187224 */ /* 0x000fe400078e000f */
[----:B------:R-:W4:Y:S01]  /*36ff0*/  LDL.LU.64 R14, [R1+0x1ca8] ;  /* 0x001ca800010e7983 */ /* 0x000f220000300a00 */
[----:B------:R-:W-:-:S02]  /*37000*/  IMAD.MOV.U32 R0, RZ, RZ, R6 ;  /* 0x000000ffff007224 */ /* 0x000fc400078e0006 */
[----:B------:R-:W-:Y:S02]  /*37010*/  IMAD.MOV.U32 R6, RZ, RZ, R28 ;  /* 0x000000ffff067224 */ /* 0x000fe400078e001c */
[----:B------:R-:W-:-:S07]  /*37020*/  IMAD.MOV.U32 R7, RZ, RZ, R2 ;  /* 0x000000ffff077224 */ /* 0x000fce00078e0002 */
[C---:B------:R-:W-:Y:S01]  /*37030*/  HMMA.16816.F32 R16, R20.reuse, R6, R16 ;  /* 0x000000061410723c */ /* 0x040fe20000001810 */
[----:B--2---:R0:W-:Y:S01]  /*37040*/  STL.64 [R1+0x1c30], R26 ;  /* 0x001c301a01007387 */ /* 0x0041e20000100a00 */
[----:B------:R-:W-:Y:S03]  /*37050*/  STL.64 [R1+0x1c28], R24 ;  /* 0x001c281801007387 */ /* 0x000fe60000100a00 */
[----:B0-----:R-:W2:Y:S03]  /*37060*/  LDL.LU.64 R26, [R1+0x8] ;  /* 0x00000800011a7983 */ /* 0x001ea60000300a00 */
[----:B----4-:R-:W-:Y:S01]  /*37070*/  HMMA.16816.F32 R8, R20, R14, R8 ;  /* 0x0000000e1408723c */ /* 0x010fe20000001808 */
[----:B--2---:R-:W-:Y:S11]  /*37080*/  STL.64 [R1+0x1c48], R26 ;  /* 0x001c481a01007387 */ /* 0x004ff60000100a00 */
[----:B------:R-:W-:Y:S03]  /*37090*/  @!UPT UIADD3 URZ, URZ, URZ, URZ ;  /* 0x0000003f3f3ff290 */ /* 0x000fe6000fffe03f */
[----:B------:R-:W-:Y:S02]  /*370a0*/  STL.64 [R1+0x910], R16 ;  /* 0x0009101001007387 */ /* 0x000fe40000100a00 */
[----:B------:R-:W-:Y:S02]  /*370b0*/  STL.64 [R1+0x918], R18 ;  /* 0x0009181201007387 */ /* 0x000fe40000100a00 */
[----:B------:R0:W-:Y:S04]  /*370c0*/  STL.64 [R1+0x1b48], R6 ;  /* 0x001b480601007387 */ /* 0x0001e80000100a00 */
[----:B------:R1:W-:Y:S01]  /*370d0*/  STL.64 [R1+0x900], R8 ;  /* 0x0009000801007387 */ /* 0x0003e20000100a00 */
[----:B------:R2:W-:Y:S02]  /*370e0*/  STL.64 [R1+0x908], R10 ;  /* 0x0009080a01007387 */ /* 0x0005e40000100a00 */
[----:B------:R-:W3:Y:S02]  /*370f0*/  LDL.LU R12, [R1+0x210] ;  /* 0x00021000010c7983 */ /* 0x000ee40000300800 */
[----:B------:R-:W3:Y:S02]  /*37100*/  LDL.LU R13, [R1+0x214] ;  /* 0x00021400010d7983 */ /* 0x000ee40000300800 */
[----:B0-----:R-:W-:-:S02]  /*37110*/  IMAD.MOV.U32 R7, RZ, RZ, R14 ;  /* 0x000000ffff077224 */ /* 0x001fc400078e000e */
[----:B------:R-:W-:Y:S01]  /*37120*/  IMAD.MOV.U32 R6, RZ, RZ, R15 ;  /* 0x000000ffff067224 */ /* 0x000fe200078e000f */
[----:B------:R-:W4:Y:S01]  /*37130*/  LDL.LU R14, [R1+0x218] ;  /* 0x00021800010e7983 */ /* 0x000f220000300800 */
[----:B------:R-:W4:Y:S02]  /*37140*/  LDL.LU R15, [R1+0x21c] ;  /* 0x00021c00010f7983 */ /* 0x000f240000300800 */
[----:B------:R-:W3:Y:S02]  /*37150*/  LDL.LU R16, [R1+0x220] ;  /* 0x0002200001107983 */ /* 0x000ee40000300800 */
[----:B------:R-:W3:Y:S01]  /*37160*/  LDL.LU R17, [R1+0x224] ;  /* 0x0002240001117983 */ /* 0x000ee20000300800 */
[----:B------:R-:W3:Y:S01]  /*37170*/  LDL.LU R18, [R1+0x228] ;  /* 0x0002280001127983 */ /* 0x000ee20000300800 */
[----:B------:R-:W3:Y:S02]  /*37180*/  LDL.LU R19, [R1+0x22c] ;  /* 0x00022c0001137983 */ /* 0x000ee40000300800 */
[----:B-1----:R-:W3:Y:S02]  /*37190*/  LDL.LU R8, [R1+0x240] ;  /* 0x0002400001087983 */ /* 0x002ee40000300800 */
[----:B------:R-:W3:Y:S01]  /*371a0*/  LDL.LU R9, [R1+0x244] ;  /* 0x0002440001097983 */ /* 0x000ee20000300800 */
[----:B--2---:R-:W2:Y:S01]  /*371b0*/  LDL.LU R10, [R1+0x248] ;  /* 0x00024800010a7983 */ /* 0x004ea20000300800 */
[----:B------:R-:W2:Y:S03]  /*371c0*/  LDL.LU R11, [R1+0x24c] ;  /* 0x00024c00010b7983 */ /* 0x000ea60000300800 */
[----:B--2---:R0:W-:Y:S01]  /*371d0*/  STL.64 [R1+0x1c98], R10 ;  /* 0x001c980a01007387 */ /* 0x0041e20000100a00 */
[----:B---3--:R-:W-:Y:S03]  /*371e0*/  STL.64 [R1+0x1c90], R8 ;  /* 0x001c900801007387 */ /* 0x008fe60000100a00 */
[----:B0-----:R-:W2:Y:S01]  /*371f0*/  LDL.LU.64 R10, [R1+0x58] ;  /* 0x00005800010a7983 */ /* 0x001ea20000300a00 */
[----:B------:R0:W-:Y:S02]  /*37200*/  STL.64 [R1+0x1c78], R18 ;  /* 0x001c781201007387 */ /* 0x0001e40000100a00 */
[----:B------:R-:W-:Y:S01]  /*37210*/  STL.64 [R1+0x1c70], R16 ;  /* 0x001c701001007387 */ /* 0x000fe20000100a00 */
[----:B0-----:R-:W3:Y:S04]  /*37220*/  LDL.LU.64 R18, [R1+0x38] ;  /* 0x0000380001127983 */ /* 0x001ee80000300a00 */
[----:B---3--:R0:W-:Y:S04]  /*37230*/  STL.64 [R1+0x1c88], R18 ;  /* 0x001c881201007387 */ /* 0x0081e80000100a00 */
[----:B0-----:R-:W3:Y:S04]  /*37240*/  LDL.LU.64 R18, [R1+0x48] ;  /* 0x0000480001127983 */ /* 0x001ee80000300a00 */
[----:B---3--:R0:W-:Y:S01]  /*37250*/  STL.64 [R1+0x1ca0], R18 ;  /* 0x001ca01201007387 */ /* 0x0081e20000100a00 */
[----:B------:R-:W2:Y:S02]  /*37260*/  LDL.LU R16, [R1+0x250] ;  /* 0x0002500001107983 */ /* 0x000ea40000300800 */
[----:B------:R-:W2:Y:S01]  /*37270*/  LDL.LU R17, [R1+0x254] ;  /* 0x0002540001117983 */ /* 0x000ea20000300800 */
[----:B0-----:R-:W2:Y:S01]  /*37280*/  LDL.LU R18, [R1+0x258] ;  /* 0x0002580001127983 */ /* 0x001ea20000300800 */
[----:B------:R-:W2:Y:S02]  /*37290*/  LDL.LU R19, [R1+0x25c] ;  /* 0x00025c0001137983 */ /* 0x000ea40000300800 */
[----:B----4-:R0:W-:Y:S02]  /*372a0*/  STL.64 [R1+0x1c60], R14 ;  /* 0x001c600e01007387 */ /* 0x0101e40000100a00 */
[----:B------:R1:W-:Y:S01]  /*372b0*/  STL.64 [R1+0x1c58], R12 ;  /* 0x001c580c01007387 */ /* 0x0003e20000100a00 */
[----:B0-----:R-:W3:Y:S04]  /*372c0*/  LDL.LU.64 R14, [R1+0x28] ;  /* 0x00002800010e7983 */ /* 0x001ee80000300a00 */
[----:B---3--:R0:W-:Y:S01]  /*372d0*/  STL.64 [R1+0x1c80], R14 ;  /* 0x001c800e01007387 */ /* 0x0081e20000100a00 */
[----:B-1----:R-:W3:Y:S02]  /*372e0*/  LDL.LU R12, [R1+0x230] ;  /* 0x00023000010c7983 */ /* 0x002ee40000300800 */
[----:B------:R-:W3:Y:S01]  /*372f0*/  LDL.LU R13, [R1+0x234] ;  /* 0x00023400010d7983 */ /* 0x000ee20000300800 */
[----:B0-----:R-:W3:Y:S01]  /*37300*/  LDL.LU R14, [R1+0x238] ;  /* 0x00023800010e7983 */ /* 0x001ee20000300800 */
[----:B------:R-:W3:Y:S02]  /*37310*/  LDL.LU R15, [R1+0x23c] ;  /* 0x00023c00010f7983 */ /* 0x000ee40000300800 */
[----:B------:R-:W4:Y:S02]  /*37320*/  LDL.LU.64 R26, [R1+0x18] ;  /* 0x00001800011a7983 */ /* 0x000f240000300a00 */
[----:B------:R-:W-:Y:S01]  /*37330*/  STL.64 [R1+0x1c08], R6 ;  /* 0x001c080601007387 */ /* 0x000fe20000100a00 */
[----:B------:R0:W-:Y:S04]  /*37340*/  STL.64 [R1+0x1c00], R4 ;  /* 0x001c000401007387 */ /* 0x0001e80000100a00 */
[----:B0-----:R-:W3:Y:S01]  /*37350*/  LDL.LU R4, [R1+0x1e0] ;  /* 0x0001e00001047983 */ /* 0x001ee20000300800 */
[----:B------:R-:W3:Y:S02]  /*37360*/  LDL.LU R5, [R1+0x1e4] ;  /* 0x0001e40001057983 */ /* 0x000ee40000300800 */
[----:B------:R-:W3:Y:S02]  /*37370*/  LDL.LU R6, [R1+0x1e8] ;  /* 0x0001e80001067983 */ /* 0x000ee40000300800 */
[----:B------:R-:W3:Y:S01]  /*37380*/  LDL.LU R7, [R1+0x1ec] ;  /* 0x0001ec0001077983 */ /* 0x000ee20000300800 */
[----:B--2---:R-:W-:Y:S01]  /*37390*/  HMMA.16816.F32 R16, R20, R10, R16 ;  /* 0x0000000a1410723c */ /* 0x004fe20000001810 */
[----:B---3--:R-:W-:Y:S01]  /*373a0*/  STL.64 [R1+0x1c20], R6 ;  /* 0x001c200601007387 */ /* 0x008fe20000100a00 */
[----:B------:R0:W-:Y:S03]  /*373b0*/  STL.64 [R1+0x1c18], R4 ;  /* 0x001c180401007387 */ /* 0x0001e60000100a00 */
        /* <DEDUP_REMOVED lines=40> */
[----:B-1----:R-:W3:Y:S01]  /*37640*/  LDL.LU R19, [R1+0x1c6c] ;  /* 0x001c6c0001137983 */ /* 0x002ee20000300800 */
[----:B------:R-:W2:Y:S02]  /*37650*/  LDL.LU R17, [R1+0x1c68] ;  /* 0x001c680001117983 */ /* 0x000ea40000300800 */
[----:B------:R-:W4:Y:S02]  /*37660*/  LDL.LU.64 R14, [R1+0x1c60] ;  /* 0x001c6000010e7983 */ /* 0x000f240000300a00 */
[----:B------:R-:W4:Y:S02]  /*37670*/  LDL.LU.64 R12, [R1+0x1c58] ;  /* 0x001c5800010c7983 */ /* 0x000f240000300a00 */
        /* <DEDUP_REMOVED lines=18> */
[----:B------:R-:W3:Y:S01]  /*377a0*/  LDL.LU.64 R24, [R1+0x1c28] ;  /* 0x001c280001187983 */ /* 0x000ee20000300a00 */
[----:B--2---:R-:W-:Y:S11]  /*377b0*/  HMMA.16816.F32 R4, R20, R26, R4 ;  /* 0x0000001a1404723c */ /* 0x004ff60000001804 */
[----:B------:R-:W-:Y:S11]  /*377c0*/  @!UPT UIADD3 URZ, URZ, URZ, URZ ;  /* 0x0000003f3f3ff290 */ /* 0x000ff6000fffe03f */
[----:B------:R-:W-:Y:S01]  /*377d0*/  @!UPT UIADD3 URZ, URZ, URZ, URZ ;  /* 0x0000003f3f3ff290 */ /* 0x000fe2000fffe03f */
[----:B------:R-:W-:Y:S01]  /*377e0*/  STL.64 [R1+0x970], R4 ;  /* 0x0009700401007387 */ /* 0x000fe20000100a00 */
[----:B------:R0:W-:Y:S03]  /*377f0*/  STL.64 [R1+0x978], R6 ;  /* 0x0009780601007387 */ /* 0x0001e60000100a00 */
[----:B0-----:R-:W4:Y:S01]  /*37800*/  LDL.LU.64 R6, [R1+0x1c20] ;  /* 0x001c200001067983 */ /* 0x001f220000300a00 */
[----:B------:R-:W4:Y:S02]  /*37810*/  LDL.LU.64 R4, [R1+0x1c18] ;  /* 0x001c180001047983 */ /* 0x000f240000300a00 */
        /* <DEDUP_REMOVED lines=8> */
[----:B----4-:R-:W-:Y:S11]  /*378a0*/  HMMA.16816.F32 R4, R20, R14, R4 ;  /* 0x0000000e1404723c */ /* 0x010ff60000001804 */
[----:B------:R-:W-:Y:S11]  /*378b0*/  @!UPT UIADD3 URZ, URZ, URZ, URZ ;  /* 0x0000003f3f3ff290 */ /* 0x000ff6000fffe03f */
[----:B------:R-:W-:Y:S01]  /*378c0*/  @!UPT UIADD3 URZ, URZ, URZ, URZ ;  /* 0x0000003f3f3ff290 */ /* 0x000fe2000fffe03f */
[----:B------:R-:W-:Y:S01]  /*378d0*/  STL.64 [R1+0x960], R4 ;  /* 0x0009600401007387 */ /* 0x000fe20000100a00 */
[----:B------:R0:W-:Y:S03]  /*378e0*/  STL.64 [R1+0x968], R6 ;  /* 0x0009680601007387 */ /* 0x0001e60000100a00 */
[----:B0-----:R-:W4:Y:S01]  /*378f0*/  LDL.LU.64 R6, [R1+0x1c08] ;  /* 0x001c080001067983 */ /* 0x001f220000300a00 */
[----:B------:R-:W2:Y:S02]  /*37900*/  LDL.LU.64 R4, [R1+0x1c00] ;  /* 0x001c000001047983 */ /* 0x000ea40000300a00 */
[----:B------:R-:W-:Y:S02]  /*37910*/  STL.64 [R1+0x1ac0], R26 ;  /* 0x001ac01a01007387 */ /* 0x000fe40000100a00 */
[----:B------:R0:W-:Y:S01]  /*37920*/  STL.64 [R1+0x1a88], R14 ;  /* 0x001a880e01007387 */ /* 0x0001e20000100a00 */
[----:B------:R-:W2:Y:S01]  /*37930*/  LDL.LU R12, [R1+0xf0] ;  /* 0x0000f000010c7983 */ /* 0x000ea20000300800 */
[----:B------:R-:W2:Y:S03]  /*37940*/  LDL.LU R13, [R1+0xf4] ;  /* 0x0000f400010d7983 */ /* 0x000ea60000300800 */
[----:B0-----:R-:W2:Y:S01]  /*37950*/  LDL.LU R14, [R1+0xf8] ;  /* 0x0000f800010e7983 */ /* 0x001ea20000300800 */
        /* <DEDUP_REMOVED lines=39> */
[----:B----4-:R-:W-:-:S02]  /*37bd0*/  IMAD.MOV.U32 R26, RZ, RZ, R7 ;  /* 0x000000ffff1a7224 */ /* 0x010fc400078e0007 */
[----:B------:R-:W-:Y:S02]  /*37be0*/  IMAD.MOV.U32 R27, RZ, RZ, R6 ;  /* 0x000000ffff1b7224 */ /* 0x000fe400078e0006 */
[----:B---3--:R-:W-:Y:S02]  /*37bf0*/  IMAD.MOV.U32 R6, RZ, RZ, R25 ;  /* 0x000000ffff067224 */ /* 0x008fe400078e0019 */
[----:B------:R-:W-:Y:S01]  /*37c00*/  IMAD.MOV.U32 R7, RZ, RZ, R24 ;  /* 0x000000ffff077224 */ /* 0x000fe200078e0018 */
[----:B------:R-:W-:Y:S04]  /*37c10*/  STL.64 [R1+0x1b40], R26 ;  /* 0x001b401a01007387 */ /* 0x000fe80000100a00 */
[----:B--2---:R-:W-:Y:S01]  /*37c20*/  STL.64 [R1+0x1ae8], R14 ;  /* 0x001ae80e01007387 */ /* 0x004fe20000100a00 */
[----:B------:R0:W-:Y:S03]  /*37c30*/  STL.64 [R1+0x1ae0], R12 ;  /* 0x001ae00c01007387 */ /* 0x0001e60000100a00 */
[----:B0-----:R-:W2:Y:S01]  /*37c40*/  LDL.LU R12, [R1+0x130] ;  /* 0x00013000010c7983 */ /* 0x001ea20000300800 */
[----:B------:R-:W2:Y:S02]  /*37c50*/  LDL.LU R13, [R1+0x134] ;  /* 0x00013400010d7983 */ /* 0x000ea40000300800 */
[----:B------:R-:W3:Y:S02]  /*37c60*/  LDL.LU R14, [R1+0x138] ;  /* 0x00013800010e7983 */ /* 0x000ee40000300800 */
[----:B------:R-:W3:Y:S01]  /*37c70*/  LDL.LU R15, [R1+0x13c] ;  /* 0x00013c00010f7983 */ /* 0x000ee20000300800 */
[----:B------:R0:W-:Y:S01]  /*37c80*/  STL.64 [R1+0x1b60], R6 ;  /* 0x001b600601007387 */ /* 0x0001e20000100a00 */
[----:B------:R-:W4:Y:S02]  /*37c90*/  LDL.LU R24, [R1+0x170] ;  /* 0x0001700001187983 */ /* 0x000f240000300800 */
[----:B------:R-:W4:Y:S02]  /*37ca0*/  LDL.LU R25, [R1+0x174] ;  /* 0x0001740001197983 */ /* 0x000f240000300800 */
[----:B------:R-:W2:Y:S01]  /*37cb0*/  LDL.LU R26, [R1+0x178] ;  /* 0x00017800011a7983 */ /* 0x000ea20000300800 */
[----:B------:R-:W2:Y:S01]  /*37cc0*/  LDL.LU R27, [R1+0x17c] ;  /* 0x00017c00011b7983 */ /* 0x000ea20000300800 */
[----:B0-----:R-:W-:-:S02]  /*37cd0*/  IMAD.MOV.U32 R6, RZ, RZ, R5 ;  /* 0x000000ffff067224 */ /* 0x001fc400078e0005 */
[----:B------:R-:W-:-:S05]  /*37ce0*/  IMAD.MOV.U32 R7, RZ, RZ, R4 ;  /* 0x000000ffff077224 */ /* 0x000fca00078e0004 */
[----:B------:R-:W-:Y:S04]  /*37cf0*/  STL.64 [R1+0x1b78], R6 ;  /* 0x001b780601007387 */ /* 0x000fe80000100a00 */
        /* <DEDUP_REMOVED lines=8> */
[----:B------:R-:W3:Y:S04]  /*37d80*/  LDL.LU R0, [R1+0x1bd8] ;  /* 0x001bd80001007983 */ /* 0x000ee80000300800 */
[----:B------:R-:W-:Y:S04]  /*37d90*/  STL.64 [R1+0x1b90], R6 ;  /* 0x001b900601007387 */ /* 0x000fe80000100a00 */
[----:B----4-:R-:W-:Y:S01]  /*37da0*/  STL.64 [R1+0x1b70], R26 ;  /* 0x001b701a01007387 */ /* 0x010fe20000100a00 */
[----:B--2---:R0:W-:Y:S03]  /*37db0*/  STL.64 [R1+0x1b68], R24 ;  /* 0x001b681801007387 */ /* 0x0041e60000100a00 */
[----:B0-----:R-:W2:Y:S01]  /*37dc0*/  LDL.LU R24, [R1+0x190] ;  /* 0x0001900001187983 */ /* 0x001ea20000300800 */
[----:B------:R-:W2:Y:S02]  /*37dd0*/  LDL.LU R25, [R1+0x194] ;  /* 0x0001940001197983 */ /* 0x000ea40000300800 */
[----:B------:R-:W4:Y:S02]  /*37de0*/  LDL.LU R26, [R1+0x198] ;  /* 0x00019800011a7983 */ /* 0x000f240000300800 */
[----:B------:R-:W4:Y:S02]  /*37df0*/  LDL.LU R27, [R1+0x19c] ;  /* 0x00019c00011b7983 */ /* 0x000f240000300800 */
[----:B------:R-:W-:-:S02]  /*37e00*/  IMAD.MOV.U32 R6, RZ, RZ, R18 ;  /* 0x000000ffff067224 */ /* 0x000fc400078e0012 */
[----:B------:R-:W-:-:S05]  /*37e10*/  IMAD.MOV.U32 R7, RZ, RZ, R17 ;  /* 0x000000ffff077224 */ /* 0x000fca00078e0011 */
        /* <DEDUP_REMOVED lines=8> */
[----:B------:R-:W3:Y:S01]  /*37ea0*/  LDL.LU R16, [R1+0x1d0] ;  /* 0x0001d00001107983 */ /* 0x000ee20000300800 */
[----:B------:R-:W3:Y:S02]  /*37eb0*/  LDL.LU R17, [R1+0x1d4] ;  /* 0x0001d40001117983 */ /* 0x000ee40000300800 */
[----:B------:R-:W3:Y:S02]  /*37ec0*/  LDL.LU R18, [R1+0x1d8] ;  /* 0x0001d80001127983 */ /* 0x000ee40000300800 */
[----:B------:R-:W3:Y:S01]  /*37ed0*/  LDL.LU R19, [R1+0x1dc] ;  /* 0x0001dc0001137983 */ /* 0x000ee20000300800 */
        /* <DEDUP_REMOVED lines=25> */
[----:B----4-:R-:W-:Y:S01]  /*38070*/  STL.64 [R1+0x1b30], R14 ;  /* 0x001b300e01007387 */ /* 0x010fe20000100a00 */
[----:B---3--:R0:W-:Y:S03]  /*38080*/  STL.64 [R1+0x1b28], R12 ;  /* 0x001b280c01007387 */ /* 0x0081e60000100a00 */
[----:B0-----:R-:W3:Y:S01]  /*38090*/  LDL.LU R12, [R1+0x160] ;  /* 0x00016000010c7983 */ /* 0x001ee20000300800 */
[----:B------:R-:W3:Y:S02]  /*380a0*/  LDL.LU R13, [R1+0x164] ;  /* 0x00016400010d7983 */ /* 0x000ee40000300800 */
[----:B------:R-:W3:Y:S02]  /*380b0*/  LDL.LU R14, [R1+0x168] ;  /* 0x00016800010e7983 */ /* 0x000ee40000300800 */
[----:B------:R-:W3:Y:S01]  /*380c0*/  LDL.LU R15, [R1+0x16c] ;  /* 0x00016c00010f7983 */ /* 0x000ee20000300800 */
[----:B------:R-:W2:Y:S01]  /*380d0*/  LDL.LU.64 R18, [R1+0x1bd0] ;  /* 0x001bd00001127983 */ /* 0x000ea20000300a00 */
[----:B------:R-:W2:Y:S02]  /*380e0*/  LDL.LU.64 R16, [R1+0x1bc8] ;  /* 0x001bc80001107983 */ /* 0x000ea40000300a00 */
[----:B------:R-:W-:-:S09]  /*380f0*/  IMAD.MOV.U32 R7, RZ, RZ, R3 ;  /* 0x000000ffff077224 */ /* 0x000fd200078e0003 */
[----:B------:R0:W-:Y:S01]  /*38100*/  STL.64 [R1+0x8f0], R20 ;  /* 0x0008f01401007387 */ /* 0x0001e20000100a00 */
[----:B------:R-:W-:Y:S04]  /*38110*/  STL.64 [R1+0x8f8], R22 ;  /* 0x0008f81601007387 */ /* 0x000fe80000100a00 */
[----:B0-----:R-:W4:Y:S01]  /*38120*/  LDL.LU R20, [R1+0xe0] ;  /* 0x0000e00001147983 */ /* 0x001f220000300800 */
[----:B------:R-:W-:Y:S02]  /*38130*/  IMAD.MOV.U32 R21, RZ, RZ, R0 ;  /* 0x000000ffff157224 */ /* 0x000fe400078e0000 */
[----:B------:R-:W3:Y:S02]  /*38140*/  LDL.LU R0, [R1+0x1bc0] ;  /* 0x001bc00001007983 */ /* 0x000ee40000300800 */
[----:B------:R-:W-:Y:S01]  /*38150*/  STL.64 [R1+0x1a78], R10 ;  /* 0x001a780a01007387 */ /* 0x000fe20000100a00 */
        /* <DEDUP_REMOVED lines=27> */
[----:B0-----:R-:W2:Y:S01]  /*38310*/  LDL.LU.64 R6, [R1+0x1b60] ;  /* 0x001b600001067983 */ /* 0x001ea20000300a00 */
[----:B------:R-:W3:Y:S01]  /*38320*/  LDL.LU.64 R10, [R1+0xfd8] ;  /* 0x000fd800010a7983 */ /* 0x000ee20000300a00 */
        /* <DEDUP_REMOVED lines=8> */
[----:B------:R-:W3:Y:S11]  /*383b0*/  LDL.LU.64 R26, [R1+0x1b40] ;  /* 0x001b4000011a7983 */ /* 0x000ef60000300a00 */
[----:B------:R-:W-:Y:S10]  /*383c0*/  @!UPT UIADD3 URZ, URZ, URZ, URZ ;  /* 0x0000003f3f3ff290 */ /* 0x000ff4000fffe03f */
[----:B------:R0:W-:Y:S01]  /*383d0*/  STL.64 [R1+0x8d0], R4 ;  /* 0x0008d00401007387 */ /* 0x0001e20000100a00 */
[----:B------:R1:W-:Y:S03]  /*383e0*/  STL.64 [R1+0x8d8], R6 ;  /* 0x0008d80601007387 */ /* 0x0003e60000100a00 */
[----:B0-----:R-:W2:Y:S01]  /*383f0*/  LDL.LU.64 R4, [R1+0x1b38] ;  /* 0x001b380001047983 */ /* 0x001ea20000300a00 */
[----:B-1----:R-:W2:Y:S01]  /*38400*/  LDL.LU.64 R6, [R1+0xfd0] ;  /* 0x000fd00001067983 */ /* 0x002ea20000300a00 */
        /* <DEDUP_REMOVED lines=49> */
[----:B------:R-:W-:Y:S02]  /*38720*/  IMAD.MOV.U32 R22, RZ, RZ, R29 ;  /* 0x000000ffff167224 */ /* 0x000fe400078e001d */
[----:B------:R-:W-:Y:S01]  /*38730*/  IMAD.MOV.U32 R23, RZ, RZ, R28 ;  /* 0x000000ffff177224 */ /* 0x000fe200078e001c */
[----:B---3--:R-:W-:Y:S01]  /*38740*/  HMMA.16816.F32 R24, R16, R26, R12 ;  /* 0x0000001a1018723c */ /* 0x008fe2000000180c */
[----:B------:R-:W4:Y:S01]  /*38750*/  LDL.LU.64 R14, [R1+0x1a88] ;  /* 0x001a8800010e7983 */ /* 0x000f220000300a00 */
[----:B------:R-:W-:-:S04]  /*38760*/  IMAD.MOV.U32 R29, RZ, RZ, c[0x0][0x188] ;  /* 0x00006200ff1d7624 */ /* 0x000fc800078e00ff */
[----:B------:R-:W-:-:S04]  /*38770*/  IMAD.SHL.U32 R29, R29, 0x40, RZ ;  /* 0x000000401d1d7824 */ /* 0x000fc800078e00ff */
[----:B------:R-:W-:-:S05]  /*38780*/  IMAD.SHL.U32 R29, R29, 0x2, RZ ;  /* 0x000000021d1d7824 */ /* 0x000fca00078e00ff */
[----:B--2---:R-:W-:-:S05]  /*38790*/  IADD3 R13, P0, R4, R29, RZ ;  /* 0x0000001d040d7210 */ /* 0x004fca0007f1e0ff */
[----:B------:R0:W-:Y:S03]  /*387a0*/  STL [R1+0x1a80], R13 ;  /* 0x001a800d01007387 */ /* 0x0001e60000100800 */
[----:B------:R-:W-:Y:S02]  /*387b0*/  STL.64 [R1+0x4c0], R24 ;  /* 0x0004c01801007387 */ /* 0x000fe40000100a00 */
[----:B------:R1:W-:Y:S01]  /*387c0*/  STL.64 [R1+0x4c8], R26 ;  /* 0x0004c81a01007387 */ /* 0x0003e20000100a00 */
[----:B0-----:R-:W2:Y:S01]  /*387d0*/  LDL.64 R12, [R1+0xee8] ;  /* 0x000ee800010c7983 */ /* 0x001ea20000100a00 */
[----:B----4-:R-:W-:Y:S03]  /*387e0*/  HMMA.16816.F32 R20, R16, R14, R20 ;  /* 0x0000000e1014723c */ /* 0x010fe60000001814 */
[----:B------:R-:W3:Y:S01]  /*387f0*/  LDL.LU R15, [R1+0xff8] ;  /* 0x000ff800010f7983 */ /* 0x000ee20000300800 */
[----:B-1----:R-:W4:Y:S11]  /*38800*/  LDL.LU R26, [R1+0x1630] ;  /* 0x00163000011a7983 */ /* 0x002f360000300800 */
[----:B------:R-:W-:Y:S08]  /*38810*/  @!UPT UIADD3 URZ, URZ, URZ, URZ ;  /* 0x0000003f3f3ff290 */ /* 0x000ff0000fffe03f */
[----:B------:R0:W-:Y:S01]  /*38820*/  STL.64 [R1+0x2c0], R20 ;  /* 0x0002c01401007387 */ /* 0x0001e20000100a00 */
[----:B------:R1:W-:Y:S02]  /*38830*/  STL.64 [R1+0x2c8], R22 ;  /* 0x0002c81601007387 */ /* 0x0003e40000100a00 */
[----:B------:R-:W3:Y:S02]  /*38840*/  LDL.LU R28, [R1+0x1628] ;  /* 0x00162800011c7983 */ /* 0x000ee40000300800 */
[----:B------:R-:W3:Y:S01]  /*38850*/  LDL.LU R27, [R1+0x1620] ;  /* 0x00162000011b7983 */ /* 0x000ee20000300800 */
[----:B0-----:R-:W3:Y:S01]  /*38860*/  LDL.LU R20, [R1+0x1618] ;  /* 0x0016180001147983 */ /* 0x001ee20000300800 */
[----:B------:R-:W3:Y:S02]  /*38870*/  LDL.LU R21, [R1+0x1610] ;  /* 0x0016100001157983 */ /* 0x000ee40000300800 */
[----:B-1----:R-:W3:Y:S02]  /*38880*/  LDL.LU R22, [R1+0x1608] ;  /* 0x0016080001167983 */ /* 0x002ee40000300800 */
[----:B------:R-:W3:Y:S02]  /*38890*/  LDL.LU R23, [R1+0x162c] ;  /* 0x00162c0001177983 */ /* 0x000ee40000300800 */
[----:B------:R-:W-:Y:S01]  /*388a0*/  IMAD.X R4, R5, 0x1, R0, P0 ;  /* 0x0000000105047824 */ /* 0x000fe200000e0600 */
[-C--:B--2---:R-:W-:Y:S01]  /*388b0*/  IADD3 R12, P2, R12, R29.reuse, RZ ;  /* 0x0000001d0c0c7210 */ /* 0x084fe20007f5e0ff */
[----:B---3--:R-:W-:Y:S01]  /*388c0*/  STL.64 [R1+0x1a70], R22 ;  /* 0x001a701601007387 */ /* 0x008fe20000100a00 */
[----:B------:R0:W-:Y:S02]  /*388d0*/  STL.64 [R1+0x1a68], R20 ;  /* 0x001a681401007387 */ /* 0x0001e40000100a00 */
[----:B0-----:R-:W-:Y:S01]  /*388e0*/  IMAD.MOV.U32 R21, RZ, RZ, R9 ;  /* 0x000000ffff157224 */ /* 0x001fe200078e0009 */
[----:B------:R-:W-:Y:S01]  /*388f0*/  IADD3 R9, P0, R6, R29, RZ ;  /* 0x0000001d06097210 */ /* 0x000fe20007f1e0ff */
[----:B------:R-:W2:Y:S01]  /*38900*/  LDL.LU R20, [R1+0xd0] ;  /* 0x0000d00001147983 */ /* 0x000ea20000300800 */
[----:B------:R-:W-:-:S02]  /*38910*/  IMAD.MOV.U32 R22, RZ, RZ, R8 ;  /* 0x000000ffff167224 */ /* 0x000fc400078e0008 */
[----:B------:R-:W3:Y:S02]  /*38920*/  LDL.LU R3, [R1+0x1600] ;  /* 0x0016000001037983 */ /* 0x000ee40000300800 */
[----:B------:R-:W-:Y:S01]  /*38930*/  IMAD.MOV.U32 R23, RZ, RZ, R2 ;  /* 0x000000ffff177224 */ /* 0x000fe200078e0002 */
[----:B------:R-:W2:Y:S01]  /*38940*/  LDL.LU R25, [R1+0x1624] ;  /* 0x0016240001197983 */ /* 0x000ea20000300800 */
[----:B------:R-:W-:Y:S01]  /*38950*/  IADD3 R8, P1, R10, R29, RZ ;  /* 0x0000001d0a087210 */ /* 0x000fe20007f3e0ff */
[----:B------:R-:W2:Y:S02]  /*38960*/  LDL.LU R2, [R1+0x15f8] ;  /* 0x0015f80001027983 */ /* 0x000ea40000300800 */
[----:B------:R-:W2:Y:S02]  /*38970*/  LDL R14, [R1+0x19f8] ;  /* 0x0019f800010e7983 */ /* 0x000ea40000100800 */
[--C-:B------:R-:W-:Y:S01]  /*38980*/  IMAD.X R6, R7, 0x1, R0.reuse, P0 ;  /* 0x0000000107067824 */ /* 0x100fe200000e0600 */
[----:B------:R-:W-:Y:S01]  /*38990*/  STL [R1+0x1a28], R9 ;  /* 0x001a280901007387 */ /* 0x000fe20000100800 */
[----:B------:R-:W2:Y:S02]  /*389a0*/  LDL.LU R13, [R1+0x1a80] ;  /* 0x001a8000010d7983 */ /* 0x000ea40000300800 */
[----:B------:R-:W-:Y:S02]  /*389b0*/  STL [R1+0x1a2c], R12 ;  /* 0x001a2c0c01007387 */ /* 0x000fe40000100800 */
[----:B------:R-:W-:-:S02]  /*389c0*/  IMAD.X R5, R11, 0x1, R0, P1 ;  /* 0x000000010b057824 */ /* 0x000fc400008e0600 */
[----:B------:R-:W2:Y:S01]  /*389d0*/  LDL.LU.64 R10, [R1+0x1a78] ;  /* 0x001a7800010a7983 */ /* 0x000ea20000300a00 */
[----:B------:R0:W-:Y:S03]  /*389e0*/  STL [R1+0x1a30], R6 ;  /* 0x001a300601007387 */ /* 0x0001e60000100800 */
[----:B0-----:R-:W3:Y:S01]  /*389f0*/  LDL.LU.64 R6, [R1+0xee8] ;  /* 0x000ee80001067983 */ /* 0x001ee20000300a00 */
[----:B------:R-:W-:-:S05]  /*38a00*/  IADD3 R15, R15, 0x1, RZ ;  /* 0x000000010f0f7810 */ /* 0x000fca0007ffe0ff */
[----:B------:R-:W-:Y:S01]  /*38a10*/  STL [R1+0xff8], R15 ;  /* 0x000ff80f01007387 */ /* 0x000fe20000100800 */
[----:B------:R-:W4:Y:S01]  /*38a20*/  LDL.LU R24, [R1+0x161c] ;  /* 0x00161c0001187983 */ /* 0x000f220000300800 */
[----:B--2---:R-:W-:Y:S01]  /*38a30*/  HMMA.16816.F32 R16, R16, R10, R20 ;  /* 0x0000000a1010723c */ /* 0x004fe20000001814 */
[----:B---3--:R-:W-:-:S05]  /*38a40*/  IMAD.X R7, R7, 0x1, R0, P2 ;  /* 0x0000000107077824 */ /* 0x008fca00010e0600 */
[----:B------:R0:W-:Y:S01]  /*38a50*/  STL [R1+0x1a34], R7 ;  /* 0x001a340701007387 */ /* 0x0001e20000100800 */
[----:B------:R-:W2:Y:S02]  /*38a60*/  LDL.LU.64 R22, [R1+0x1a70] ;  /* 0x001a700001167983 */ /* 0x000ea40000300a00 */
[----:B------:R-:W3:Y:S02]  /*38a70*/  LDL.LU.64 R20, [R1+0x1a68] ;  /* 0x001a680001147983 */ /* 0x000ee40000300a00 */
[----:B------:R-:W-:Y:S01]  /*38a80*/  IMAD.MOV.U32 R6, RZ, RZ, R13 ;  /* 0x000000ffff067224 */ /* 0x000fe200078e000d */
[-C--:B------:R-:W-:Y:S11]  /*38a90*/  IADD3 R28, P3, R28, R29.reuse, RZ ;  /* 0x0000001d1c1c7210 */ /* 0x080ff60007f7e0ff */
[----:B------:R-:W-:Y:S01]  /*38aa0*/  @!UPT UIADD3 URZ, URZ, URZ, URZ ;  /* 0x0000003f3f3ff290 */ /* 0x000fe2000fffe03f */
[----:B------:R-:W-:Y:S02]  /*38ab0*/  IMAD.MOV.U32 R10, RZ, RZ, R19 ;  /* 0x000000ffff0a7224 */ /* 0x000fe400078e0013 */
[----:B------:R-:W-:Y:S02]  /*38ac0*/  IMAD.MOV.U32 R11, RZ, RZ, R18 ;  /* 0x000000ffff0b7224 */ /* 0x000fe400078e0012 */
[----:B0-----:R-:W-:Y:S01]  /*38ad0*/  IMAD.MOV.U32 R7, RZ, RZ, R4 ;  /* 0x000000ffff077224 */ /* 0x001fe200078e0004 */
[----:B------:R-:W-:Y:S01]  /*38ae0*/  STL.64 [R1+0x40], R16 ;  /* 0x0000401001007387 */ /* 0x000fe20000100a00 */
[----:B------:R-:W-:Y:S02]  /*38af0*/  IMAD.MOV.U32 R4, RZ, RZ, R8 ;  /* 0x000000ffff047224 */ /* 0x000fe400078e0008 */
[----:B------:R-:W-:Y:S02]  /*38b00*/  STL.64 [R1+0x48], R18 ;  /* 0x0000481201007387 */ /* 0x000fe40000100a00 */
[----:B------:R-:W-:Y:S01]  /*38b10*/  STL [R1+0x1a3c], R10 ;  /* 0x001a3c0a01007387 */ /* 0x000fe20000100800 */
[----:B------:R-:W-:Y:S01]  /*38b20*/  STL [R1+0x1a38], R11 ;  /* 0x001a380b01007387 */ /* 0x000fe20000100800 */
[-C--:B----4-:R-:W-:Y:S01]  /*38b30*/  IADD3 R26, P2, R26, R29.reuse, RZ ;  /* 0x0000001d1a1a7210 */ /* 0x090fe20007f5e0ff */
[----:B------:R-:W-:Y:S01]  /*38b40*/  STL.64 [R1+0xfe0], R6 ;  /* 0x000fe00601007387 */ /* 0x000fe20000100a00 */
[-C--:B------:R-:W-:Y:S01]  /*38b50*/  IADD3 R27, P4, R27, R29.reuse, RZ ;  /* 0x0000001d1b1b7210 */ /* 0x080fe20007f9e0ff */
[----:B------:R-:W-:Y:S01]  /*38b60*/  STL.64 [R1+0xfd8], R4 ;  /* 0x000fd80401007387 */ /* 0x000fe20000100a00 */
[----:B------:R0:W-:Y:S02]  /*38b70*/  STL [R1+0x1628], R28 ;  /* 0x0016281c01007387 */ /* 0x0001e40000100800 */
[----:B------:R-:W-:Y:S01]  /*38b80*/  IMAD.X R25, R25, 0x1, R0, P3 ;  /* 0x0000000119197824 */ /* 0x000fe200018e0600 */
[----:B0-----:R-:W4:Y:S01]  /*38b90*/  LDL.LU R28, [R1+0x15f0] ;  /* 0x0015f000011c7983 */ /* 0x001f220000300800 */
[----:B------:R-:W-:Y:S02]  /*38ba0*/  STL [R1+0x1630], R26 ;  /* 0x0016301a01007387 */ /* 0x000fe40000100800 */
[----:B------:R-:W-:Y:S01]  /*38bb0*/  STL [R1+0x1620], R27 ;  /* 0x0016201b01007387 */ /* 0x000fe20000100800 */
[----:B---3--:R-:W-:-:S02]  /*38bc0*/  IADD3 R20, P5, R20, R29, RZ ;  /* 0x0000001d14147210 */ /* 0x008fc40007fbe0ff */
[-C--:B------:R-:W-:Y:S02]  /*38bd0*/  IADD3 R21, P6, R21, R29.reuse, RZ ;  /* 0x0000001d15157210 */ /* 0x080fe40007fde0ff */
[-C--:B--2---:R-:W-:Y:S01]  /*38be0*/  IADD3 R22, P1, R22, R29.reuse, RZ ;  /* 0x0000001d16167210 */ /* 0x084fe20007f3e0ff */
[--C-:B------:R-:W-:Y:S01]  /*38bf0*/  IMAD.X R23, R23, 0x1, R0.reuse, P2 ;  /* 0x0000000117177824 */ /* 0x100fe200010e0600 */
[-C--:B------:R-:W-:Y:S01]  /*38c00*/  IADD3 R3, P2, R3, R29.reuse, RZ ;  /* 0x0000001d03037210 */ /* 0x080fe20007f5e0ff */
[----:B------:R-:W-:Y:S01]  /*38c10*/  STL [R1+0x1618], R20 ;  /* 0x0016181401007387 */ /* 0x000fe20000100800 */
[----:B------:R-:W-:Y:S02]  /*38c20*/  STL [R1+0x1610], R21 ;  /* 0x0016101501007387 */ /* 0x000fe40000100800 */
[----:B------:R-:W-:Y:S02]  /*38c30*/  STL [R1+0x1608], R22 ;  /* 0x0016081601007387 */ /* 0x000fe40000100800 */
[----:B------:R0:W-:Y:S01]  /*38c40*/  STL [R1+0x1624], R25 ;  /* 0x0016241901007387 */ /* 0x0001e20000100800 */
[----:B------:R-:W-:Y:S04]  /*38c50*/  STL [R1+0x162c], R23 ;  /* 0x00162c1701007387 */ /* 0x000fe80000100800 */
[----:B0-----:R-:W2:Y:S01]  /*38c60*/  LDL.LU R25, [R1+0x1614] ;  /* 0x0016140001197983 */ /* 0x001ea20000300800 */
[----:B------:R-:W-:Y:S02]  /*38c70*/  STL [R1+0x1600], R3 ;  /* 0x0016000301007387 */ /* 0x000fe40000100800 */
[----:B------:R-:W3:Y:S01]  /*38c80*/  LDL.LU R8, [R1+0x160c] ;  /* 0x00160c0001087983 */ /* 0x000ee20000300800 */
[-C--:B------:R-:W-:Y:S01]  /*38c90*/  IADD3 R2, P3, R2, R29.reuse, RZ ;  /* 0x0000001d02027210 */ /* 0x080fe20007f7e0ff */
[--C-:B------:R-:W-:Y:S01]  /*38ca0*/  IMAD.X R24, R24, 0x1, R0.reuse, P4 ;  /* 0x0000000118187824 */ /* 0x100fe200020e0600 */
[----:B------:R-:W-:Y:S01]  /*38cb0*/  ISETP.NE.U32.AND P0, PT, R15, R14, PT ;  /* 0x0000000e0f00720c */ /* 0x000fe20003f05070 */
[----:B---3--:R0:W-:Y:S04]  /*38cc0*/  STL [R1+0x1a60], R8 ;  /* 0x001a600801007387 */ /* 0x0081e80000100800 */
[----:B0-----:R-:W3:Y:S01]  /*38cd0*/  LDL.LU R8, [R1+0x15e8] ;  /* 0x0015e80001087983 */ /* 0x001ee20000300800 */
[----:B------:R0:W-:Y:S02]  /*38ce0*/  STL [R1+0x15f8], R2 ;  /* 0x0015f80201007387 */ /* 0x0001e40000100800 */
[----:B------:R-:W3:Y:S02]  /*38cf0*/  LDL.LU R5, [R1+0x15e0] ;  /* 0x0015e00001057983 */ /* 0x000ee40000300800 */
[----:B------:R-:W3:Y:S01]  /*38d00*/  LDL.LU R13, [R1+0x1604] ;  /* 0x00160400010d7983 */ /* 0x000ee20000300800 */
[----:B------:R-:W3:Y:S01]  /*38d10*/  LDL.LU R4, [R1+0x15d8] ;  /* 0x0015d80001047983 */ /* 0x000ee20000300800 */
[----:B------:R-:W3:Y:S02]  /*38d20*/  LDL.LU R11, [R1+0x15fc] ;  /* 0x0015fc00010b7983 */ /* 0x000ee40000300800 */
[----:B------:R-:W3:Y:S02]  /*38d30*/  LDL.LU R10, [R1+0x15d0] ;  /* 0x0015d000010a7983 */ /* 0x000ee40000300800 */
[----:B------:R-:W3:Y:S01]  /*38d40*/  LDL.LU R16, [R1+0x15f4] ;  /* 0x0015f40001107983 */ /* 0x000ee20000300800 */
[----:B0-----:R-:W3:Y:S01]  /*38d50*/  LDL.LU R2, [R1+0x15c8] ;  /* 0x0015c80001027983 */ /* 0x001ee20000300800 */
[----:B------:R-:W3:Y:S02]  /*38d60*/  LDL.LU R17, [R1+0x15ec] ;  /* 0x0015ec0001117983 */ /* 0x000ee40000300800 */
[----:B------:R-:W3:Y:S02]  /*38d70*/  LDL.LU R18, [R1+0x15c0] ;  /* 0x0015c00001127983 */ /* 0x000ee40000300800 */
[----:B------:R-:W3:Y:S01]  /*38d80*/  LDL.LU R19, [R1+0x15e4] ;  /* 0x0015e40001137983 */ /* 0x000ee20000300800 */
[----:B------:R0:W-:Y:S01]  /*38d90*/  STL [R1+0x161c], R24 ;  /* 0x00161c1801007387 */ /* 0x0001e20000100800 */
[----:B------:R-:W3:Y:S02]  /*38da0*/  LDL.LU R7, [R1+0x15b8] ;  /* 0x0015b80001077983 */ /* 0x000ee40000300800 */
[----:B------:R-:W3:Y:S02]  /*38db0*/  LDL.LU R6, [R1+0x15dc] ;  /* 0x0015dc0001067983 */ /* 0x000ee40000300800 */
[----:B------:R-:W3:Y:S01]  /*38dc0*/  LDL.LU R12, [R1+0x15b0] ;  /* 0x0015b000010c7983 */ /* 0x000ee20000300800 */
[----:B------:R-:W3:Y:S01]  /*38dd0*/  LDL.LU R9, [R1+0x15d4] ;  /* 0x0015d40001097983 */ /* 0x000ee20000300800 */
[----:B------:R-:W3:Y:S02]  /*38de0*/  LDL.LU R14, [R1+0x15a8] ;  /* 0x0015a800010e7983 */ /* 0x000ee40000300800 */
[----:B------:R-:W3:Y:S01]  /*38df0*/  LDL.LU R15, [R1+0x15cc] ;  /* 0x0015cc00010f7983 */ /* 0x000ee20000300800 */
[----:B----4-:R-:W-:Y:S01]  /*38e00*/  IADD3 R28, P4, R28, R29, RZ ;  /* 0x0000001d1c1c7210 */ /* 0x010fe20007f9e0ff */
[----:B0-----:R-:W4:Y:S01]  /*38e10*/  LDL.LU R24, [R1+0x15a0] ;  /* 0x0015a00001187983 */ /* 0x001f220000300800 */
[----:B------:R-:W4:Y:S02]  /*38e20*/  LDL.LU R26, [R1+0x15c4] ;  /* 0x0015c400011a7983 */ /* 0x000f240000300800 */
[----:B------:R-:W4:Y:S02]  /*38e30*/  LDL.LU R27, [R1+0x1598] ;  /* 0x00159800011b7983 */ /* 0x000f240000300800 */
[----:B------:R-:W4:Y:S01]  /*38e40*/  LDL.LU R20, [R1+0x15bc] ;  /* 0x0015bc0001147983 */ /* 0x000f220000300800 */
[----:B------:R0:W-:Y:S01]  /*38e50*/  STL [R1+0x15f0], R28 ;  /* 0x0015f01c01007387 */ /* 0x0001e20000100800 */
[----:B------:R-:W4:Y:S02]  /*38e60*/  LDL.LU R21, [R1+0x1590] ;  /* 0x0015900001157983 */ /* 0x000f240000300800 */
[----:B--2---:R-:W-:-:S02]  /*38e70*/  IMAD.X R25, R25, 0x1, R0, P5 ;  /* 0x0000000119197824 */ /* 0x004fc400028e0600 */
[----:B------:R-:W2:Y:S01]  /*38e80*/  LDL.LU R22, [R1+0x15b4] ;  /* 0x0015b40001167983 */ /* 0x000ea20000300800 */
[----:B------:R-:W2:Y:S04]  /*38e90*/  LDL.LU R23, [R1+0x1588] ;  /* 0x0015880001177983 */ /* 0x000ea80000300800 */
[----:B0-----:R-:W2:Y:S01]  /*38ea0*/  LDL.LU R28, [R1+0x15ac] ;  /* 0x0015ac00011c7983 */ /* 0x001ea20000300800 */
[----:B------:R-:W2:Y:S02]  /*38eb0*/  LDL.LU R3, [R1+0x1580] ;  /* 0x0015800001037983 */ /* 0x000ea40000300800 */
[----:B------:R0:W-:Y:S02]  /*38ec0*/  STL [R1+0x1614], R25 ;  /* 0x0016141901007387 */ /* 0x0001e40000100800 */
[----:B0-----:R-:W2:Y:S01]  /*38ed0*/  LDL.LU R25, [R1+0x15a4] ;  /* 0x0015a40001197983 */ /* 0x001ea20000300800 */
[----:B---3--:R-:W-:-:S05]  /*38ee0*/  IADD3 R8, P5, R8, R29, RZ ;  /* 0x0000001d08087210 */ /* 0x008fca0007fbe0ff */
[----:B------:R0:W-:Y:S04]  /*38ef0*/  STL [R1+0x15e8], R8 ;  /* 0x0015e80801007387 */ /* 0x0001e80000100800 */
[----:B0-----:R-:W3:Y:S01]  /*38f00*/  LDL.LU R8, [R1+0x1a60] ;  /* 0x001a600001087983 */ /* 0x001ee20000300800 */
[--C-:B------:R-:W-:Y:S01]  /*38f10*/  IMAD.X R13, R13, 0x1, R0.reuse, P1 ;  /* 0x000000010d0d7824 */ /* 0x100fe200008e0600 */
[-C--:B------:R-:W-:Y:S01]  /*38f20*/  IADD3 R4, P1, R4, R29.reuse, RZ ;  /* 0x0000001d04047210 */ /* 0x080fe20007f3e0ff */
[--C-:B------:R-:W-:Y:S02]  /*38f30*/  IMAD.X R11, R11, 0x1, R0.reuse, P2 ;  /* 0x000000010b0b7824 */ /* 0x100fe400010e0600 */
[----:B------:R-:W-:Y:S01]  /*38f40*/  IMAD.X R16, R16, 0x1, R0, P3 ;  /* 0x0000000110107824 */ /* 0x000fe200018e0600 */
[----:B------:R-:W-:-:S02]  /*38f50*/  IADD3 R2, P3, R2, R29, RZ ;  /* 0x0000001d02027210 */ /* 0x000fc40007f7e0ff */
[-C--:B------:R-:W-:Y:S01]  /*38f60*/  IADD3 R10, P2, R10, R29.reuse, RZ ;  /* 0x0000001d0a0a7210 */ /* 0x080fe20007f5e0ff */
[--C-:B------:R-:W-:Y:S01]  /*38f70*/  IMAD.X R17, R17, 0x1, R0.reuse, P4 ;  /* 0x0000000111117824 */ /* 0x100fe200020e0600 */
[-C--:B------:R-:W-:Y:S01]  /*38f80*/  IADD3 R18, P4, R18, R29.reuse, RZ ;  /* 0x0000001d12127210 */ /* 0x080fe20007f9e0ff */
[--C-:B------:R-:W-:Y:S01]  /*38f90*/  IMAD.X R19, R19, 0x1, R0.reuse, P5 ;  /* 0x0000000113137824 */ /* 0x100fe200028e0600 */
[-C--:B------:R-:W-:Y:S01]  /*38fa0*/  IADD3 R7, P5, R7, R29.reuse, RZ ;  /* 0x0000001d07077210 */ /* 0x080fe20007fbe0ff */
[--C-:B------:R-:W-:Y:S02]  /*38fb0*/  IMAD.X R9, R9, 0x1, R0.reuse, P1 ;  /* 0x0000000109097824 */ /* 0x100fe400008e0600 */
[--C-:B------:R-:W-:Y:S01]  /*38fc0*/  IMAD.X R15, R15, 0x1, R0.reuse, P2 ;  /* 0x000000010f0f7824 */ /* 0x100fe200010e0600 */
[-C--:B----4-:R-:W-:Y:S02]  /*38fd0*/  IADD3 R24, P2, R24, R29.reuse, RZ ;  /* 0x0000001d18187210 */ /* 0x090fe40007f5e0ff */
[-C--:B------:R-:W-:Y:S01]  /*38fe0*/  IADD3 R14, P1, R14, R29.reuse, RZ ;  /* 0x0000001d0e0e7210 */ /* 0x080fe20007f3e0ff */
[--C-:B------:R-:W-:Y:S01]  /*38ff0*/  IMAD.X R26, R26, 0x1, R0.reuse, P3 ;  /* 0x000000011a1a7824 */ /* 0x100fe200018e0600 */
[-C--:B------:R-:W-:Y:S01]  /*39000*/  IADD3 R27, P3, R27, R29.reuse, RZ ;  /* 0x0000001d1b1b7210 */ /* 0x080fe20007f7e0ff */
[--C-:B------:R-:W-:Y:S01]  /*39010*/  IMAD.X R20, R20, 0x1, R0.reuse, P4 ;  /* 0x0000000114147824 */ /* 0x100fe200020e0600 */
[----:B------:R-:W-:Y:S01]  /*39020*/  IADD3 R21, P4, R21, R29, RZ ;  /* 0x0000001d15157210 */ /* 0x000fe20007f9e0ff */
[----:B--2---:R-:W-:-:S02]  /*39030*/  IMAD.X R22, R22, 0x1, R0, P5 ;  /* 0x0000000116167824 */ /* 0x004fc400028e0600 */
[----:B---3--:R-:W-:Y:S01]  /*39040*/  IMAD.X R8, R8, 0x1, R0, P6 ;  /* 0x0000000108087824 */ /* 0x008fe200030e0600 */
[----:B------:R-:W-:-:S04]  /*39050*/  IADD3 R5, P6, R5, R29, RZ ;  /* 0x0000001d05057210 */ /* 0x000fc80007fde0ff */
[----:B------:R-:W-:Y:S01]  /*39060*/  STL [R1+0x160c], R8 ;  /* 0x00160c0801007387 */ /* 0x000fe20000100800 */
[----:B------:R-:W-:Y:S02]  /*39070*/  STL [R1+0x15e0], R5 ;  /* 0x0015e00501007387 */ /* 0x000fe40000100800 */
[----:B------:R-:W-:Y:S02]  /*39080*/  STL [R1+0x1604], R13 ;  /* 0x0016040d01007387 */ /* 0x000fe40000100800 */
[----:B------:R-:W-:Y:S01]  /*39090*/  STL [R1+0x15d8], R4 ;  /* 0x0015d80401007387 */ /* 0x000fe20000100800 */
[----:B------:R-:W-:Y:S01]  /*390a0*/  STL [R1+0x15fc], R11 ;  /* 0x0015fc0b01007387 */ /* 0x000fe20000100800 */
[----:B------:R0:W-:Y:S02]  /*390b0*/  STL [R1+0x15c8], R2 ;  /* 0x0015c80201007387 */ /* 0x0001e40000100800 */
[----:B------:R-:W-:Y:S02]  /*390c0*/  STL [R1+0x15d0], R10 ;  /* 0x0015d00a01007387 */ /* 0x000fe40000100800 */
[--C-:B------:R-:W-:Y:S01]  /*390d0*/  IMAD.X R6, R6, 0x1, R0.reuse, P6 ;  /* 0x0000000106067824 */ /* 0x100fe200030e0600 */
[-C--:B------:R-:W-:Y:S01]  /*390e0*/  IADD3 R12, P6, R12, R29.reuse, RZ ;  /* 0x0000001d0c0c7210 */ /* 0x080fe20007fde0ff */
[----:B0-----:R-:W2:Y:S01]  /*390f0*/  LDL.LU R2, [R1+0x1578] ;  /* 0x0015780001027983 */ /* 0x001ea20000300800 */
        /* <DEDUP_REMOVED lines=8> */
[----:B------:R0:W-:Y:S02]  /*39180*/  STL [R1+0x15a0], R24 ;  /* 0x0015a01801007387 */ /* 0x0001e40000100800 */
[----:B------:R-:W-:Y:S02]  /*39190*/  STL [R1+0x15a8], R14 ;  /* 0x0015a80e01007387 */ /* 0x000fe40000100800 */
[----:B------:R-:W-:Y:S01]  /*391a0*/  IMAD.X R28, R28, 0x1, R0, P6 ;  /* 0x000000011c1c7824 */ /* 0x000fe200030e0600 */
[----:B0-----:R-:W3:Y:S01]  /*391b0*/  LDL.LU R24, [R1+0x159c] ;  /* 0x00159c0001187983 */ /* 0x001ee20000300800 */
[----:B------:R-:W-:Y:S02]  /*391c0*/  STL [R1+0x15cc], R15 ;  /* 0x0015cc0f01007387 */ /* 0x000fe40000100800 */
[----:B------:R-:W-:Y:S02]  /*391d0*/  STL [R1+0x15c4], R26 ;  /* 0x0015c41a01007387 */ /* 0x000fe40000100800 */
[----:B------:R-:W-:Y:S01]  /*391e0*/  STL [R1+0x1598], R27 ;  /* 0x0015981b01007387 */ /* 0x000fe20000100800 */
[----:B------:R-:W-:Y:S01]  /*391f0*/  STL [R1+0x15bc], R20 ;  /* 0x0015bc1401007387 */ /* 0x000fe20000100800 */
[----:B------:R-:W-:Y:S02]  /*39200*/  STL [R1+0x1590], R21 ;  /* 0x0015901501007387 */ /* 0x000fe40000100800 */
[----:B------:R0:W-:Y:S02]  /*39210*/  STL [R1+0x15ac], R28 ;  /* 0x0015ac1c01007387 */ /* 0x0001e40000100800 */
[----:B------:R-:W-:Y:S01]  /*39220*/  STL [R1+0x15b4], R22 ;  /* 0x0015b41601007387 */ /* 0x000fe20000100800 */
[----:B0-----:R-:W4:Y:S01]  /*39230*/  LDL.LU R28, [R1+0x1570] ;  /* 0x00157000011c7983 */ /* 0x001f220000300800 */
[----:B------:R-:W-:-:S02]  /*39240*/  IADD3 R23, P5, R23, R29, RZ ;  /* 0x0000001d17177210 */ /* 0x000fc40007fbe0ff */
[-C--:B------:R-:W-:Y:S01]  /*39250*/  IADD3 R3, P6, R3, R29.reuse, RZ ;  /* 0x0000001d03037210 */ /* 0x080fe20007fde0ff */
[----:B------:R-:W-:Y:S02]  /*39260*/  IMAD.X R25, R25, 0x1, R0, P1 ;  /* 0x0000000119197824 */ /* 0x000fe400008e0600 */
[----:B------:R-:W-:Y:S01]  /*39270*/  STL [R1+0x1588], R23 ;  /* 0x0015881701007387 */ /* 0x000fe20000100800 */
[----:B------:R-:W4:Y:S02]  /*39280*/  LDL.LU R8, [R1+0x1568] ;  /* 0x0015680001087983 */ /* 0x000f240000300800 */
[----:B------:R-:W4:Y:S02]  /*39290*/  LDL.LU R5, [R1+0x158c] ;  /* 0x00158c0001057983 */ /* 0x000f240000300800 */
[----:B------:R-:W-:Y:S01]  /*392a0*/  STL [R1+0x1580], R3 ;  /* 0x0015800301007387 */ /* 0x000fe20000100800 */
[----:B------:R-:W4:Y:S01]  /*392b0*/  LDL.LU R13, [R1+0x1560] ;  /* 0x00156000010d7983 */ /* 0x000f220000300800 */
[----:B------:R0:W-:Y:S02]  /*392c0*/  STL [R1+0x15a4], R25 ;  /* 0x0015a41901007387 */ /* 0x0001e40000100800 */
[----:B------:R-:W4:Y:S02]  /*392d0*/  LDL.LU R4, [R1+0x1584] ;  /* 0x0015840001047983 */ /* 0x000f240000300800 */
[----:B------:R-:W4:Y:S01]  /*392e0*/  LDL.LU R11, [R1+0x1558] ;  /* 0x00155800010b7983 */ /* 0x000f220000300800 */
[----:B------:R-:W4:Y:S01]  /*392f0*/  LDL.LU R10, [R1+0x157c] ;  /* 0x00157c00010a7983 */ /* 0x000f220000300800 */
[----:B------:R-:W4:Y:S02]  /*39300*/  LDL.LU R16, [R1+0x1550] ;  /* 0x0015500001107983 */ /* 0x000f240000300800 */
[----:B------:R-:W4:Y:S01]  /*39310*/  LDL.LU R17, [R1+0x1574] ;  /* 0x0015740001117983 */ /* 0x000f220000300800 */
[----:B0-----:R-:W4:Y:S01]  /*39320*/  LDL.LU R25, [R1+0x1548] ;  /* 0x0015480001197983 */ /* 0x001f220000300800 */
[----:B------:R-:W4:Y:S02]  /*39330*/  LDL.LU R18, [R1+0x156c] ;  /* 0x00156c0001127983 */ /* 0x000f240000300800 */
[----:B------:R-:W4:Y:S02]  /*39340*/  LDL.LU R19, [R1+0x1540] ;  /* 0x0015400001137983 */ /* 0x000f240000300800 */
[----:B------:R-:W4:Y:S01]  /*39350*/  LDL.LU R7, [R1+0x1564] ;  /* 0x0015640001077983 */ /* 0x000f220000300800 */
[----:B--2---:R-:W-:-:S05]  /*39360*/  IADD3 R2, P1, R2, R29, RZ ;  /* 0x0000001d02027210 */ /* 0x004fca0007f3e0ff */
[----:B------:R0:W-:Y:S01]  /*39370*/  STL [R1+0x1578], R2 ;  /* 0x0015780201007387 */ /* 0x0001e20000100800 */
[----:B------:R-:W2:Y:S02]  /*39380*/  LDL.LU R6, [R1+0x1538] ;  /* 0x0015380001067983 */ /* 0x000ea40000300800 */
[----:B------:R-:W2:Y:S02]  /*39390*/  LDL.LU R12, [R1+0x155c] ;  /* 0x00155c00010c7983 */ /* 0x000ea40000300800 */
[----:B------:R-:W2:Y:S01]  /*393a0*/  LDL.LU R9, [R1+0x1530] ;  /* 0x0015300001097983 */ /* 0x000ea20000300800 */
[----:B------:R-:W2:Y:S01]  /*393b0*/  LDL.LU R14, [R1+0x1554] ;  /* 0x00155400010e7983 */ /* 0x000ea20000300800 */
[----:B------:R-:W2:Y:S02]  /*393c0*/  LDL.LU R15, [R1+0x1528] ;  /* 0x00152800010f7983 */ /* 0x000ea40000300800 */
[----:B------:R-:W2:Y:S01]  /*393d0*/  LDL.LU R26, [R1+0x154c] ;  /* 0x00154c00011a7983 */ /* 0x000ea20000300800 */
[----:B0-----:R-:W2:Y:S01]  /*393e0*/  LDL.LU R2, [R1+0x1520] ;  /* 0x0015200001027983 */ /* 0x001ea20000300800 */
[----:B------:R-:W2:Y:S02]  /*393f0*/  LDL.LU R27, [R1+0x1544] ;  /* 0x00154400011b7983 */ /* 0x000ea40000300800 */
[----:B------:R-:W2:Y:S02]  /*39400*/  LDL.LU R20, [R1+0x1518] ;  /* 0x0015180001147983 */ /* 0x000ea40000300800 */
[----:B------:R-:W2:Y:S02]  /*39410*/  LDL.LU R21, [R1+0x153c] ;  /* 0x00153c0001157983 */ /* 0x000ea40000300800 */
[----:B---3--:R-:W-:-:S05]  /*39420*/  IMAD.X R24, R24, 0x1, R0, P2 ;  /* 0x0000000118187824 */ /* 0x008fca00010e0600 */
[----:B------:R0:W-:Y:S01]  /*39430*/  STL [R1+0x159c], R24 ;  /* 0x00159c1801007387 */ /* 0x0001e20000100800 */
[----:B------:R-:W3:Y:S02]  /*39440*/  LDL.LU R22, [R1+0x1510] ;  /* 0x0015100001167983 */ /* 0x000ee40000300800 */
[----:B------:R-:W2:Y:S02]  /*39450*/  LDL.LU R23, [R1+0x1534] ;  /* 0x0015340001177983 */ /* 0x000ea40000300800 */
[----:B------:R-:W2:Y:S01]  /*39460*/  LDL.LU R3, [R1+0x1508] ;  /* 0x0015080001037983 */ /* 0x000ea20000300800 */
[----:B0-----:R-:W2:Y:S01]  /*39470*/  LDL.LU R24, [R1+0x152c] ;  /* 0x00152c0001187983 */ /* 0x001ea20000300800 */
[----:B----4-:R-:W-:-:S03]  /*39480*/  IADD3 R28, P2, R28, R29, RZ ;  /* 0x0000001d1c1c7210 */ /* 0x010fc60007f5e0ff */
[----:B------:R-:W4:Y:S04]  /*39490*/  LDL.LU R29, [R1+0x1594] ;  /* 0x00159400011d7983 */ /* 0x000f280000300800 */
[----:B------:R0:W-:Y:S04]  /*394a0*/  STL [R1+0x1570], R28 ;  /* 0x0015701c01007387 */ /* 0x0001e80000100800 */
[----:B0-----:R-:W2:Y:S01]  /*394b0*/  LDL.LU R28, [R1+0x1500] ;  /* 0x00150000011c7983 */ /* 0x001ea20000300800 */
[--C-:B------:R-:W-:Y:S02]  /*394c0*/  IMAD.X R5, R5, 0x1, R0.reuse, P4 ;  /* 0x0000000105057824 */ /* 0x100fe400020e0600 */
[----:B------:R-:W-:-:S02]  /*394d0*/  IMAD.X R4, R4, 0x1, R0, P5 ;  /* 0x0000000104047824 */ /* 0x000fc400028e0600 */
[--C-:B------:R-:W-:Y:S02]  /*394e0*/  IMAD.X R10, R10, 0x1, R0.reuse, P6 ;  /* 0x000000010a0a7824 */ /* 0x100fe400030e0600 */
[--C-:B------:R-:W-:Y:S02]  /*394f0*/  IMAD.X R17, R17, 0x1, R0.reuse, P1 ;  /* 0x0000000111117824 */ /* 0x100fe400008e0600 */
[--C-:B------:R-:W-:Y:S02]  /*39500*/  IMAD.X R18, R18, 0x1, R0.reuse, P2 ;  /* 0x0000000112127824 */ /* 0x100fe400010e0600 */
[----:B----4-:R-:W-:-:S05]  /*39510*/  IMAD.X R29, R29, 0x1, R0, P3 ;  /* 0x000000011d1d7824 */ /* 0x010fca00018e0600 */
[----:B------:R0:W-:Y:S02]  /*39520*/  STL [R1+0x1594], R29 ;  /* 0x0015941d01007387 */ /* 0x0001e40000100800 */
[----:B0-----:R-:W-:-:S04]  /*39530*/  IMAD.MOV.U32 R29, RZ, RZ, c[0x0][0x188] ;  /* 0x00006200ff1d7624 */ /* 0x001fc800078e00ff */
[----:B------:R-:W-:-:S04]  /*39540*/  IMAD.SHL.U32 R29, R29, 0x40, RZ ;  /* 0x000000401d1d7824 */ /* 0x000fc800078e00ff */
[----:B------:R-:W-:-:S05]  /*39550*/  IMAD.SHL.U32 R29, R29, 0x2, RZ ;  /* 0x000000021d1d7824 */ /* 0x000fca00078e00ff */
[-C--:B------:R-:W-:Y:S02]  /*39560*/  IADD3 R8, P3, R8, R29.reuse, RZ ;  /* 0x0000001d08087210 */ /* 0x080fe40007f7e0ff */
[-C--:B------:R-:W-:Y:S02]  /*39570*/  IADD3 R13, P4, R13, R29.reuse, RZ ;  /* 0x0000001d0d0d7210 */ /* 0x080fe40007f9e0ff */
[-C--:B------:R-:W-:Y:S02]  /*39580*/  IADD3 R11, P5, R11, R29.reuse, RZ ;  /* 0x0000001d0b0b7210 */ /* 0x080fe40007fbe0ff */
[-C--:B------:R-:W-:Y:S01]  /*39590*/  IADD3 R25, P1, R25, R29.reuse, RZ ;  /* 0x0000001d19197210 */ /* 0x080fe20007f3e0ff */
[----:B------:R-:W-:Y:S01]  /*395a0*/  STL [R1+0x1568], R8 ;  /* 0x0015680801007387 */ /* 0x000fe20000100800 */
[----:B------:R-:W-:Y:S02]  /*395b0*/  STL [R1+0x158c], R5 ;  /* 0x00158c0501007387 */ /* 0x000fe40000100800 */
[----:B------:R-:W-:Y:S01]  /*395c0*/  STL [R1+0x1560], R13 ;  /* 0x0015600d01007387 */ /* 0x000fe20000100800 */
[-C--:B------:R-:W-:Y:S01]  /*395d0*/  IADD3 R16, P6, R16, R29.reuse, RZ ;  /* 0x0000001d10107210 */ /* 0x080fe20007fde0ff */
[----:B------:R-:W-:Y:S01]  /*395e0*/  STL [R1+0x1584], R4 ;  /* 0x0015840401007387 */ /* 0x000fe20000100800 */
[----:B------:R-:W-:Y:S02]  /*395f0*/  STL [R1+0x1558], R11 ;  /* 0x0015580b01007387 */ /* 0x000fe40000100800 */
[----:B------:R-:W-:Y:S02]  /*39600*/  STL [R1+0x157c], R10 ;  /* 0x00157c0a01007387 */ /* 0x000fe40000100800 */
[----:B------:R0:W-:Y:S01]  /*39610*/  STL [R1+0x1548], R25 ;  /* 0x0015481901007387 */ /* 0x0001e20000100800 */
[-C--:B------:R-:W-:Y:S01]  /*39620*/  IADD3 R19, P2, R19, R29.reuse, RZ ;  /* 0x0000001d13137210 */ /* 0x080fe20007f5e0ff */
[----:B------:R-:W-:Y:S01]  /*39630*/  STL [R1+0x1550], R16 ;  /* 0x0015501001007387 */ /* 0x000fe20000100800 */
[--C-:B------:R-:W-:Y:S01]  /*39640*/  IMAD.X R7, R7, 0x1, R0.reuse, P3 ;  /* 0x0000000107077824 */ /* 0x100fe200018e0600 */
[-C--:B--2---:R-:W-:Y:S01]  /*39650*/  IADD3 R6, P3, R6, R29.reuse, RZ ;  /* 0x0000001d06067210 */ /* 0x084fe20007f7e0ff */
[--C-:B------:R-:W-:Y:S01]  /*39660*/  IMAD.X R12, R12, 0x1, R0.reuse, P4 ;  /* 0x000000010c0c7824 */ /* 0x100fe200020e0600 */
[-C--:B------:R-:W-:Y:S01]  /*39670*/  IADD3 R9, P4, R9, R29.reuse, RZ ;  /* 0x0000001d09097210 */ /* 0x080fe20007f9e0ff */
[--C-:B------:R-:W-:Y:S01]  /*39680*/  IMAD.X R14, R14, 0x1, R0.reuse, P5 ;  /* 0x000000010e0e7824 */ /* 0x100fe200028e0600 */
[----:B0-----:R-:W2:Y:S01]  /*39690*/  LDL.LU R25, [R1+0x1524] ;  /* 0x0015240001197983 */ /* 0x001ea20000300800 */
[----:B------:R-:W-:Y:S02]  /*396a0*/  STL [R1+0x1574], R17 ;  /* 0x0015741101007387 */ /* 0x000fe40000100800 */
[----:B------:R-:W-:Y:S02]  /*396b0*/  STL [R1+0x156c], R18 ;  /* 0x00156c1201007387 */ /* 0x000fe40000100800 */
[----:B------:R-:W-:Y:S02]  /*396c0*/  STL [R1+0x1540], R19 ;  /* 0x0015401301007387 */ /* 0x000fe40000100800 */
[--C-:B------:R-:W-:Y:S01]  /*396d0*/  IMAD.X R26, R26, 0x1, R0.reuse, P6 ;  /* 0x000000011a1a7824 */ /* 0x100fe200030e0600 */
[----:B------:R-:W-:Y:S01]  /*396e0*/  STL [R1+0x1564], R7 ;  /* 0x0015640701007387 */ /* 0x000fe20000100800 */
[-C--:B------:R-:W-:Y:S01]  /*396f0*/  IADD3 R2, P6, R2, R29.reuse, RZ ;  /* 0x0000001d02027210 */ /* 0x080fe20007fde0ff */
[----:B------:R-:W-:Y:S01]  /*39700*/  STL [R1+0x1538], R6 ;  /* 0x0015380601007387 */ /* 0x000fe20000100800 */
[-C--:B------:R-:W-:Y:S01]  /*39710*/  IADD3 R15, P5, R15, R29.reuse, RZ ;  /* 0x0000001d0f0f7210 */ /* 0x080fe20007fbe0ff */
[----:B------:R-:W-:Y:S01]  /*39720*/  STL [R1+0x155c], R12 ;  /* 0x00155c0c01007387 */ /* 0x000fe20000100800 */
[----:B------:R-:W-:Y:S02]  /*39730*/  STL [R1+0x1530], R9 ;  /* 0x0015300901007387 */ /* 0x000fe40000100800 */
[----:B------:R-:W-:Y:S02]  /*39740*/  STL [R1+0x1554], R14 ;  /* 0x0015540e01007387 */ /* 0x000fe40000100800 */
[--C-:B------:R-:W-:Y:S01]  /*39750*/  IMAD.X R27, R27, 0x1, R0.reuse, P1 ;  /* 0x000000011b1b7824 */ /* 0x100fe200008e0600 */
[----:B------:R0:W-:Y:S01]  /*39760*/  STL [R1+0x1520], R2 ;  /* 0x0015200201007387 */ /* 0x0001e20000100800 */
[-C--:B------:R-:W-:Y:S01]  /*39770*/  IADD3 R20, P1, R20, R29.reuse, RZ ;  /* 0x0000001d14147210 */ /* 0x080fe20007f3e0ff */
[----:B------:R-:W-:Y:S02]  /*39780*/  STL [R1+0x1528], R15 ;  /* 0x0015280f01007387 */ /* 0x000fe40000100800 */
[--C-:B------:R-:W-:Y:S01]  /*39790*/  IMAD.X R21, R21, 0x1, R0.reuse, P2 ;  /* 0x0000000115157824 */ /* 0x100fe200010e0600 */
[----:B---3--:R-:W-:Y:S01]  /*397a0*/  IADD3 R22, P2, R22, R29, RZ ;  /* 0x0000001d16167210 */ /* 0x008fe20007f5e0ff */
[----:B------:R-:W-:-:S02]  /*397b0*/  IMAD.X R24, R24, 0x1, R0, P4 ;  /* 0x0000000118187824 */ /* 0x000fc400020e0600 */
[--C-:B------:R-:W-:Y:S01]  /*397c0*/  IMAD.X R23, R23, 0x1, R0.reuse, P3 ;  /* 0x0000000117177824 */ /* 0x100fe200018e0600 */
[----:B0-----:R-:W3:Y:S01]  /*397d0*/  LDL.LU R2, [R1+0x14f8] ;  /* 0x0014f80001027983 */ /* 0x001ee20000300800 */
[----:B------:R-:W-:Y:S02]  /*397e0*/  STL [R1+0x154c], R26 ;  /* 0x00154c1a01007387 */ /* 0x000fe40000100800 */
[----:B------:R-:W-:Y:S02]  /*397f0*/  STL [R1+0x1544], R27 ;  /* 0x0015441b01007387 */ /* 0x000fe40000100800 */
[----:B------:R-:W-:Y:S01]  /*39800*/  STL [R1+0x1518], R20 ;  /* 0x0015181401007387 */ /* 0x000fe20000100800 */
[-C--:B------:R-:W-:Y:S01]  /*39810*/  IADD3 R3, P3, R3, R29.reuse, RZ ;  /* 0x0000001d03037210 */ /* 0x080fe20007f7e0ff */
[----:B------:R-:W-:Y:S01]  /*39820*/  STL [R1+0x153c], R21 ;  /* 0x00153c1501007387 */ /* 0x000fe20000100800 */
[----:B------:R-:W-:Y:S02]  /*39830*/  STL [R1+0x1510], R22 ;  /* 0x0015101601007387 */ /* 0x000fe40000100800 */
[----:B------:R0:W-:Y:S02]  /*39840*/  STL [R1+0x152c], R24 ;  /* 0x00152c1801007387 */ /* 0x0001e40000100800 */
[----:B------:R-:W-:Y:S01]  /*39850*/  STL [R1+0x1534], R23 ;  /* 0x0015341701007387 */ /* 0x000fe20000100800 */
[----:B0-----:R-:W4:Y:S01]  /*39860*/  LDL.LU R24, [R1+0x151c] ;  /* 0x00151c0001187983 */ /* 0x001f220000300800 */
[----:B------:R-:W-:Y:S02]  /*39870*/  STL [R1+0x1508], R3 ;  /* 0x0015080301007387 */ /* 0x000fe40000100800 */
[----:B------:R-:W2:Y:S01]  /*39880*/  LDL.LU R8, [R1+0x1514] ;  /* 0x0015140001087983 */ /* 0x000ea20000300800 */
[-C--:B------:R-:W-:Y:S01]  /*39890*/  IADD3 R28, P4, R28, R29.reuse, RZ ;  /* 0x0000001d1c1c7210 */ /* 0x080fe20007f9e0ff */
[----:B--2---:R0:W-:Y:S04]  /*398a0*/  STL [R1+0x1a5c], R8 ;  /* 0x001a5c0801007387 */ /* 0x0041e80000100800 */
[----:B0-----:R-:W2:Y:S01]  /*398b0*/  LDL.LU R8, [R1+0x14f0] ;  /* 0x0014f00001087983 */ /* 0x001ea20000300800 */
[----:B------:R0:W-:Y:S02]  /*398c0*/  STL [R1+0x1500], R28 ;  /* 0x0015001c01007387 */ /* 0x0001e40000100800 */
[----:B------:R-:W2:Y:S02]  /*398d0*/  LDL.LU R5, [R1+0x14e8] ;  /* 0x0014e80001057983 */ /* 0x000ea40000300800 */
[----:B------:R-:W2:Y:S01]  /*398e0*/  LDL.LU R13, [R1+0x150c] ;  /* 0x00150c00010d7983 */ /* 0x000ea20000300800 */
[----:B------:R-:W2:Y:S01]  /*398f0*/  LDL.LU R4, [R1+0x14e0] ;  /* 0x0014e00001047983 */ /* 0x000ea20000300800 */
[----:B------:R-:W2:Y:S02]  /*39900*/  LDL.LU R11, [R1+0x1504] ;  /* 0x00150400010b7983 */ /* 0x000ea40000300800 */
[----:B------:R-:W2:Y:S02]  /*39910*/  LDL.LU R10, [R1+0x14d8] ;  /* 0x0014d800010a7983 */ /* 0x000ea40000300800 */
[----:B------:R-:W2:Y:S02]  /*39920*/  LDL.LU R16, [R1+0x14fc] ;  /* 0x0014fc0001107983 */ /* 0x000ea40000300800 */
[--C-:B------:R-:W-:Y:S01]  /*39930*/  IMAD.X R25, R25, 0x1, R0.reuse, P5 ;  /* 0x0000000119197824 */ /* 0x100fe200028e0600 */
[----:B0-----:R-:W2:Y:S01]  /*39940*/  LDL.LU R28, [R1+0x14d0] ;  /* 0x0014d000011c7983 */ /* 0x001ea20000300800 */
[----:B------:R-:W2:Y:S02]  /*39950*/  LDL.LU R17, [R1+0x14f4] ;  /* 0x0014f40001117983 */ /* 0x000ea40000300800 */
[----:B------:R-:W2:Y:S02]  /*39960*/  LDL.LU R18, [R1+0x14c8] ;  /* 0x0014c80001127983 */ /* 0x000ea40000300800 */
[----:B------:R-:W2:Y:S01]  /*39970*/  LDL.LU R19, [R1+0x14ec] ;  /* 0x0014ec0001137983 */ /* 0x000ea20000300800 */
[----:B------:R0:W-:Y:S01]  /*39980*/  STL [R1+0x1524], R25 ;  /* 0x0015241901007387 */ /* 0x0001e20000100800 */
[----:B------:R-:W2:Y:S02]  /*39990*/  LDL.LU R7, [R1+0x14c0] ;  /* 0x0014c00001077983 */ /* 0x000ea40000300800 */
[----:B------:R-:W2:Y:S02]  /*399a0*/  LDL.LU R6, [R1+0x14e4] ;  /* 0x0014e40001067983 */ /* 0x000ea40000300800 */
[----:B------:R-:W2:Y:S01]  /*399b0*/  LDL.LU R12, [R1+0x14b8] ;  /* 0x0014b800010c7983 */ /* 0x000ea20000300800 */
[----:B------:R-:W2:Y:S01]  /*399c0*/  LDL.LU R9, [R1+0x14dc] ;  /* 0x0014dc0001097983 */ /* 0x000ea20000300800 */
[----:B------:R-:W2:Y:S02]  /*399d0*/  LDL.LU R14, [R1+0x14b0] ;  /* 0x0014b000010e7983 */ /* 0x000ea40000300800 */
[----:B------:R-:W2:Y:S01]  /*399e0*/  LDL.LU R15, [R1+0x14d4] ;  /* 0x0014d400010f7983 */ /* 0x000ea20000300800 */
[----:B---3--:R-:W-:Y:S01]  /*399f0*/  IADD3 R2, P5, R2, R29, RZ ;  /* 0x0000001d02027210 */ /* 0x008fe20007fbe0ff */
[----:B0-----:R-:W3:Y:S01]  /*39a00*/  LDL.LU R25, [R1+0x14a8] ;  /* 0x0014a80001197983 */ /* 0x001ee20000300800 */
[----:B------:R-:W3:Y:S02]  /*39a10*/  LDL.LU R26, [R1+0x14cc] ;  /* 0x0014cc00011a7983 */ /* 0x000ee40000300800 */
[----:B------:R-:W3:Y:S02]  /*39a20*/  LDL.LU R27, [R1+0x14a0] ;  /* 0x0014a000011b7983 */ /* 0x000ee40000300800 */
[----:B------:R-:W3:Y:S01]  /*39a30*/  LDL.LU R20, [R1+0x14c4] ;  /* 0x0014c40001147983 */ /* 0x000ee20000300800 */
[----:B------:R0:W-:Y:S01]  /*39a40*/  STL [R1+0x14f8], R2 ;  /* 0x0014f80201007387 */ /* 0x0001e20000100800 */
[----:B------:R-:W3:Y:S02]  /*39a50*/  LDL.LU R21, [R1+0x1498] ;  /* 0x0014980001157983 */ /* 0x000ee40000300800 */
[----:B----4-:R-:W-:-:S02]  /*39a60*/  IMAD.X R24, R24, 0x1, R0, P6 ;  /* 0x0000000118187824 */ /* 0x010fc400030e0600 */
[----:B------:R-:W4:Y:S01]  /*39a70*/  LDL.LU R22, [R1+0x14bc] ;  /* 0x0014bc0001167983 */ /* 0x000f220000300800 */
[----:B------:R-:W4:Y:S04]  /*39a80*/  LDL.LU R23, [R1+0x1490] ;  /* 0x0014900001177983 */ /* 0x000f280000300800 */
[----:B0-----:R-:W4:Y:S01]  /*39a90*/  LDL.LU R2, [R1+0x14b4] ;  /* 0x0014b40001027983 */ /* 0x001f220000300800 */
[----:B------:R-:W4:Y:S02]  /*39aa0*/  LDL.LU R3, [R1+0x1488] ;  /* 0x0014880001037983 */ /* 0x000f240000300800 */
[----:B------:R0:W-:Y:S02]  /*39ab0*/  STL [R1+0x151c], R24 ;  /* 0x00151c1801007387 */ /* 0x0001e40000100800 */
[----:B0-----:R-:W4:Y:S01]  /*39ac0*/  LDL.LU R24, [R1+0x14ac] ;  /* 0x0014ac0001187983 */ /* 0x001f220000300800 */
[----:B--2---:R-:W-:-:S05]  /*39ad0*/  IADD3 R8, P6, R8, R29, RZ ;  /* 0x0000001d08087210 */ /* 0x004fca0007fde0ff */
[----:B------:R0:W-:Y:S04]  /*39ae0*/  STL [R1+0x14f0], R8 ;  /* 0x0014f00801007387 */ /* 0x0001e80000100800 */
[----:B0-----:R-:W2:Y:S01]  /*39af0*/  LDL.LU R8, [R1+0x1a5c] ;  /* 0x001a5c0001087983 */ /* 0x001ea20000300800 */
        /* <DEDUP_REMOVED lines=12> */
[-C--:B---3--:R-:W-:Y:S02]  /*39bc0*/  IADD3 R25, P3, R25, R29.reuse, RZ ;  /* 0x0000001d19197210 */ /* 0x088fe40007f7e0ff */
[-C--:B------:R-:W-:Y:S01]  /*39bd0*/  IADD3 R14, P2, R14, R29.reuse, RZ ;  /* 0x0000001d0e0e7210 */ /* 0x080fe20007f5e0ff */
[--C-:B------:R-:W-:Y:S01]  /*39be0*/  IMAD.X R26, R26, 0x1, R0.reuse, P4 ;  /* 0x000000011a1a7824 */ /* 0x100fe200020e0600 */
[-C--:B------:R-:W-:Y:S01]  /*39bf0*/  IADD3 R27, P4, R27, R29.reuse, RZ ;  /* 0x0000001d1b1b7210 */ /* 0x080fe20007f9e0ff */
[--C-:B------:R-:W-:Y:S01]  /*39c00*/  IMAD.X R20, R20, 0x1, R0.reuse, P5 ;  /* 0x0000000114147824 */ /* 0x100fe200028e0600 */
[----:B------:R-:W-:Y:S01]  /*39c10*/  IADD3 R21, P5, R21, R29, RZ ;  /* 0x0000001d15157210 */ /* 0x000fe20007fbe0ff */
[----:B----4-:R-:W-:-:S02]  /*39c20*/  IMAD.X R22, R22, 0x1, R0, P6 ;  /* 0x0000000116167824 */ /* 0x010fc400030e0600 */
[----:B--2---:R-:W-:Y:S01]  /*39c30*/  IMAD.X R8, R8, 0x1, R0, P1 ;  /* 0x0000000108087824 */ /* 0x004fe200008e0600 */
        /* <DEDUP_REMOVED lines=1239> */
[----:B------:R-:W-:Y:S01]  /*3e9b0*/  STL [R1+0x17ac], R16 ;  /* 0x0017ac1001007387 */ /* 0x000fe20000100800 */
[-C--:B------:R-:W-:Y:S01]  /*3e9c0*/  IADD3 R19, P3, R19, R29.reuse, RZ ;  /* 0x0000001d13137210 */ /* 0x080fe20007f7e0ff */
[--C-:B------:R-:W-:Y:S01]  /*3e9d0*/  IMAD.X R7, R7, 0x1, R0.reuse, P4 ;  /* 0x0000000107077824 */ /* 0x100fe200020e0600 */
[-C--:B--2---:R-:W-:Y:S01]  /*3e9e0*/  IADD3 R6, P4, R6, R29.reuse, RZ ;  /* 0x0000001d06067210 */ /* 0x084fe20007f9e0ff */
[--C-:B------:R-:W-:Y:S01]  /*3e9f0*/  IMAD.X R12, R12, 0x1, R0.reuse, P5 ;  /* 0x000000010c0c7824 */ /* 0x100fe200028e0600 */
[----:B------:R-:W-:Y:S01]  /*3ea00*/  IADD3 R9, P5, R9, R29, RZ ;  /* 0x0000001d09097210 */ /* 0x000fe20007fbe0ff */
[----:B0-----:R-:W2:Y:S01]  /*3ea10*/  LDL.LU R24, [R1+0x17c8] ;  /* 0x0017c80001187983 */ /* 0x001ea20000300800 */
[----:B------:R-:W-:Y:S02]  /*3ea20*/  STL [R1+0x1778], R17 ;  /* 0x0017781101007387 */ /* 0x000fe40000100800 */
[----:B------:R-:W-:Y:S02]  /*3ea30*/  STL [R1+0x1780], R18 ;  /* 0x0017801201007387 */ /* 0x000fe40000100800 */
[----:B------:R-:W-:Y:S02]  /*3ea40*/  STL [R1+0x17bc], R19 ;  /* 0x0017bc1301007387 */ /* 0x000fe40000100800 */
[----:B------:R-:W-:-:S02]  /*3ea50*/  IMAD.X R14, R14, 0x1, R0, P6 ;  /* 0x000000010e0e7824 */ /* 0x000fc400030e0600 */
[--C-:B------:R-:W-:Y:S01]  /*3ea60*/  IMAD.X R26, R26, 0x1, R0.reuse, P1 ;  /* 0x000000011a1a7824 */ /* 0x100fe200008e0600 */
[----:B------:R-:W-:Y:S01]  /*3ea70*/  STL [R1+0x1788], R7 ;  /* 0x0017880701007387 */ /* 0x000fe20000100800 */
[-C--:B------:R-:W-:Y:S01]  /*3ea80*/  IADD3 R28, P1, R28, R29.reuse, RZ ;  /* 0x0000001d1c1c7210 */ /* 0x080fe20007f3e0ff */
[----:B------:R-:W-:Y:S01]  /*3ea90*/  STL [R1+0x17c4], R6 ;  /* 0x0017c40601007387 */ /* 0x000fe20000100800 */
[----:B------:R-:W-:Y:S01]  /*3eaa0*/  IADD3 R15, P6, R15, R29, RZ ;  /* 0x0000001d0f0f7210 */ /* 0x000fe20007fde0ff */
[----:B------:R-:W-:Y:S01]  /*3eab0*/  STL [R1+0x1790], R12 ;  /* 0x0017900c01007387 */ /* 0x000fe20000100800 */
[----:B------:R-:W-:Y:S02]  /*3eac0*/  STL [R1+0x17cc], R9 ;  /* 0x0017cc0901007387 */ /* 0x000fe40000100800 */
[----:B------:R-:W-:Y:S02]  /*3ead0*/  STL [R1+0x1798], R14 ;  /* 0x0017980e01007387 */ /* 0x000fe40000100800 */
[--C-:B------:R-:W-:Y:S01]  /*3eae0*/  IMAD.X R27, R27, 0x1, R0.reuse, P2 ;  /* 0x000000011b1b7824 */ /* 0x100fe200010e0600 */
[----:B------:R0:W-:Y:S01]  /*3eaf0*/  STL [R1+0x17dc], R28 ;  /* 0x0017dc1c01007387 */ /* 0x0001e20000100800 */
[----:B------:R-:W-:Y:S01]  /*3eb00*/  IADD3 R20, P2, R20, UR8, RZ ;  /* 0x0000000814147c10 */ /* 0x000fe2000ff5e0ff */
[----:B------:R-:W-:Y:S02]  /*3eb10*/  STL [R1+0x17d4], R15 ;  /* 0x0017d40f01007387 */ /* 0x000fe40000100800 */
[--C-:B------:R-:W-:Y:S01]  /*3eb20*/  IMAD.X R21, R21, 0x1, R0.reuse, P3 ;  /* 0x0000000115157824 */ /* 0x100fe200018e0600 */
[----:B---3--:R-:W-:Y:S01]  /*3eb30*/  IADD3 R22, P3, R22, UR8, RZ ;  /* 0x0000000816167c10 */ /* 0x008fe2000ff7e0ff */
[--C-:B------:R-:W-:Y:S01]  /*3eb40*/  IMAD.X R23, R23, 0x1, R0.reuse, P4 ;  /* 0x0000000117177824 */ /* 0x100fe200020e0600 */
[----:B------:R-:W-:Y:S01]  /*3eb50*/  IADD3 R3, P4, R3, UR8, RZ ;  /* 0x0000000803037c10 */ /* 0x000fe2000ff9e0ff */
[----:B0-----:R-:W3:Y:S01]  /*3eb60*/  LDL.LU R28, [R1+0x18f8] ;  /* 0x0018f800011c7983 */ /* 0x001ee20000300800 */
[----:B------:R-:W-:Y:S02]  /*3eb70*/  STL [R1+0x17a0], R26 ;  /* 0x0017a01a01007387 */ /* 0x000fe40000100800 */
[----:B------:R-:W-:Y:S02]  /*3eb80*/  STL [R1+0x17a8], R27 ;  /* 0x0017a81b01007387 */ /* 0x000fe40000100800 */
[----:B------:R-:W-:Y:S01]  /*3eb90*/  STL [R1+0x17f4], R20 ;  /* 0x0017f41401007387 */ /* 0x000fe20000100800 */
[----:B------:R-:W-:Y:S01]  /*3eba0*/  STL [R1+0x17b0], R21 ;  /* 0x0017b01501007387 */ /* 0x000fe20000100800 */
[----:B------:R-:W-:-:S02]  /*3ebb0*/  IMAD.X R25, R25, 0x1, R0, P5 ;  /* 0x0000000119197824 */ /* 0x000fc400028e0600 */
[----:B------:R-:W-:Y:S02]  /*3ebc0*/  STL [R1+0x1904], R22 ;  /* 0x0019041601007387 */ /* 0x000fe40000100800 */
[----:B------:R-:W4:Y:S01]  /*3ebd0*/  LDL.LU R29, [R1+0x17d0] ;  /* 0x0017d000011d7983 */ /* 0x000f220000300800 */
[----:B------:R-:W-:Y:S01]  /*3ebe0*/  STL [R1+0x17b8], R23 ;  /* 0x0017b81701007387 */ /* 0x000fe20000100800 */
[----:B------:R-:W-:Y:S01]  /*3ebf0*/  IADD3 R2, P5, R2, UR8, RZ ;  /* 0x0000000802027c10 */ /* 0x000fe2000ffbe0ff */
[----:B------:R-:W-:Y:S02]  /*3ec00*/  STL [R1+0x1900], R3 ;  /* 0x0019000301007387 */ /* 0x000fe40000100800 */
[----:B------:R-:W4:Y:S01]  /*3ec10*/  LDL.LU R8, [R1+0x18f4] ;  /* 0x0018f40001087983 */ /* 0x000f220000300800 */
[----:B------:R-:W-:Y:S01]  /*3ec20*/  STL [R1+0x17c0], R25 ;  /* 0x0017c01901007387 */ /* 0x000fe20000100800 */
[----:B------:R-:W4:Y:S02]  /*3ec30*/  LDL.LU R5, [R1+0x17d8] ;  /* 0x0017d80001057983 */ /* 0x000f240000300800 */
[----:B------:R-:W4:Y:S02]  /*3ec40*/  LDL.LU R13, [R1+0x18f0] ;  /* 0x0018f000010d7983 */ /* 0x000f240000300800 */
[----:B------:R0:W-:Y:S01]  /*3ec50*/  STL [R1+0x18fc], R2 ;  /* 0x0018fc0201007387 */ /* 0x0001e20000100800 */
[----:B------:R-:W4:Y:S01]  /*3ec60*/  LDL.LU R4, [R1+0x17f0] ;  /* 0x0017f00001047983 */ /* 0x000f220000300800 */
[----:B------:R-:W4:Y:S02]  /*3ec70*/  LDL.LU R11, [R1+0x18e8] ;  /* 0x0018e800010b7983 */ /* 0x000f240000300800 */
[----:B------:R-:W4:Y:S02]  /*3ec80*/  LDL.LU R10, [R1+0x17ec] ;  /* 0x0017ec00010a7983 */ /* 0x000f240000300800 */
[----:B------:R-:W4:Y:S01]  /*3ec90*/  LDL.LU R16, [R1+0x18e0] ;  /* 0x0018e00001107983 */ /* 0x000f220000300800 */
[----:B------:R-:W4:Y:S01]  /*3eca0*/  LDL.LU R17, [R1+0x17e8] ;  /* 0x0017e80001117983 */ /* 0x000f220000300800 */
[----:B------:R-:W4:Y:S03]  /*3ecb0*/  LDL.LU R18, [R1+0x18d8] ;  /* 0x0018d80001127983 */ /* 0x000f260000300800 */
[----:B0-----:R-:W4:Y:S01]  /*3ecc0*/  LDL.LU R2, [R1+0x17e4] ;  /* 0x0017e40001027983 */ /* 0x001f220000300800 */
[----:B------:R-:W4:Y:S02]  /*3ecd0*/  LDL.LU R19, [R1+0x18d0] ;  /* 0x0018d00001137983 */ /* 0x000f240000300800 */
[----:B------:R-:W4:Y:S02]  /*3ece0*/  LDL.LU R7, [R1+0x17e0] ;  /* 0x0017e00001077983 */ /* 0x000f240000300800 */
[----:B------:R-:W4:Y:S02]  /*3ecf0*/  LDL.LU R6, [R1+0x18c8] ;  /* 0x0018c80001067983 */ /* 0x000f240000300800 */
[----:B--2---:R-:W-:-:S05]  /*3ed00*/  IMAD.X R24, R24, 0x1, R0, P6 ;  /* 0x0000000118187824 */ /* 0x004fca00030e0600 */
        /* <DEDUP_REMOVED lines=10> */
[----:B------:R-:W2:Y:S01]  /*3edb0*/  LDL.LU R22, [R1+0x18a0] ;  /* 0x0018a00001167983 */ /* 0x000ea20000300800 */
[----:B---3--:R-:W-:-:S05]  /*3edc0*/  IADD3 R28, P6, R28, UR8, RZ ;  /* 0x000000081c1c7c10 */ /* 0x008fca000ffde0ff */
[----:B------:R0:W-:Y:S01]  /*3edd0*/  STL [R1+0x18f8], R28 ;  /* 0x0018f81c01007387 */ /* 0x0001e20000100800 */
[----:B------:R-:W3:Y:S02]  /*3ede0*/  LDL.LU R23, [R1+0x18c4] ;  /* 0x0018c40001177983 */ /* 0x000ee40000300800 */
[----:B------:R-:W3:Y:S02]  /*3edf0*/  LDL.LU R3, [R1+0x1898] ;  /* 0x0018980001037983 */ /* 0x000ee40000300800 */
[----:B------:R-:W3:Y:S02]  /*3ee00*/  LDL.LU R25, [R1+0x18bc] ;  /* 0x0018bc0001197983 */ /* 0x000ee40000300800 */
[----:B----4-:R-:W-:Y:S01]  /*3ee10*/  IMAD.X R29, R29, 0x1, R0, P1 ;  /* 0x000000011d1d7824 */ /* 0x010fe200008e0600 */
[----:B------:R-:W-:Y:S02]  /*3ee20*/  IADD3 R8, P1, R8, UR8, RZ ;  /* 0x0000000808087c10 */ /* 0x000fe4000ff3e0ff */
[----:B------:R-:W-:Y:S01]  /*3ee30*/  IADD3.X R5, R5, UR5, RZ, P2, !PT ;  /* 0x0000000505057c10 */ /* 0x000fe200097fe4ff */
[----:B0-----:R-:W4:Y:S01]  /*3ee40*/  LDL.LU R28, [R1+0x1890] ;  /* 0x00189000011c7983 */ /* 0x001f220000300800 */
[----:B------:R-:W-:Y:S01]  /*3ee50*/  IADD3 R13, P2, R13, UR8, RZ ;  /* 0x000000080d0d7c10 */ /* 0x000fe2000ff5e0ff */
[----:B------:R-:W-:Y:S01]  /*3ee60*/  STL [R1+0x1a40], R0 ;  /* 0x001a400001007387 */ /* 0x000fe20000100800 */
[----:B------:R-:W-:Y:S01]  /*3ee70*/  IADD3.X R4, R4, UR5, RZ, P3, !PT ;  /* 0x0000000504047c10 */ /* 0x000fe20009ffe4ff */
[----:B------:R-:W-:Y:S01]  /*3ee80*/  STL [R1+0x17d0], R29 ;  /* 0x0017d01d01007387 */ /* 0x000fe20000100800 */
        /* <DEDUP_REMOVED lines=8> */
[----:B------:R-:W-:Y:S01]  /*3ef10*/  IADD3.X R17, R17, UR5, RZ, P5, !PT ;  /* 0x0000000511117c10 */ /* 0x000fe2000affe4ff */
[----:B------:R-:W-:Y:S02]  /*3ef20*/  STL [R1+0x18e8], R11 ;  /* 0x0018e80b01007387 */ /* 0x000fe40000100800 */
[----:B------:R-:W-:Y:S01]  /*3ef30*/  STL [R1+0x17ec], R10 ;  /* 0x0017ec0a01007387 */ /* 0x000fe20000100800 */
[----:B------:R-:W-:Y:S01]  /*3ef40*/  STL [R1+0x18e0], R16 ;  /* 0x0018e01001007387 */ /* 0x000fe20000100800 */
[----:B------:R0:W-:Y:S02]  /*3ef50*/  STL [R1+0x17e4], R2 ;  /* 0x0017e40201007387 */ /* 0x0001e40000100800 */
[----:B------:R-:W-:Y:S01]  /*3ef60*/  STL [R1+0x17e8], R17 ;  /* 0x0017e81101007387 */ /* 0x000fe20000100800 */
[----:B0-----:R-:W4:Y:S01]  /*3ef70*/  LDL.LU R2, [R1+0x18b4] ;  /* 0x0018b40001027983 */ /* 0x001f220000300800 */
[----:B------:R-:W-:-:S02]  /*3ef80*/  IADD3 R18, P5, R18, UR8, RZ ;  /* 0x0000000812127c10 */ /* 0x000fc4000ffbe0ff */
[----:B------:R-:W-:Y:S02]  /*3ef90*/  IADD3 R19, P6, R19, UR8, RZ ;  /* 0x0000000813137c10 */ /* 0x000fe4000ffde0ff */
[----:B------:R-:W-:Y:S01]  /*3efa0*/  IADD3.X R7, R7, UR5, RZ, P1, !PT ;  /* 0x0000000507077c10 */ /* 0x000fe20008ffe4ff */
[----:B------:R-:W-:Y:S01]  /*3efb0*/  IADD3 R6, P1, R6, UR8, RZ ;  /* 0x0000000806067c10 */ /* 0x000fe2000ff3e0ff */
[----:B------:R-:W-:Y:S01]  /*3efc0*/  STL [R1+0x18d8], R18 ;  /* 0x0018d81201007387 */ /* 0x000fe20000100800 */
[----:B------:R-:W-:Y:S02]  /*3efd0*/  STL [R1+0x18d0], R19 ;  /* 0x0018d01301007387 */ /* 0x000fe40000100800 */
[----:B------:R-:W-:Y:S02]  /*3efe0*/  STL [R1+0x17e0], R7 ;  /* 0x0017e00701007387 */ /* 0x000fe40000100800 */
[----:B------:R-:W-:Y:S01]  /*3eff0*/  STL [R1+0x18c8], R6 ;  /* 0x0018c80601007387 */ /* 0x000fe20000100800 */
[----:B--2---:R-:W-:Y:S01]  /*3f000*/  IADD3.X R12, R12, UR5, RZ, P2, !PT ;  /* 0x000000050c0c7c10 */ /* 0x004fe200097fe4ff */
[----:B------:R-:W-:Y:S01]  /*3f010*/  IADD3 R9, P2, R9, UR8, RZ ;  /* 0x0000000809097c10 */ /* 0x000fe2000ff5e0ff */
[----:B------:R-:W-:Y:S01]  /*3f020*/  IADD3.X R14, R14, UR5, RZ, P3, !PT ;  /* 0x000000050e0e7c10 */ /* 0x000fe20009ffe4ff */
[----:B------:R-:W-:Y:S01]  /*3f030*/  IADD3 R15, P3, R15, UR8, RZ ;  /* 0x000000080f0f7c10 */ /* 0x000fe2000ff7e0ff */
[----:B------:R-:W-:Y:S01]  /*3f040*/  IADD3.X R26, R26, UR5, RZ, P4, !PT ;  /* 0x000000051a1a7c10 */ /* 0x000fe2000a7fe4ff */
[----:B------:R-:W-:Y:S01]  /*3f050*/  STL [R1+0x18ec], R12 ;  /* 0x0018ec0c01007387 */ /* 0x000fe20000100800 */
[----:B------:R-:W-:Y:S01]  /*3f060*/  STL [R1+0x18c0], R9 ;  /* 0x0018c00901007387 */ /* 0x000fe20000100800 */
[----:B------:R-:W-:-:S02]  /*3f070*/  IADD3.X R24, R24, UR5, RZ, P5, !PT ;  /* 0x0000000518187c10 */ /* 0x000fc4000affe4ff */
[----:B------:R-:W-:Y:S01]  /*3f080*/  IADD3 R27, P4, R27, UR8, RZ ;  /* 0x000000081b1b7c10 */ /* 0x000fe2000ff9e0ff */
[----:B------:R-:W-:Y:S01]  /*3f090*/  STL [R1+0x18e4], R14 ;  /* 0x0018e40e01007387 */ /* 0x000fe20000100800 */
[----:B------:R-:W-:Y:S01]  /*3f0a0*/  STL [R1+0x18b8], R15 ;  /* 0x0018b80f01007387 */ /* 0x000fe20000100800 */
[----:B------:R-:W-:Y:S01]  /*3f0b0*/  IADD3 R20, P5, R20, UR8, RZ ;  /* 0x0000000814147c10 */ /* 0x000fe2000ffbe0ff */
[----:B------:R0:W-:Y:S01]  /*3f0c0*/  STL [R1+0x18d4], R24 ;  /* 0x0018d41801007387 */ /* 0x0001e20000100800 */
[----:B------:R-:W-:Y:S01]  /*3f0d0*/  IADD3.X R21, R21, UR5, RZ, P6, !PT ;  /* 0x0000000515157c10 */ /* 0x000fe2000b7fe4ff */
[----:B------:R-:W-:Y:S01]  /*3f0e0*/  STL [R1+0x18dc], R26 ;  /* 0x0018dc1a01007387 */ /* 0x000fe20000100800 */
[----:B------:R-:W-:-:S03]  /*3f0f0*/  IADD3 R22, P6, R22, UR8, RZ ;  /* 0x0000000816167c10 */ /* 0x000fc6000ffde0ff */
[----:B0-----:R-:W2:Y:S01]  /*3f100*/  LDL.LU R24, [R1+0x1888] ;  /* 0x0018880001187983 */ /* 0x001ea20000300800 */
[----:B---3--:R-:W-:Y:S01]  /*3f110*/  IADD3.X R23, R23, UR5, RZ, P1, !PT ;  /* 0x0000000517177c10 */ /* 0x008fe20008ffe4ff */
[----:B------:R-:W-:Y:S02]  /*3f120*/  STL [R1+0x18b0], R27 ;  /* 0x0018b01b01007387 */ /* 0x000fe40000100800 */
[----:B------:R-:W-:Y:S01]  /*3f130*/  STL [R1+0x18a8], R20 ;  /* 0x0018a81401007387 */ /* 0x000fe20000100800 */
[----:B------:R-:W-:Y:S01]  /*3f140*/  IADD3 R3, P1, R3, UR8, RZ ;  /* 0x0000000803037c10 */ /* 0x000fe2000ff3e0ff */
[----:B------:R-:W-:Y:S01]  /*3f150*/  STL [R1+0x18cc], R21 ;  /* 0x0018cc1501007387 */ /* 0x000fe20000100800 */
[----:B------:R-:W-:Y:S01]  /*3f160*/  IADD3.X R25, R25, UR5, RZ, P2, !PT ;  /* 0x0000000519197c10 */ /* 0x000fe200097fe4ff */
[----:B------:R-:W-:Y:S02]  /*3f170*/  STL [R1+0x18a0], R22 ;  /* 0x0018a01601007387 */ /* 0x000fe40000100800 */
[----:B------:R-:W-:Y:S01]  /*3f180*/  STL [R1+0x18c4], R23 ;  /* 0x0018c41701007387 */ /* 0x000fe20000100800 */
[----:B----4-:R-:W-:Y:S01]  /*3f190*/  IADD3 R28, P2, R28, UR8, RZ ;  /* 0x000000081c1c7c10 */ /* 0x010fe2000ff5e0ff */
[----:B------:R-:W3:Y:S01]  /*3f1a0*/  LDL.LU R0, [R1+0x18ac] ;  /* 0x0018ac0001007983 */ /* 0x000ee20000300800 */
[----:B------:R-:W-:Y:S02]  /*3f1b0*/  STL [R1+0x1898], R3 ;  /* 0x0018980301007387 */ /* 0x000fe40000100800 */
        /* <DEDUP_REMOVED lines=12> */
[----:B0-----:R-:W4:Y:S02]  /*3f280*/  LDL.LU R28, [R1+0x1858] ;  /* 0x00185800011c7983 */ /* 0x001f240000300800 */
[----:B------:R-:W4:Y:S01]  /*3f290*/  LDL.LU R19, [R1+0x187c] ;  /* 0x00187c0001137983 */ /* 0x000f220000300800 */
[----:B------:R-:W4:Y:S01]  /*3f2a0*/  LDL.LU R7, [R1+0x1850] ;  /* 0x0018500001077983 */ /* 0x000f220000300800 */
[----:B------:R-:W4:Y:S01]  /*3f2b0*/  LDL.LU R6, [R1+0x1874] ;  /* 0x0018740001067983 */ /* 0x000f220000300800 */
[----:B------:R-:W-:-:S05]  /*3f2c0*/  IADD3.X R2, R2, UR5, RZ, P3, !PT ;  /* 0x0000000502027c10 */ /* 0x000fca0009ffe4ff */
[----:B------:R0:W-:Y:S01]  /*3f2d0*/  STL [R1+0x18b4], R2 ;  /* 0x0018b40201007387 */ /* 0x0001e20000100800 */
[----:B------:R-:W4:Y:S02]  /*3f2e0*/  LDL.LU R12, [R1+0x1848] ;  /* 0x00184800010c7983 */ /* 0x000f240000300800 */
        /* <DEDUP_REMOVED lines=9> */
[----:B--2---:R-:W-:-:S05]  /*3f380*/  IADD3 R24, P3, R24, UR8, RZ ;  /* 0x0000000818187c10 */ /* 0x004fca000ff7e0ff */
[----:B------:R0:W-:Y:S01]  /*3f390*/  STL [R1+0x1888], R24 ;  /* 0x0018881801007387 */ /* 0x0001e20000100800 */
[----:B------:R-:W2:Y:S02]  /*3f3a0*/  LDL.LU R23, [R1+0x1820] ;  /* 0x0018200001177983 */ /* 0x000ea40000300800 */
[----:B------:R-:W2:Y:S02]  /*3f3b0*/  LDL.LU R3, [R1+0x1844] ;  /* 0x0018440001037983 */ /* 0x000ea40000300800 */
[----:B------:R-:W2:Y:S01]  /*3f3c0*/  LDL.LU R25, [R1+0x1818] ;  /* 0x0018180001197983 */ /* 0x000ea20000300800 */
[----:B---3--:R-:W-:Y:S02]  /*3f3d0*/  IADD3.X R0, R0, UR5, RZ, P4, !PT ;  /* 0x0000000500007c10 */ /* 0x008fe4000a7fe4ff */
[----:B----4-:R-:W-:Y:S02]  /*3f3e0*/  IADD3 R29, P4, R29, UR8, RZ ;  /* 0x000000081d1d7c10 */ /* 0x010fe4000ff9e0ff */
[----:B------:R-:W-:Y:S01]  /*3f3f0*/  IADD3.X R8, R8, UR5, RZ, P5, !PT ;  /* 0x0000000508087c10 */ /* 0x000fe2000affe4ff */
[----:B0-----:R-:W3:Y:S01]  /*3f400*/  LDL.LU R24, [R1+0x183c] ;  /* 0x00183c0001187983 */ /* 0x001ee20000300800 */
[----:B------:R-:W-:-:S02]  /*3f410*/  IADD3 R5, P5, R5, UR8, RZ ;  /* 0x0000000805057c10 */ /* 0x000fc4000ffbe0ff */
        /* <DEDUP_REMOVED lines=8> */
[----:B------:R-:W-:Y:S02]  /*3f4a0*/  IADD3.X R16, R16, UR5, RZ, P2, !PT ;  /* 0x0000000510107c10 */ /* 0x000fe400097fe4ff */
[----:B------:R-:W-:Y:S01]  /*3f4b0*/  IADD3.X R18, R18, UR5, RZ, P3, !PT ;  /* 0x0000000512127c10 */ /* 0x000fe20009ffe4ff */
[----:B------:R-:W-:Y:S01]  /*3f4c0*/  STL [R1+0x189c], R13 ;  /* 0x00189c0d01007387 */ /* 0x000fe20000100800 */
[----:B------:R-:W-:Y:S01]  /*3f4d0*/  IADD3 R28, P3, R28, UR8, RZ ;  /* 0x000000081c1c7c10 */ /* 0x000fe2000ff7e0ff */
[----:B------:R-:W-:Y:S01]  /*3f4e0*/  STL [R1+0x1870], R4 ;  /* 0x0018700401007387 */ /* 0x000fe20000100800 */
[----:B------:R-:W-:Y:S01]  /*3f4f0*/  IADD3 R17, P2, R17, UR8, RZ ;  /* 0x0000000811117c10 */ /* 0x000fe2000ff5e0ff */
[----:B------:R-:W-:Y:S02]  /*3f500*/  STL [R1+0x1894], R11 ;  /* 0x0018940b01007387 */ /* 0x000fe40000100800 */
[----:B------:R-:W-:Y:S01]  /*3f510*/  STL [R1+0x1868], R10 ;  /* 0x0018680a01007387 */ /* 0x000fe20000100800 */
[----:B------:R-:W-:Y:S01]  /*3f520*/  STL [R1+0x188c], R16 ;  /* 0x00188c1001007387 */ /* 0x000fe20000100800 */
[----:B------:R0:W-:Y:S02]  /*3f530*/  STL [R1+0x1858], R28 ;  /* 0x0018581c01007387 */ /* 0x0001e40000100800 */
[----:B------:R-:W-:Y:S01]  /*3f540*/  STL [R1+0x1860], R17 ;  /* 0x0018601101007387 */ /* 0x000fe20000100800 */
[----:B------:R-:W-:Y:S01]  /*3f550*/  IADD3.X R19, R19, UR5, RZ, P4, !PT ;  /* 0x0000000513137c10 */ /* 0x000fe2000a7fe4ff */
[----:B------:R-:W-:Y:S01]  /*3f560*/  IADD3 R7, P4, R7, UR8, RZ ;  /* 0x0000000807077c10 */ /* 0x000fe2000ff9e0ff */
[----:B------:R-:W-:-:S02]  /*3f570*/  IADD3.X R6, R6, UR5, RZ, P5, !PT ;  /* 0x0000000506067c10 */ /* 0x000fc4000affe4ff */
[----:B------:R-:W-:Y:S01]  /*3f580*/  IADD3 R12, P5, R12, UR8, RZ ;  /* 0x000000080c0c7c10 */ /* 0x000fe2000ffbe0ff */
[----:B0-----:R-:W4:Y:S01]  /*3f590*/  LDL.LU R28, [R1+0x190c] ;  /* 0x00190c00011c7983 */ /* 0x001f220000300800 */
        /* <DEDUP_REMOVED lines=16> */
[----:B0-----:R-:W4:Y:S01]  /*3f6a0*/  LDL.LU R2, [R1+0x1834] ;  /* 0x0018340001027983 */ /* 0x001f220000300800 */
[----:B------:R-:W-:Y:S01]  /*3f6b0*/  IADD3.X R20, R20, UR5, RZ, P3, !PT ;  /* 0x0000000514147c10 */ /* 0x000fe20009ffe4ff */
[----:B------:R-:W-:Y:S01]  /*3f6c0*/  IADD3 R21, P3, R21, UR8, RZ ;  /* 0x0000000815157c10 */ /* 0x000fe2000ff7e0ff */
[----:B------:R-:W-:Y:S01]  /*3f6d0*/  IADD3.X R22, R22, UR5, RZ, P4, !PT ;  /* 0x0000000516167c10 */ /* 0x000fe2000a7fe4ff */
[----:B------:R-:W-:Y:S02]  /*3f6e0*/  STL [R1+0x185c], R27 ;  /* 0x00185c1b01007387 */ /* 0x000fe40000100800 */
[----:B------:R-:W-:Y:S02]  /*3f6f0*/  STL [R1+0x1854], R20 ;  /* 0x0018541401007387 */ /* 0x000fe40000100800 */
[----:B------:R-:W-:Y:S01]  /*3f700*/  STL [R1+0x1828], R21 ;  /* 0x0018281501007387 */ /* 0x000fe20000100800 */
[----:B------:R0:W-:Y:S01]  /*3f710*/  STL [R1+0x184c], R22 ;  /* 0x00184c1601007387 */ /* 0x0001e20000100800 */
[----:B--2---:R-:W-:-:S02]  /*3f720*/  IADD3 R23, P4, R23, UR8, RZ ;  /* 0x0000000817177c10 */ /* 0x004fc4000ff9e0ff */
[----:B------:R-:W-:Y:S01]  /*3f730*/  IADD3.X R3, R3, UR5, RZ, P5, !PT ;  /* 0x0000000503037c10 */ /* 0x000fe2000affe4ff */
[----:B------:R-:W-:Y:S02]  /*3f740*/  IADD3 R25, P5, R25, UR8, RZ ;  /* 0x0000000819197c10 */ /* 0x000fe4000ffbe0ff */
[----:B------:R1:W-:Y:S01]  /*3f750*/  STL [R1+0x1820], R23 ;  /* 0x0018201701007387 */ /* 0x0003e20000100800 */
[----:B------:R-:W2:Y:S02]  /*3f760*/  LDL.LU R0, [R1+0x1914] ;  /* 0x0019140001007983 */ /* 0x000ea40000300800 */
[----:B------:R0:W-:Y:S02]  /*3f770*/  STL [R1+0x1844], R3 ;  /* 0x0018440301007387 */ /* 0x0001e40000100800 */
[----:B------:R-:W2:Y:S01]  /*3f780*/  LDL.LU R29, [R1+0x182c] ;  /* 0x00182c00011d7983 */ /* 0x000ea20000300800 */
[----:B---3--:R-:W-:Y:S01]  /*3f790*/  IADD3.X R24, R24, UR5, RZ, P6, !PT ;  /* 0x0000000518187c10 */ /* 0x008fe2000b7fe4ff */
[----:B------:R3:W-:Y:S01]  /*3f7a0*/  STL [R1+0x1818], R25 ;  /* 0x0018181901007387 */ /* 0x0007e20000100800 */
[----:B------:R-:W2:Y:S03]  /*3f7b0*/  LDL.LU R8, [R1+0x191c] ;  /* 0x00191c0001087983 */ /* 0x000ea60000300800 */
[----:B------:R1:W-:Y:S01]  /*3f7c0*/  STL [R1+0x183c], R24 ;  /* 0x00183c1801007387 */ /* 0x0003e20000100800 */
        /* <DEDUP_REMOVED lines=8> */
[----:B0-----:R-:W2:Y:S02]  /*3f850*/  LDL.LU R22, [R1+0x180c] ;  /* 0x00180c0001167983 */ /* 0x001ea40000300800 */
[----:B------:R-:W2:Y:S02]  /*3f860*/  LDL.LU R19, [R1+0x1944] ;  /* 0x0019440001137983 */ /* 0x000ea40000300800 */
[----:B------:R-:W2:Y:S01]  /*3f870*/  LDL.LU R7, [R1+0x1808] ;  /* 0x0018080001077983 */ /* 0x000ea20000300800 */
[----:B------:R-:W2:Y:S01]  /*3f880*/  LDL.LU R6, [R1+0x194c] ;  /* 0x00194c0001067983 */ /* 0x000ea20000300800 */
[----:B----4-:R-:W-:-:S05]  /*3f890*/  IADD3 R28, P6, R28, UR8, RZ ;  /* 0x000000081c1c7c10 */ /* 0x010fca000ffde0ff */
[----:B------:R0:W-:Y:S01]  /*3f8a0*/  STL [R1+0x190c], R28 ;  /* 0x00190c1c01007387 */ /* 0x0001e20000100800 */
[----:B------:R-:W4:Y:S02]  /*3f8b0*/  LDL.LU R12, [R1+0x1804] ;  /* 0x00180400010c7983 */ /* 0x000f240000300800 */
[----:B------:R-:W4:Y:S02]  /*3f8c0*/  LDL.LU R9, [R1+0x1954] ;  /* 0x0019540001097983 */ /* 0x000f240000300800 */
[----:B------:R-:W4:Y:S01]  /*3f8d0*/  LDL.LU R14, [R1+0x1800] ;  /* 0x00180000010e7983 */ /* 0x000f220000300800 */
[----:B------:R-:W4:Y:S01]  /*3f8e0*/  LDL.LU R15, [R1+0x195c] ;  /* 0x00195c00010f7983 */ /* 0x000f220000300800 */
[----:B------:R-:W4:Y:S02]  /*3f8f0*/  LDL.LU R26, [R1+0x17fc] ;  /* 0x0017fc00011a7983 */ /* 0x000f240000300800 */
[----:B------:R-:W4:Y:S02]  /*3f900*/  LDL.LU R27, [R1+0x1964] ;  /* 0x00196400011b7983 */ /* 0x000f240000300800 */
[----:B-1----:R-:W4:Y:S01]  /*3f910*/  LDL.LU R23, [R1+0x17f8] ;  /* 0x0017f80001177983 */ /* 0x002f220000300800 */
[----:B------:R-:W4:Y:S01]  /*3f920*/  LDL.LU R20, [R1+0x196c] ;  /* 0x00196c0001147983 */ /* 0x000f220000300800 */
[----:B------:R-:W4:Y:S02]  /*3f930*/  LDL.LU R21, [R1+0x1908] ;  /* 0x0019080001157983 */ /* 0x000f240000300800 */
[----:B------:R-:W4:Y:S01]  /*3f940*/  LDL.LU R3, [R1+0x1974] ;  /* 0x0019740001037983 */ /* 0x000f220000300800 */
[----:B------:R-:W-:-:S05]  /*3f950*/  IADD3.X R2, R2, UR5, RZ, P1, !PT ;  /* 0x0000000502027c10 */ /* 0x000fca0008ffe4ff */
[----:B------:R1:W-:Y:S01]  /*3f960*/  STL [R1+0x1834], R2 ;  /* 0x0018340201007387 */ /* 0x0003e20000100800 */
[----:B---3--:R-:W3:Y:S02]  /*3f970*/  LDL.LU R25, [R1+0x1910] ;  /* 0x0019100001197983 */ /* 0x008ee40000300800 */
[----:B------:R-:W3:Y:S02]  /*3f980*/  LDL.LU R24, [R1+0x197c] ;  /* 0x00197c0001187983 */ /* 0x000ee40000300800 */
[----:B0-----:R-:W3:Y:S01]  /*3f990*/  LDL.LU R28, [R1+0x1918] ;  /* 0x00191800011c7983 */ /* 0x001ee20000300800 */
[----:B-1----:R-:W3:Y:S01]  /*3f9a0*/  LDL.LU R2, [R1+0x1984] ;  /* 0x0019840001027983 */ /* 0x002ee20000300800 */
[----:B--2---:R-:W-:Y:S02]  /*3f9b0*/  IADD3 R0, P1, R0, UR8, RZ ;  /* 0x0000000800007c10 */ /* 0x004fe4000ff3e0ff */
[----:B------:R-:W-:Y:S02]  /*3f9c0*/  IADD3.X R29, R29, UR5, RZ, P2, !PT ;  /* 0x000000051d1d7c10 */ /* 0x000fe400097fe4ff */
[----:B------:R-:W-:Y:S01]  /*3f9d0*/  IADD3 R8, P2, R8, UR8, RZ ;  /* 0x0000000808087c10 */ /* 0x000fe2000ff5e0ff */
[----:B------:R-:W-:Y:S01]  /*3f9e0*/  STL [R1+0x1914], R0 ;  /* 0x0019140001007387 */ /* 0x000fe20000100800 */
[----:B------:R-:W-:Y:S01]  /*3f9f0*/  IADD3.X R5, R5, UR5, RZ, P3, !PT ;  /* 0x0000000505057c10 */ /* 0x000fe20009ffe4ff */
[----:B------:R-:W-:Y:S01]  /*3fa00*/  IADD3 R13, P3, R13, UR8, RZ ;  /* 0x000000080d0d7c10 */ /* 0x000fe2000ff7e0ff */
        /* <DEDUP_REMOVED lines=11> */
[----:B------:R-:W-:Y:S01]  /*3fac0*/  STL [R1+0x192c], R11 ;  /* 0x00192c0b01007387 */ /* 0x000fe20000100800 */
        /* <DEDUP_REMOVED lines=9> */
[----:B----4-:R-:W-:-:S03]  /*3fb60*/  IADD3.X R12, R12, UR5, RZ, P3, !PT ;  /* 0x000000050c0c7c10 */ /* 0x010fc60009ffe4ff */
[----:B------:R-:W-:Y:S01]  /*3fb70*/  STL [R1+0x193c], R18 ;  /* 0x00193c1201007387 */ /* 0x000fe20000100800 */
[----:B------:R-:W-:-:S03]  /*3fb80*/  IADD3 R9, P3, R9, UR8, RZ ;  /* 0x0000000809097c10 */ /* 0x000fc6000ff7e0ff */
        /* <DEDUP_REMOVED lines=10> */
[----:B------:R-:W-:Y:S02]  /*3fc30*/  STL [R1+0x1800], R14 ;  /* 0x0018000e01007387 */ /* 0x000fe40000100800 */
[----:B------:R-:W-:Y:S01]  /*3fc40*/  STL [R1+0x195c], R15 ;  /* 0x00195c0f01007387 */ /* 0x000fe20000100800 */
[----:B------:R-:W-:Y:S01]  /*3fc50*/  IADD3 R20, P6, R20, UR8, RZ ;  /* 0x0000000814147c10 */ /* 0x000fe2000ffde0ff */
[----:B------:R0:W-:Y:S01]  /*3fc60*/  STL [R1+0x17f8], R23 ;  /* 0x0017f81701007387 */ /* 0x0001e20000100800 */
[----:B------:R-:W-:Y:S01]  /*3fc70*/  IADD3.X R21, R21, UR5, RZ, P1, !PT ;  /* 0x0000000515157c10 */ /* 0x000fe20008ffe4ff */
[----:B------:R-:W-:Y:S01]  /*3fc80*/  STL [R1+0x17fc], R26 ;  /* 0x0017fc1a01007387 */ /* 0x000fe20000100800 */
[----:B------:R-:W-:-:S02]  /*3fc90*/  IADD3 R3, P1, R3, UR8, RZ ;  /* 0x0000000803037c10 */ /* 0x000fc4000ff3e0ff */
[----:B---3--:R-:W-:Y:S01]  /*3fca0*/  IADD3.X R25, R25, UR5, RZ, P2, !PT ;  /* 0x0000000519197c10 */ /* 0x008fe200097fe4ff */
[----:B0-----:R-:W3:Y:S01]  /*3fcb0*/  LDL.LU R23, [R1+0x198c] ;  /* 0x00198c0001177983 */ /* 0x001ee20000300800 */
[----:B------:R-:W-:Y:S02]  /*3fcc0*/  STL [R1+0x1964], R27 ;  /* 0x0019641b01007387 */ /* 0x000fe40000100800 */
[----:B------:R-:W-:Y:S01]  /*3fcd0*/  STL [R1+0x196c], R20 ;  /* 0x00196c1401007387 */ /* 0x000fe20000100800 */
[----:B------:R-:W-:Y:S01]  /*3fce0*/  IADD3 R24, P2, R24, UR8, RZ ;  /* 0x0000000818187c10 */ /* 0x000fe2000ff5e0ff */
[----:B------:R-:W-:Y:S01]  /*3fcf0*/  STL [R1+0x1908], R21 ;  /* 0x0019081501007387 */ /* 0x000fe20000100800 */
[----:B------:R-:W-:Y:S01]  /*3fd00*/  IADD3.X R28, R28, UR5, RZ, P3, !PT ;  /* 0x000000051c1c7c10 */ /* 0x000fe20009ffe4ff */
[----:B------:R0:W-:Y:S02]  /*3fd10*/  STL [R1+0x1974], R3 ;  /* 0x0019740301007387 */ /* 0x0001e40000100800 */
[----:B------:R1:W-:Y:S01]  /*3fd20*/  STL [R1+0x1910], R25 ;  /* 0x0019101901007387 */ /* 0x0003e20000100800 */
[----:B------:R-:W-:Y:S01]  /*3fd30*/  IADD3 R2, P3, R2, UR8, RZ ;  /* 0x0000000802027c10 */ /* 0x000fe2000ff7e0ff */
[----:B------:R-:W4:Y:S01]  /*3fd40*/  LDL.LU R0, [R1+0x1928] ;  /* 0x0019280001007983 */ /* 0x000f220000300800 */
[----:B------:R1:W-:Y:S02]  /*3fd50*/  STL [R1+0x197c], R24 ;  /* 0x00197c1801007387 */ /* 0x0003e40000100800 */
[----:B------:R-:W4:Y:S02]  /*3fd60*/  LDL.LU R10, [R1+0x1994] ;  /* 0x00199400010a7983 */ /* 0x000f240000300800 */
[----:B------:R1:W-:Y:S01]  /*3fd70*/  STL [R1+0x1918], R28 ;  /* 0x0019181c01007387 */ /* 0x0003e20000100800 */
[----:B------:R-:W4:Y:S01]  /*3fd80*/  LDL.LU R11, [R1+0x1930] ;  /* 0x00193000010b7983 */ /* 0x000f220000300800 */
[----:B------:R1:W-:Y:S02]  /*3fd90*/  STL [R1+0x1984], R2 ;  /* 0x0019840201007387 */ /* 0x0003e40000100800 */
[----:B------:R-:W4:Y:S02]  /*3fda0*/  LDL.LU R7, [R1+0x199c] ;  /* 0x00199c0001077983 */ /* 0x000f240000300800 */
[----:B------:R-:W4:Y:S01]  /*3fdb0*/  LDL.LU R6, [R1+0x1938] ;  /* 0x0019380001067983 */ /* 0x000f220000300800 */
[----:B------:R-:W4:Y:S01]  /*3fdc0*/  LDL.LU R12, [R1+0x19a4] ;  /* 0x0019a400010c7983 */ /* 0x000f220000300800 */
[----:B------:R-:W4:Y:S02]  /*3fdd0*/  LDL.LU R9, [R1+0x1940] ;  /* 0x0019400001097983 */ /* 0x000f240000300800 */
[----:B0-----:R-:W4:Y:S02]  /*3fde0*/  LDL.LU R3, [R1+0x19ac] ;  /* 0x0019ac0001037983 */ /* 0x001f240000300800 */
[----:B-1----:R-:W4:Y:S01]  /*3fdf0*/  LDL.LU R25, [R1+0x1948] ;  /* 0x0019480001197983 */ /* 0x002f220000300800 */
[----:B------:R-:W4:Y:S01]  /*3fe00*/  LDL.LU R24, [R1+0x19b4] ;  /* 0x0019b40001187983 */ /* 0x000f220000300800 */
[----:B------:R-:W4:Y:S02]  /*3fe10*/  LDL.LU R28, [R1+0x1950] ;  /* 0x00195000011c7983 */ /* 0x000f240000300800 */
[----:B------:R-:W4:Y:S02]  /*3fe20*/  LDL.LU R2, [R1+0x19bc] ;  /* 0x0019bc0001027983 */ /* 0x000f240000300800 */
[----:B------:R-:W4:Y:S01]  /*3fe30*/  LDL.LU R29, [R1+0x19d8] ;  /* 0x0019d800011d7983 */ /* 0x000f220000300800 */
[----:B------:R-:W4:Y:S01]  /*3fe40*/  LDL.LU R8, [R1+0x1960] ;  /* 0x0019600001087983 */ /* 0x000f220000300800 */
[----:B------:R-:W4:Y:S01]  /*3fe50*/  LDL.LU R5, [R1+0x19d4] ;  /* 0x0019d40001057983 */ /* 0x000f220000300800 */
[----:B--2---:R-:W-:-:S05]  /*3fe60*/  IADD3.X R22, R22, UR5, RZ, P4, !PT ;  /* 0x0000000516167c10 */ /* 0x004fca000a7fe4ff */
        /* <DEDUP_REMOVED lines=10> */
[----:B------:R-:W2:Y:S01]  /*3ff10*/  LDL.LU R27, [R1+0x1990] ;  /* 0x00199000011b7983 */ /* 0x000ea20000300800 */
[----:B---3--:R-:W-:-:S05]  /*3ff20*/  IADD3 R23, P4, R23, UR8, RZ ;  /* 0x0000000817177c10 */ /* 0x008fca000ff9e0ff */
[----:B------:R1:W-:Y:S01]  /*3ff30*/  STL [R1+0x198c], R23 ;  /* 0x00198c1701007387 */ /* 0x0003e20000100800 */
[----:B------:R-:W3:Y:S02]  /*3ff40*/  LDL.LU R20, [R1+0x1998] ;  /* 0x0019980001147983 */ /* 0x000ee40000300800 */
[----:B------:R-:W2:Y:S02]  /*3ff50*/  LDL.LU R21, [R1+0x19a0] ;  /* 0x0019a00001157983 */ /* 0x000ea40000300800 */
[----:B0-----:R-:W2:Y:S01]  /*3ff60*/  LDL.LU R22, [R1+0x19a8] ;  /* 0x0019a80001167983 */ /* 0x001ea20000300800 */
[----:B----4-:R-:W-:Y:S02]  /*3ff70*/  IADD3.X R0, R0, UR5, RZ, P5, !PT ;  /* 0x0000000500007c10 */ /* 0x010fe4000affe4ff */
[----:B------:R-:W-:Y:S02]  /*3ff80*/  IADD3 R10, P5, R10, UR8, RZ ;  /* 0x000000080a0a7c10 */ /* 0x000fe4000ffbe0ff */
[----:B------:R-:W-:Y:S01]  /*3ff90*/  IADD3.X R11, R11, UR5, RZ, P6, !PT ;  /* 0x000000050b0b7c10 */ /* 0x000fe2000b7fe4ff */
[----:B-1----:R-:W4:Y:S01]  /*3ffa0*/  LDL.LU R23, [R1+0x19b0] ;  /* 0x0019b00001177983 */ /* 0x002f220000300800 */
[----:B------:R0:W-:Y:S01]  /*3ffb0*/  STL [R1+0x1928], R0 ;  /* 0x0019280001007387 */ /* 0x0001e20000100800 */
[----:B------:R-:W-:-:S02]  /*3ffc0*/  IADD3 R7, P6, R7, UR8, RZ ;  /* 0x0000000807077c10 */ /* 0x000fc4000ffde0ff */
[----:B------:R-:W-:Y:S01]  /*3ffd0*/  IADD3.X R6, R6, UR5, RZ, P1, !PT ;  /* 0x0000000506067c10 */ /* 0x000fe20008ffe4ff */
[----:B------:R-:W-:Y:S01]  /*3ffe0*/  IADD3 R12, P1, R12, UR8, RZ ;  /* 0x000000080c0c7c10 */ /* 0x000fe2000ff3e0ff */
[----:B------:R-:W-:Y:S01]  /*3fff0*/  IADD3.X R9, R9, UR5, RZ, P2, !PT ;  /* 0x0000000509097c10 */ /* 0x000fe200097fe4ff */
[----:B0-----:R0:W5:Y:S01]  /*40000*/  LDL.LU R0, [R1+0x1a40] ;  /* 0x001a400001007983 */ /* 0x0011620000300800 */
[----:B------:R1:W-:Y:S01]  /*40010*/  STL [R1+0x1994], R10 ;  /* 0x0019940a01007387 */ /* 0x0003e20000100800 */
[----:B------:R-:W-:Y:S02]  /*40020*/  IADD3 R3, P2, R3, UR8, RZ ;  /* 0x0000000803037c10 */ /* 0x000fe4000ff5e0ff */
[----:B------:R-:W-:Y:S01]  /*40030*/  IADD3.X R25, R25, UR5, RZ, P3, !PT ;  /* 0x0000000519197c10 */ /* 0x000fe20009ffe4ff */
[----:B-1----:R0:W5:Y:S01]  /*40040*/  LDL.LU R10, [R1+0x1a3c] ;  /* 0x001a3c00010a7983 */ /* 0x0021620000300800 */
[----:B------:R1:W-:Y:S01]  /*40050*/  STL [R1+0x1930], R11 ;  /* 0x0019300b01007387 */ /* 0x0003e20000100800 */
[----:B------:R-:W-:-:S02]  /*40060*/  IADD3 R24, P3, R24, UR8, RZ ;  /* 0x0000000818187c10 */ /* 0x000fc4000ff7e0ff */
[----:B-1----:R0:W5:Y:S01]  /*40070*/  LDL.LU R11, [R1+0x1a38] ;  /* 0x001a3800010b7983 */ /* 0x0021620000300800 */
[----:B------:R1:W-:Y:S01]  /*40080*/  STL [R1+0x199c], R7 ;  /* 0x00199c0701007387 */ /* 0x0003e20000100800 */
[----:B------:R-:W-:Y:S02]  /*40090*/  IADD3.X R28, R28, UR5, RZ, P4, !PT ;  /* 0x000000051c1c7c10 */ /* 0x000fe4000a7fe4ff */
[----:B-1----:R-:W2:Y:S01]  /*400a0*/  LDL.LU R7, [R1+0x1a34] ;  /* 0x001a340001077983 */ /* 0x002ea20000300800 */
[----:B------:R1:W-:Y:S01]  /*400b0*/  STL [R1+0x1938], R6 ;  /* 0x0019380601007387 */ /* 0x0003e20000100800 */
[----:B------:R-:W-:Y:S02]  /*400c0*/  IADD3 R2, P4, R2, UR8, RZ ;  /* 0x0000000802027c10 */ /* 0x000fe4000ff9e0ff */
[----:B-1----:R-:W2:Y:S01]  /*400d0*/  LDL.LU R6, [R1+0x1a30] ;  /* 0x001a300001067983 */ /* 0x002ea20000300800 */
[----:B------:R1:W-:Y:S03]  /*400e0*/  STL [R1+0x19a4], R12 ;  /* 0x0019a40c01007387 */ /* 0x0003e60000100800 */
[----:B-1----:R-:W2:Y:S01]  /*400f0*/  LDL.LU R12, [R1+0x1a2c] ;  /* 0x001a2c00010c7983 */ /* 0x002ea20000300800 */
[----:B------:R1:W-:Y:S03]  /*40100*/  STL [R1+0x1940], R9 ;  /* 0x0019400901007387 */ /* 0x0003e60000100800 */
[----:B-1----:R-:W2:Y:S01]  /*40110*/  LDL.LU R9, [R1+0x1a28] ;  /* 0x001a280001097983 */ /* 0x002ea20000300800 */
[----:B------:R1:W-:Y:S03]  /*40120*/  STL [R1+0x19ac], R3 ;  /* 0x0019ac0301007387 */ /* 0x0003e60000100800 */
[----:B-1----:R0:W5:Y:S01]  /*40130*/  LDL.LU R3, [R1+0x1a24] ;  /* 0x001a240001037983 */ /* 0x0021620000300800 */
[----:B------:R1:W-:Y:S03]  /*40140*/  STL [R1+0x1948], R25 ;  /* 0x0019481901007387 */ /* 0x0003e60000100800 */
[----:B-1----:R0:W5:Y:S01]  /*40150*/  LDL.LU R25, [R1+0x1a20] ;  /* 0x001a200001197983 */ /* 0x0021620000300800 */
[----:B------:R1:W-:Y:S03]  /*40160*/  STL [R1+0x19b4], R24 ;  /* 0x0019b41801007387 */ /* 0x0003e60000100800 */
[----:B-1----:R0:W5:Y:S01]  /*40170*/  LDL.LU R24, [R1+0x1a1c] ;  /* 0x001a1c0001187983 */ /* 0x0021620000300800 */
[----:B------:R1:W-:Y:S03]  /*40180*/  STL [R1+0x1950], R28 ;  /* 0x0019501c01007387 */ /* 0x0003e60000100800 */
[----:B-1----:R0:W5:Y:S01]  /*40190*/  LDL.LU R28, [R1+0x1a18] ;  /* 0x001a1800011c7983 */ /* 0x0021620000300800 */
[----:B------:R1:W-:Y:S03]  /*401a0*/  STL [R1+0x19bc], R2 ;  /* 0x0019bc0201007387 */ /* 0x0003e60000100800 */
[----:B-1----:R-:W2:Y:S01]  /*401b0*/  LDL.LU R2, [R1+0x1a14] ;  /* 0x001a140001027983 */ /* 0x002ea20000300800 */
[----:B------:R-:W-:-:S02]  /*401c0*/  IADD3.X R8, R8, UR5, RZ, P6, !PT ;  /* 0x0000000508087c10 */ /* 0x000fc4000b7fe4ff */
[----:B--2---:R-:W-:-:S05]  /*401d0*/  IADD3.X R2, R2, UR5, RZ, P5, !PT ;  /* 0x0000000502027c10 */ /* 0x004fca000affe4ff */
[----:B------:R1:W-:Y:S04]  /*401e0*/  STL [R1+0x1958], R2 ;  /* 0x0019580201007387 */ /* 0x0003e80000100800 */
[----:B-1----:R-:W2:Y:S01]  /*401f0*/  LDL.LU R2, [R1+0x1a10] ;  /* 0x001a100001027983 */ /* 0x002ea20000300800 */
[----:B------:R-:W-:Y:S02]  /*40200*/  IADD3 R29, P5, R29, UR8, RZ ;  /* 0x000000081d1d7c10 */ /* 0x000fe4000ffbe0ff */
[----:B------:R-:W-:Y:S02]  /*40210*/  IADD3 R5, P6, R5, UR8, RZ ;  /* 0x0000000805057c10 */ /* 0x000fe4000ffde0ff */
[----:B------:R-:W-:Y:S01]  /*40220*/  IADD3.X R13, R13, UR5, RZ, P1, !PT ;  /* 0x000000050d0d7c10 */ /* 0x000fe20008ffe4ff */
[----:B------:R-:W-:Y:S01]  /*40230*/  IADD3 R4, P1, R4, UR8, RZ ;  /* 0x0000000804047c10 */ /* 0x000fe2000ff3e0ff */
[----:B------:R-:W-:Y:S01]  /*40240*/  IADD3.X R16, R16, UR5, RZ, P2, !PT ;  /* 0x0000000510107c10 */ /* 0x000fe200097fe4ff */
[----:B------:R-:W-:Y:S01]  /*40250*/  STL [R1+0x19d8], R29 ;  /* 0x0019d81d01007387 */ /* 0x000fe20000100800 */
[----:B------:R-:W-:Y:S01]  /*40260*/  STL [R1+0x1960], R8 ;  /* 0x0019600801007387 */ /* 0x000fe20000100800 */
[----:B------:R-:W-:Y:S01]  /*40270*/  IADD3 R17, P2, R17, UR8, RZ ;  /* 0x0000000811117c10 */ /* 0x000fe2000ff5e0ff */
[----:B------:R-:W-:Y:S01]  /*40280*/  STL [R1+0x19d4], R5 ;  /* 0x0019d40501007387 */ /* 0x000fe20000100800 */
[----:B------:R-:W-:-:S02]  /*40290*/  IADD3.X R18, R18, UR5, RZ, P3, !PT ;  /* 0x0000000512127c10 */ /* 0x000fc40009ffe4ff */
[----:B------:R-:W-:Y:S01]  /*402a0*/  IADD3.X R14, R14, UR5, RZ, P4, !PT ;  /* 0x000000050e0e7c10 */ /* 0x000fe2000a7fe4ff */
[----:B------:R-:W-:Y:S01]  /*402b0*/  STL [R1+0x1968], R13 ;  /* 0x0019680d01007387 */ /* 0x000fe20000100800 */
[----:B------:R-:W-:Y:S01]  /*402c0*/  STL [R1+0x19d0], R4 ;  /* 0x0019d00401007387 */ /* 0x000fe20000100800 */
[----:B------:R-:W-:Y:S01]  /*402d0*/  IADD3 R19, P3, R19, UR8, RZ ;  /* 0x0000000813137c10 */ /* 0x000fe2000ff7e0ff */
[----:B------:R-:W-:Y:S01]  /*402e0*/  STL [R1+0x1970], R16 ;  /* 0x0019701001007387 */ /* 0x000fe20000100800 */
[----:B------:R-:W-:Y:S01]  /*402f0*/  STL [R1+0x19cc], R17 ;  /* 0x0019cc1101007387 */ /* 0x000fe20000100800 */
[----:B------:R-:W-:Y:S01]  /*40300*/  STL [R1+0x1978], R18 ;  /* 0x0019781201007387 */ /* 0x000fe20000100800 */
[----:B--2---:R-:W-:-:S05]  /*40310*/  IADD3 R2, P4, R2, UR8, RZ ;  /* 0x0000000802027c10 */ /* 0x004fca000ff9e0ff */
[----:B------:R1:W-:Y:S01]  /*40320*/  STL [R1+0x19c4], R2 ;  /* 0x0019c40201007387 */ /* 0x0003e20000100800 */
[----:B------:R-:W-:Y:S03]  /*40330*/  STL [R1+0x19c8], R19 ;  /* 0x0019c81301007387 */ /* 0x000fe60000100800 */
[----:B-1----:R-:W2:Y:S01]  /*40340*/  LDL.LU R2, [R1+0x1a0c] ;  /* 0x001a0c0001027983 */ /* 0x002ea20000300800 */
[----:B------:R-:W-:Y:S01]  /*40350*/  IADD3.X R15, R15, UR5, RZ, P5, !PT ;  /* 0x000000050f0f7c10 */ /* 0x000fe2000affe4ff */
[----:B------:R-:W-:Y:S01]  /*40360*/  IADD3 R26, P5, R26, UR8, RZ ;  /* 0x000000081a1a7c10 */ /* 0x000fe2000ffbe0ff */
[----:B------:R-:W-:Y:S02]  /*40370*/  IADD3.X R27, R27, UR5, RZ, P6, !PT ;  /* 0x000000051b1b7c10 */ /* 0x000fe4000b7fe4ff */
[----:B---3--:R-:W-:Y:S01]  /*40380*/  IADD3.X R20, R20, UR5, RZ, P1, !PT ;  /* 0x0000000514147c10 */ /* 0x008fe20008ffe4ff */
[----:B------:R-:W-:Y:S01]  /*40390*/  STL [R1+0x1980], R14 ;  /* 0x0019800e01007387 */ /* 0x000fe20000100800 */
[----:B------:R-:W-:Y:S01]  /*403a0*/  IADD3.X R21, R21, UR5, RZ, P2, !PT ;  /* 0x0000000515157c10 */ /* 0x000fe200097fe4ff */
[----:B------:R-:W-:Y:S02]  /*403b0*/  STL [R1+0x1988], R15 ;  /* 0x0019880f01007387 */ /* 0x000fe40000100800 */
[----:B------:R-:W-:Y:S01]  /*403c0*/  STL [R1+0x19c0], R26 ;  /* 0x0019c01a01007387 */ /* 0x000fe20000100800 */
[----:B------:R-:W-:Y:S01]  /*403d0*/  STL [R1+0x1990], R27 ;  /* 0x0019901b01007387 */ /* 0x000fe20000100800 */
[----:B------:R-:W-:Y:S02]  /*403e0*/  STL [R1+0x1998], R20 ;  /* 0x0019981401007387 */ /* 0x000fe40000100800 */
[----:B------:R-:W-:Y:S01]  /*403f0*/  STL [R1+0x19a0], R21 ;  /* 0x0019a01501007387 */ /* 0x000fe20000100800 */
[----:B------:R-:W-:-:S02]  /*40400*/  IADD3.X R22, R22, UR5, RZ, P3, !PT ;  /* 0x0000000516167c10 */ /* 0x000fc40009ffe4ff */
[----:B----4-:R-:W-:Y:S01]  /*40410*/  IADD3.X R23, R23, UR5, RZ, P4, !PT ;  /* 0x0000000517177c10 */ /* 0x010fe2000a7fe4ff */
[----:B------:R-:W-:Y:S02]  /*40420*/  IMAD.MOV.U32 R8, RZ, RZ, R9 ;  /* 0x000000ffff087224 */ /* 0x000fe400078e0009 */
[----:B------:R-:W-:Y:S02]  /*40430*/  IMAD.MOV.U32 R4, RZ, RZ, R12 ;  /* 0x000000ffff047224 */ /* 0x000fe400078e000c */
[----:B------:R-:W-:Y:S02]  /*40440*/  IMAD.MOV.U32 R5, RZ, RZ, R7 ;  /* 0x000000ffff057224 */ /* 0x000fe400078e0007 */
[----:B------:R-:W-:Y:S02]  /*40450*/  IMAD.MOV.U32 R9, RZ, RZ, R6 ;  /* 0x000000ffff097224 */ /* 0x000fe400078e0006 */
[----:B------:R-:W-:-:S04]  /*40460*/  IMAD.MOV.U32 R29, RZ, RZ, c[0x0][0x188] ;  /* 0x00006200ff1d7624 */ /* 0x000fc800078e00ff */
[----:B------:R-:W-:-:S04]  /*40470*/  IMAD.SHL.U32 R29, R29, 0x40, RZ ;  /* 0x000000401d1d7824 */ /* 0x000fc800078e00ff */
[----:B------:R-:W-:Y:S01]  /*40480*/  IMAD.SHL.U32 R29, R29, 0x2, RZ ;  /* 0x000000021d1d7824 */ /* 0x000fe200078e00ff */
[----:B--2---:R-:W-:-:S05]  /*40490*/  IADD3.X R2, R2, UR5, RZ, P5, !PT ;  /* 0x0000000502027c10 */ /* 0x004fca000affe4ff */
[----:B------:R1:W-:Y:S01]  /*404a0*/  STL [R1+0x19b8], R2 ;  /* 0x0019b80201007387 */ /* 0x0003e20000100800 */
[----:B------:R0:W-:Y:S02]  /*404b0*/  STL [R1+0x19a8], R22 ;  /* 0x0019a81601007387 */ /* 0x0001e40000100800 */
[----:B------:R0:W-:Y:S01]  /*404c0*/  STL [R1+0x19b0], R23 ;  /* 0x0019b01701007387 */ /* 0x0001e20000100800 */
[----:B-1----:R-:W1:Y:S01]  /*404d0*/  S2R R2, SR_TID.X ;  /* 0x0000000000027919 */ /* 0x002e620000002100 */
[----:B------:R0:W-:Y:S02]  /*404e0*/  STL.64 [R1+0xee8], R4 ;  /* 0x000ee80401007387 */ /* 0x0001e40000100a00 */
[----:B------:R0:W-:Y:S01]  /*404f0*/  STL.64 [R1+0xfd0], R8 ;  /* 0x000fd00801007387 */ /* 0x0001e20000100a00 */
[----:B-1----:R-:W-:-:S05]  /*40500*/  LOP3.LUT R2, R2, 0x7f, RZ, 0xc0, !PT ;  /* 0x0000007f02027812 */ /* 0x002fca00078ec0ff */
[----:B------:R-:W-:Y:S01]  /*40510*/  IMAD.SHL.U32 R2, R2, 0x2, RZ ;  /* 0x0000000202027824 */ /* 0x000fe200078e00ff */
[----:B0-----:R-:W-:Y:S01]  /*40520*/  @!P0 CALL.REL.NOINC `(.L_x_1) ;  /* 0x0000001000008944 */ /* 0x001fe20003c00000 */
[----:B------:R-:W-:Y:S05]  /*40530*/  BRA `(.L_x_2) ;  /* 0xfffccba000007947 */ /* 0x000fea000383ffff */
.L_x_1:
[----:B-----5:R-:W2:Y:S04]  /*40540*/  LDL.LU R28, [R1+0x978] ;  /* 0x00097800011c7983 */ /* 0x020ea80000300800 */
[----:B--2---:R0:W-:Y:S04]  /*40550*/  STL [R1+0x1df8], R28 ;  /* 0x001df81c01007387 */ /* 0x0041e80000100800 */
[----:B0-----:R-:W2:Y:S04]  /*40560*/  LDL.LU R28, [R1+0x96c] ;  /* 0x00096c00011c7983 */ /* 0x001ea80000300800 */
        /* <DEDUP_REMOVED lines=17> */
[----:B------:R-:W2:Y:S01]  /*40680*/  LDL.LU R3, [R1+0x98c] ;  /* 0x00098c0001037983 */ /* 0x000ea20000300800 */
[----:B0-----:R-:W-:-:S03]  /*40690*/  IMAD.MOV.U32 R28, RZ, RZ, R11 ;  /* 0x000000ffff1c7224 */ /* 0x001fc600078e000b */
        /* <DEDUP_REMOVED lines=17> */
[----:B------:R-:W2:Y:S04]  /*407b0*/  LDL.LU R2, [R1+0x988] ;  /* 0x0009880001027983 */ /* 0x000ea80000300800 */
[----:B------:R-:W3:Y:S04]  /*407c0*/  LDL.LU R0, [R1+0x8f4] ;  /* 0x0008f40001007983 */ /* 0x000ee80000300800 */
[----:B------:R-:W3:Y:S04]  /*407d0*/  LDL.LU R29, [R1+0x8f0] ;  /* 0x0008f000011d7983 */ /* 0x000ee80000300800 */
[----:B------:R-:W4:Y:S04]  /*407e0*/  LDL.LU R12, [R1+0x964] ;  /* 0x00096400010c7983 */ /* 0x000f280000300800 */
[----:B------:R-:W4:Y:S04]  /*407f0*/  LDL.LU R7, [R1+0x960] ;  /* 0x0009600001077983 */ /* 0x000f280000300800 */
[----:B------:R-:W2:Y:S04]  /*40800*/  LDL.LU R9, [R1+0x974] ;  /* 0x0009740001097983 */ /* 0x000ea80000300800 */
[----:B------:R-:W2:Y:S04]  /*40810*/  LDL.LU R6, [R1+0x970] ;  /* 0x0009700001067983 */ /* 0x000ea80000300800 */
[----:B------:R-:W2:Y:S04]  /*40820*/  LDL.LU R8, [R1+0x984] ;  /* 0x0009840001087983 */ /* 0x000ea80000300800 */
[----:B------:R-:W2:Y:S04]  /*40830*/  LDL.LU R5, [R1+0x980] ;  /* 0x0009800001057983 */ /* 0x000ea80000300800 */
[----:B------:R-:W2:Y:S04]  /*40840*/  LDL.LU R13, [R1+0x93c] ;  /* 0x00093c00010d7983 */ /* 0x000ea80000300800 */
[----:B------:R-:W2:Y:S01]  /*40850*/  LDL.LU R4, [R1+0x938] ;  /* 0x0009380001047983 */ /* 0x000ea20000300800 */
[----:B0-----:R-:W-:-:S03]  /*40860*/  IMAD.MOV.U32 R3, RZ, RZ, R10 ;  /* 0x000000ffff037224 */ /* 0x001fc600078e000a */
[----:B------:R-:W2:Y:S04]  /*40870*/  LDL.LU R16, [R1+0x9ec] ;  /* 0x0009ec0001107983 */ /* 0x000ea80000300800 */
        /* <DEDUP_REMOVED lines=9> */
[----:B------:R-:W2:Y:S01]  /*40910*/  LDL.LU R20, [R1+0x9f4] ;  /* 0x0009f40001147983 */ /* 0x000ea20000300800 */
[----:B------:R-:W-:-:S03]  /*40920*/  F2FP.PACK_AB R28, R3, R28 ;  /* 0x0000001c031c723e */ /* 0x000fc600000000ff */
[----:B------:R-:W2:Y:S04]  /*40930*/  LDL.LU R21, [R1+0x9f0] ;  /* 0x0009f00001157983 */ /* 0x000ea80000300800 */
[----:B------:R-:W2:Y:S04]  /*40940*/  LDL.LU R22, [R1+0xa04] ;  /* 0x000a040001167983 */ /* 0x000ea80000300800 */
[----:B------:R-:W2:Y:S04]  /*40950*/  LDL.LU R23, [R1+0xa00] ;  /* 0x000a000001177983 */ /* 0x000ea80000300800 */
[----:B------:R0:W-:Y:S04]  /*40960*/  STL [R1+0x1b90], R25 ;  /* 0x001b901901007387 */ /* 0x0001e80000100800 */
[----:B0-----:R-:W2:Y:S04]  /*40970*/  LDL.LU R25, [R1+0x97c] ;  /* 0x00097c0001197983 */ /* 0x001ea80000300800 */
[----:B------:R0:W-:Y:S04]  /*40980*/  STL [R1+0x1b8c], R24 ;  /* 0x001b8c1801007387 */ /* 0x0001e80000100800 */
[----:B0-----:R-:W2:Y:S04]  /*40990*/  LDL.LU R24, [R1+0x968] ;  /* 0x0009680001187983 */ /* 0x001ea80000300800 */
[----:B------:R-:W2:Y:S04]  /*409a0*/  LDL.LU R3, [R1+0x1e40] ;  /* 0x001e400001037983 */ /* 0x000ea80000300800 */
[----:B------:R0:W-:Y:S04]  /*409b0*/  STL [R1+0x39c], R28 ;  /* 0x00039c1c01007387 */ /* 0x0001e80000100800 */
[----:B0-----:R-:W2:Y:S02]  /*409c0*/  LDL.LU R28, [R1+0x1e3c] ;  /* 0x001e3c00011c7983 */ /* 0x001ea40000300800 */
[----:B--2---:R-:W-:-:S02]  /*409d0*/  F2FP.PACK_AB R28, R3, R28 ;  /* 0x0000001c031c723e */ /* 0x004fc400000000ff */
        /* <DEDUP_REMOVED lines=33> */
[----:B------:R0:W-:Y:S02]  /*40bf0*/  STL [R1+0x378], R24 ;  /* 0x0003781801007387 */ /* 0x0001e40000100800 */
[----:B0-----:R-:W-:Y:S02]  /*40c00*/  F2FP.PACK_AB R24, R3, R2 ;  /* 0x000000020318723e */ /* 0x001fe400000000ff */
[----:B---3--:R-:W-:Y:S02]  /*40c10*/  F2FP.PACK_AB R3, R0, R29 ;  /* 0x0000001d0003723e */ /* 0x008fe400000000ff */
[----:B----4-:R-:W-:-:S02]  /*40c20*/  F2FP.PACK_AB R2, R12, R7 ;  /* 0x000000070c02723e */ /* 0x010fc400000000ff */
[----:B------:R-:W-:Y:S02]  /*40c30*/  F2FP.PACK_AB R0, R9, R6 ;  /* 0x000000060900723e */ /* 0x000fe400000000ff */
[----:B--2---:R-:W-:-:S05]  /*40c40*/  F2FP.PACK_AB R25, R25, R28 ;  /* 0x0000001c1919723e */ /* 0x004fca00000000ff */
[----:B------:R-:W-:Y:S04]  /*40c50*/  STL [R1+0x374], R25 ;  /* 0x0003741901007387 */ /* 0x000fe80000100800 */
[----:B------:R-:W-:Y:S04]  /*40c60*/  STL [R1+0x370], R24 ;  /* 0x0003701801007387 */ /* 0x000fe80000100800 */
[----:B------:R0:W-:Y:S04]  /*40c70*/  STL [R1+0x36c], R3 ;  /* 0x00036c0301007387 */ /* 0x0001e80000100800 */
[----:B------:R1:W-:Y:S01]  /*40c80*/  STL [R1+0x368], R2 ;  /* 0x0003680201007387 */ /* 0x0003e20000100800 */
[----:B0-----:R-:W-:-:S03]  /*40c90*/  F2FP.PACK_AB R3, R8, R5 ;  /* 0x000000050803723e */ /* 0x001fc600000000ff */
[----:B------:R0:W-:Y:S01]  /*40ca0*/  STL [R1+0x364], R0 ;  /* 0x0003640001007387 */ /* 0x0001e20000100800 */
[----:B-1----:R-:W-:-:S03]  /*40cb0*/  F2FP.PACK_AB R2, R13, R4 ;  /* 0x000000040d02723e */ /* 0x002fc600000000ff */
[----:B------:R1:W-:Y:S01]  /*40cc0*/  STL [R1+0x360], R3 ;  /* 0x0003600301007387 */ /* 0x0003e20000100800 */
[----:B0-----:R-:W-:-:S03]  /*40cd0*/  F2FP.PACK_AB R0, R16, R17 ;  /* 0x000000111000723e */ /* 0x001fc600000000ff */
[----:B------:R0:W-:Y:S01]  /*40ce0*/  STL [R1+0x35c], R2 ;  /* 0x00035c0201007387 */ /* 0x0001e20000100800 */
[----:B-1----:R-:W-:-:S03]  /*40cf0*/  F2FP.PACK_AB R3, R18, R19 ;  /* 0x000000131203723e */ /* 0x002fc600000000ff */
[----:B------:R1:W-:Y:S04]  /*40d00*/  STL [R1+0x358], R0 ;  /* 0x0003580001007387 */ /* 0x0003e80000100800 */
[----:B------:R2:W-:Y:S01]  /*40d10*/  STL [R1+0x354], R3 ;  /* 0x0003540301007387 */ /* 0x0005e20000100800 */
[----:B0-----:R-:W-:Y:S02]  /*40d20*/  F2FP.PACK_AB R2, R10, R11 ;  /* 0x0000000b0a02723e */ /* 0x001fe400000000ff */
[----:B-1----:R-:W-:-:S03]  /*40d30*/  F2FP.PACK_AB R0, R14, R15 ;  /* 0x0000000f0e00723e */ /* 0x002fc600000000ff */
[----:B------:R0:W-:Y:S01]  /*40d40*/  STL [R1+0x350], R2 ;  /* 0x0003500201007387 */ /* 0x0001e20000100800 */
[----:B--2---:R-:W-:-:S03]  /*40d50*/  F2FP.PACK_AB R3, R26, R27 ;  /* 0x0000001b1a03723e */ /* 0x004fc600000000ff */
[----:B------:R1:W-:Y:S04]  /*40d60*/  STL [R1+0x34c], R0 ;  /* 0x00034c0001007387 */ /* 0x0003e80000100800 */
[----:B------:R-:W-:Y:S04]  /*40d70*/  STL [R1+0x348], R3 ;  /* 0x0003480301007387 */ /* 0x000fe80000100800 */
[----:B------:R-:W2:Y:S01]  /*40d80*/  LDL.LU R24, [R1+0xb88] ;  /* 0x000b880001187983 */ /* 0x000ea20000300800 */
[----:B0-----:R-:W-:Y:S02]  /*40d90*/  F2FP.PACK_AB R2, R20, R21 ;  /* 0x000000151402723e */ /* 0x001fe400000000ff */
[----:B-1----:R-:W-:-:S03]  /*40da0*/  F2FP.PACK_AB R0, R22, R23 ;  /* 0x000000171600723e */ /* 0x002fc600000000ff */
        /* <DEDUP_REMOVED lines=36> */
[----:B------:R-:W3:Y:S04]  /*40ff0*/  LDL.LU R25, [R1+0xb9c] ;  /* 0x000b9c0001197983 */ /* 0x000ee80000300800 */
[----:B---3--:R0:W-:Y:S04]  /*41000*/  STL [R1+0x1d6c], R25 ;  /* 0x001d6c1901007387 */ /* 0x0081e80000100800 */
[----:B0-----:R-:W3:Y:S04]  /*41010*/  LDL.LU R25, [R1+0xb8c] ;  /* 0x000b8c0001197983 */ /* 0x001ee80000300800 */
        /* <DEDUP_REMOVED lines=33> */
[----:B0-----:R-:W2:Y:S04]  /*41230*/  LDL.LU R25, [R1+0x55c] ;  /* 0x00055c0001197983 */ /* 0x001ea80000300800 */
[----:B------:R-:W3:Y:S04]  /*41240*/  LDL.LU R28, [R1+0xb98] ;  /* 0x000b9800011c7983 */ /* 0x000ee80000300800 */
[----:B------:R-:W4:Y:S04]  /*41250*/  LDL.LU R3, [R1+0xbac] ;  /* 0x000bac0001037983 */ /* 0x000f280000300800 */
        /* <DEDUP_REMOVED lines=25> */
[----:B--2---:R-:W-:-:S03]  /*413f0*/  F2FP.PACK_AB R24, R25, R24 ;  /* 0x000000181918723e */ /* 0x004fc600000000ff */
        /* <DEDUP_REMOVED lines=70> */
[----:B----4-:R-:W-:Y:S02]  /*41860*/  F2FP.PACK_AB R24, R3, R2 ;  /* 0x000000020318723e */ /* 0x010fe400000000ff */
[----:B---3--:R-:W-:Y:S02]  /*41870*/  F2FP.PACK_AB R3, R0, R29 ;  /* 0x0000001d0003723e */ /* 0x008fe400000000ff */
[----:B------:R-:W-:-:S02]  /*41880*/  F2FP.PACK_AB R2, R12, R7 ;  /* 0x000000070c02723e */ /* 0x000fc400000000ff */
        /* <DEDUP_REMOVED lines=699> */
[----:B------:R-:W3:Y:S04]  /*44440*/  LDL.LU R24, [R1+0x1b94] ;  /* 0x001b940001187983 */ /* 0x000ee80000300800 */
[----:B------:R0:W-:Y:S04]  /*44450*/  STL [R1+0x124], R25 ;  /* 0x0001241901007387 */ /* 0x0001e80000100800 */
[----:B0-----:R-:W2:Y:S01]  /*44460*/  LDL.LU R25, [R1+0x1b90] ;  /* 0x001b900001197983 */ /* 0x001ea20000300800 */
[----:B---3--:R-:W-:-:S03]  /*44470*/  F2FP.PACK_AB R28, R24, R28 ;  /* 0x0000001c181c723e */ /* 0x008fc600000000ff */
[----:B------:R-:W3:Y:S01]  /*44480*/  LDL.LU R24, [R1+0x1b8c] ;  /* 0x001b8c0001187983 */ /* 0x000ee20000300800 */
[----:B----4-:R-:W-:Y:S02]  /*44490*/  F2FP.PACK_AB R27, R3, R27 ;  /* 0x0000001b031b723e */ /* 0x010fe400000000ff */
[----:B------:R-:W-:Y:S02]  /*444a0*/  F2FP.PACK_AB R26, R2, R26 ;  /* 0x0000001a021a723e */ /* 0x000fe400000000ff */
[----:B------:R-:W-:Y:S01]  /*444b0*/  F2FP.PACK_AB R23, R12, R23 ;  /* 0x000000170c17723e */ /* 0x000fe200000000ff */
[----:B------:R-:W-:Y:S01]  /*444c0*/  STL [R1+0x1a0c], R27 ;  /* 0x001a0c1b01007387 */ /* 0x000fe20000100800 */
[----:B------:R-:W-:Y:S02]  /*444d0*/  F2FP.PACK_AB R22, R7, R22 ;  /* 0x000000160716723e */ /* 0x000fe400000000ff */
[----:B--2---:R-:W-:Y:S01]  /*444e0*/  F2FP.PACK_AB R25, R0, R25 ;  /* 0x000000190019723e */ /* 0x004fe200000000ff */
[----:B------:R-:W-:Y:S01]  /*444f0*/  STL [R1+0x120], R28 ;  /* 0x0001201c01007387 */ /* 0x000fe20000100800 */
[----:B------:R-:W-:-:S02]  /*44500*/  F2FP.PACK_AB R21, R9, R21 ;  /* 0x000000150915723e */ /* 0x000fc400000000ff */
[----:B------:R-:W-:Y:S01]  /*44510*/  F2FP.PACK_AB R20, R6, R20 ;  /* 0x000000140614723e */ /* 0x000fe200000000ff */
[----:B------:R-:W-:Y:S01]  /*44520*/  STL [R1+0x1a10], R26 ;  /* 0x001a101a01007387 */ /* 0x000fe20000100800 */
[----:B------:R-:W-:-:S03]  /*44530*/  F2FP.PACK_AB R19, R8, R19 ;  /* 0x000000130813723e */ /* 0x000fc600000000ff */
[----:B------:R-:W-:Y:S01]  /*44540*/  STL [R1+0x1a14], R25 ;  /* 0x001a141901007387 */ /* 0x000fe20000100800 */
[----:B------:R-:W-:Y:S02]  /*44550*/  F2FP.PACK_AB R18, R5, R18 ;  /* 0x000000120512723e */ /* 0x000fe400000000ff */
[----:B------:R-:W-:Y:S02]  /*44560*/  F2FP.PACK_AB R17, R13, R17 ;  /* 0x000000110d11723e */ /* 0x000fe400000000ff */
[----:B------:R-:W-:Y:S02]  /*44570*/  F2FP.PACK_AB R16, R4, R16 ;  /* 0x000000100410723e */ /* 0x000fe400000000ff */
[----:B---3--:R-:W-:-:S05]  /*44580*/  F2FP.PACK_AB R24, R29, R24 ;  /* 0x000000181d18723e */ /* 0x008fca00000000ff */
        /* <DEDUP_REMOVED lines=9> */
[----:B0-----:R-:W2:Y:S01]  /*44620*/  LDL.LU R16, [R1+0xdc8] ;  /* 0x000dc80001107983 */ /* 0x001ea20000300800 */
[----:B------:R-:W-:-:S02]  /*44630*/  F2FP.PACK_AB R2, R10, R11 ;  /* 0x0000000b0a02723e */ /* 0x000fc400000000ff */
[----:B------:R-:W-:-:S03]  /*44640*/  F2FP.PACK_AB R0, R14, R15 ;  /* 0x0000000f0e00723e */ /* 0x000fc600000000ff */
        /* <DEDUP_REMOVED lines=114> */
[----:B------:R0:W-:Y:S01]  /*44d70*/  STL [R1+0x10c], R16 ;  /* 0x00010c1001007387 */ /* 0x0001e20000100800 */
[----:B---3--:R-:W-:Y:S02]  /*44d80*/  F2FP.PACK_AB R15, R0, R15 ;  /* 0x0000000f000f723e */ /* 0x008fe400000000ff */
[----:B0-----:R-:W-:Y:S02]  /*44d90*/  F2FP.PACK_AB R16, R21, R22 ;  /* 0x000000161510723e */ /* 0x001fe400000000ff */
[----:B------:R-:W-:Y:S02]  /*44da0*/  F2FP.PACK_AB R2, R3, R2 ;  /* 0x000000020302723e */ /* 0x000fe400000000ff */
[----:B------:R-:W-:-:S02]  /*44db0*/  F2FP.PACK_AB R14, R29, R14 ;  /* 0x0000000e1d0e723e */ /* 0x000fc400000000ff */
[----:B------:R-:W-:Y:S02]  /*44dc0*/  F2FP.PACK_AB R13, R12, R13 ;  /* 0x0000000d0c0d723e */ /* 0x000fe400000000ff */
[----:B------:R-:W-:Y:S02]  /*44dd0*/  F2FP.PACK_AB R12, R7, R9 ;  /* 0x00000009070c723e */ /* 0x000fe400000000ff */
[----:B------:R-:W-:Y:S02]  /*44de0*/  F2FP.PACK_AB R11, R6, R11 ;  /* 0x0000000b060b723e */ /* 0x000fe400000000ff */
[----:B------:R-:W-:Y:S02]  /*44df0*/  F2FP.PACK_AB R10, R8, R10 ;  /* 0x0000000a080a723e */ /* 0x000fe400000000ff */
[----:B--2---:R-:W-:Y:S02]  /*44e00*/  F2FP.PACK_AB R18, R17, R18 ;  /* 0x000000121112723e */ /* 0x004fe400000000ff */
[----:B----4-:R-:W-:-:S03]  /*44e10*/  F2FP.PACK_AB R17, R19, R20 ;  /* 0x000000141311723e */ /* 0x010fc600000000ff */
[----:B------:R0:W-:Y:S04]  /*44e20*/  STL [R1+0x108], R18 ;  /* 0x0001081201007387 */ /* 0x0001e80000100800 */
[----:B------:R1:W-:Y:S04]  /*44e30*/  STL [R1+0x104], R17 ;  /* 0x0001041101007387 */ /* 0x0003e80000100800 */
[----:B------:R2:W-:Y:S01]  /*44e40*/  STL [R1+0x100], R16 ;  /* 0x0001001001007387 */ /* 0x0005e20000100800 */
[----:B0-----:R-:W-:Y:S02]  /*44e50*/  F2FP.PACK_AB R18, R23, R24 ;  /* 0x000000181712723e */ /* 0x001fe400000000ff */
[----:B-1----:R-:W-:-:S03]  /*44e60*/  F2FP.PACK_AB R17, R25, R26 ;  /* 0x0000001a1911723e */ /* 0x002fc600000000ff */
[----:B------:R-:W-:Y:S01]  /*44e70*/  STL [R1+0x11c], R18 ;  /* 0x00011c1201007387 */ /* 0x000fe20000100800 */
[----:B--2---:R-:W-:-:S03]  /*44e80*/  F2FP.PACK_AB R16, R27, R28 ;  /* 0x0000001c1b10723e */ /* 0x004fc600000000ff */
        /* <DEDUP_REMOVED lines=9> */
[----:B------:R-:W2:Y:S04]  /*44f20*/  LDL.LU R8, [R1+0xdf0] ;  /* 0x000df00001087983 */ /* 0x000ea80000300800 */
[----:B------:R-:W3:Y:S04]  /*44f30*/  LDL.LU R7, [R1+0xe08] ;  /* 0x000e080001077983 */ /* 0x000ee80000300800 */
[----:B---3--:R0:W-:Y:S04]  /*44f40*/  STL [R1+0x1b34], R7 ;  /* 0x001b340701007387 */ /* 0x0081e80000100800 */
[----:B0-----:R-:W2:Y:S04]  /*44f50*/  LDL.LU R7, [R1+0xdf4] ;  /* 0x000df40001077983 */ /* 0x001ea80000300800 */
[----:B------:R-:W3:Y:S01]  /*44f60*/  LDL.LU R6, [R1+0xe18] ;  /* 0x000e180001067983 */ /* 0x000ee20000300800 */
[----:B------:R-:W-:-:S03]  /*44f70*/  F2FP.PACK_AB R9, R5, R4 ;  /* 0x000000040509723e */ /* 0x000fc600000000ff */
[----:B---3--:R0:W-:Y:S04]  /*44f80*/  STL [R1+0x1b30], R6 ;  /* 0x001b300601007387 */ /* 0x0081e80000100800 */
[----:B0-----:R-:W3:Y:S04]  /*44f90*/  LDL.LU R6, [R1+0xe0c] ;  /* 0x000e0c0001067983 */ /* 0x001ee80000300800 */
[----:B------:R-:W4:Y:S04]  /*44fa0*/  LDL.LU R5, [R1+0xe28] ;  /* 0x000e280001057983 */ /* 0x000f280000300800 */
[----:B----4-:R0:W-:Y:S04]  /*44fb0*/  STL [R1+0x1b2c], R5 ;  /* 0x001b2c0501007387 */ /* 0x0101e80000100800 */
[----:B0-----:R-:W4:Y:S04]  /*44fc0*/  LDL.LU R5, [R1+0xe1c] ;  /* 0x000e1c0001057983 */ /* 0x001f280000300800 */
[----:B------:R-:W2:Y:S04]  /*44fd0*/  LDL.LU R4, [R1+0xe38] ;  /* 0x000e380001047983 */ /* 0x000ea80000300800 */
[----:B--2---:R0:W-:Y:S04]  /*44fe0*/  STL [R1+0x1b28], R4 ;  /* 0x001b280401007387 */ /* 0x0041e80000100800 */
[----:B0-----:R-:W2:Y:S04]  /*44ff0*/  LDL.LU R4, [R1+0xe2c] ;  /* 0x000e2c0001047983 */ /* 0x001ea80000300800 */
[----:B------:R-:W2:Y:S04]  /*45000*/  LDL.LU R10, [R1+0xe40] ;  /* 0x000e4000010a7983 */ /* 0x000ea80000300800 */
        /* <DEDUP_REMOVED lines=22> */
[----:B0-----:R-:W2:Y:S01]  /*45170*/  LDL.LU R11, [R1+0xe14] ;  /* 0x000e1400010b7983 */ /* 0x001ea20000300800 */
[----:B------:R-:W-:-:S03]  /*45180*/  F2FP.PACK_AB R8, R7, R8 ;  /* 0x000000080708723e */ /* 0x000fc600000000ff */
[----:B--2---:R0:W-:Y:S04]  /*45190*/  STL [R1+0x1b20], R11 ;  /* 0x001b200b01007387 */ /* 0x0041e80000100800 */
[----:B0-----:R-:W2:Y:S04]  /*451a0*/  LDL.LU R11, [R1+0xe04] ;  /* 0x000e0400010b7983 */ /* 0x001ea80000300800 */
        /* <DEDUP_REMOVED lines=21> */
[----:B------:R0:W-:Y:S04]  /*45300*/  STL [R1+0x1a54], R9 ;  /* 0x001a540901007387 */ /* 0x0001e80000100800 */
[----:B0-----:R-:W2:Y:S04]  /*45310*/  LDL.LU R9, [R1+0xe44] ;  /* 0x000e440001097983 */ /* 0x001ea80000300800 */
[----:B------:R-:W3:Y:S04]  /*45320*/  LDL.LU R7, [R1+0x1b34] ;  /* 0x001b340001077983 */ /* 0x000ee80000300800 */
[----:B------:R0:W-:Y:S04]  /*45330*/  STL [R1+0x1a58], R8 ;  /* 0x001a580801007387 */ /* 0x0001e80000100800 */
[----:B0-----:R-:W2:Y:S01]  /*45340*/  LDL.LU R8, [R1+0xe78] ;  /* 0x000e780001087983 */ /* 0x001ea20000300800 */
[----:B---3--:R-:W-:-:S03]  /*45350*/  F2FP.PACK_AB R7, R6, R7 ;  /* 0x000000070607723e */ /* 0x008fc600000000ff */
[----:B------:R-:W4:Y:S04]  /*45360*/  LDL.LU R6, [R1+0x1b30] ;  /* 0x001b300001067983 */ /* 0x000f280000300800 */
[----:B------:R0:W-:Y:S04]  /*45370*/  STL [R1+0x1a5c], R7 ;  /* 0x001a5c0701007387 */ /* 0x0001e80000100800 */
[----:B0-----:R-:W3:Y:S01]  /*45380*/  LDL.LU R7, [R1+0xe7c] ;  /* 0x000e7c0001077983 */ /* 0x001ee20000300800 */
[----:B----4-:R-:W-:-:S03]  /*45390*/  F2FP.PACK_AB R6, R5, R6 ;  /* 0x000000060506723e */ /* 0x010fc600000000ff */
[----:B------:R-:W4:Y:S04]  /*453a0*/  LDL.LU R5, [R1+0x1b2c] ;  /* 0x001b2c0001057983 */ /* 0x000f280000300800 */
[----:B------:R0:W-:Y:S04]  /*453b0*/  STL [R1+0x1a60], R6 ;  /* 0x001a600601007387 */ /* 0x0001e80000100800 */
[----:B0-----:R-:W2:Y:S01]  /*453c0*/  LDL.LU R6, [R1+0xe68] ;  /* 0x000e680001067983 */ /* 0x001ea20000300800 */
[----:B----4-:R-:W-:-:S03]  /*453d0*/  F2FP.PACK_AB R5, R4, R5 ;  /* 0x000000050405723e */ /* 0x010fc600000000ff */
[----:B------:R-:W4:Y:S04]  /*453e0*/  LDL.LU R4, [R1+0x1b28] ;  /* 0x001b280001047983 */ /* 0x000f280000300800 */
[----:B------:R0:W-:Y:S04]  /*453f0*/  STL [R1+0x1a64], R5 ;  /* 0x001a640501007387 */ /* 0x0001e80000100800 */
[----:B0-----:R-:W2:Y:S01]  /*45400*/  LDL.LU R5, [R1+0xe6c] ;  /* 0x000e6c0001057983 */ /* 0x001ea20000300800 */
[----:B----4-:R-:W-:-:S03]  /*45410*/  F2FP.PACK_AB R4, R10, R4 ;  /* 0x000000040a04723e */ /* 0x010fc600000000ff */
[----:B------:R-:W2:Y:S02]  /*45420*/  LDL.LU R10, [R1+0x1b24] ;  /* 0x001b2400010a7983 */ /* 0x000ea40000300800 */
[----:B------:R0:W-:Y:S02]  /*45430*/  STL [R1+0x1a68], R4 ;  /* 0x001a680401007387 */ /* 0x0001e40000100800 */
[----:B0-----:R-:W4:Y:S01]  /*45440*/  LDL.LU R4, [R1+0xe58] ;  /* 0x000e580001047983 */ /* 0x001f220000300800 */
[----:B--2---:R-:W-:-:S03]  /*45450*/  F2FP.PACK_AB R10, R11, R10 ;  /* 0x0000000a0b0a723e */ /* 0x004fc600000000ff */
[----:B------:R-:W2:Y:S02]  /*45460*/  LDL.LU R11, [R1+0x1b20] ;  /* 0x001b2000010b7983 */ /* 0x000ea40000300800 */
[----:B------:R0:W-:Y:S02]  /*45470*/  STL [R1+0xc], R10 ;  /* 0x00000c0a01007387 */ /* 0x0001e40000100800 */
[----:B0-----:R-:W2:Y:S02]  /*45480*/  LDL.LU R10, [R1+0x1b1c] ;  /* 0x001b1c00010a7983 */ /* 0x001ea40000300800 */
[----:B--2---:R-:W-:Y:S02]  /*45490*/  F2FP.PACK_AB R10, R11, R10 ;  /* 0x0000000a0b0a723e */ /* 0x004fe400000000ff */
[----:B------:R-:W2:Y:S03]  /*454a0*/  LDL.LU R11, [R1+0x1b18] ;  /* 0x001b1800010b7983 */ /* 0x000ea60000300800 */
[----:B------:R0:W-:Y:S02]  /*454b0*/  STL [R1+0x8], R10 ;  /* 0x0000080a01007387 */ /* 0x0001e40000100800 */
[----:B0-----:R-:W2:Y:S02]  /*454c0*/  LDL.LU R10, [R1+0x1b14] ;  /* 0x001b1400010a7983 */ /* 0x001ea40000300800 */
[----:B--2---:R-:W-:-:S02]  /*454d0*/  F2FP.PACK_AB R10, R11, R10 ;  /* 0x0000000a0b0a723e */ /* 0x004fc400000000ff */
[----:B------:R-:W2:Y:S03]  /*454e0*/  LDL.LU R11, [R1+0x1b10] ;  /* 0x001b1000010b7983 */ /* 0x000ea60000300800 */
[----:B------:R0:W-:Y:S02]  /*454f0*/  STL [R1+0x4], R10 ;  /* 0x0000040a01007387 */ /* 0x0001e40000100800 */
[----:B0-----:R-:W2:Y:S02]  /*45500*/  LDL.LU R10, [R1+0x1b0c] ;  /* 0x001b0c00010a7983 */ /* 0x001ea40000300800 */
[----:B--2---:R-:W-:Y:S02]  /*45510*/  F2FP.PACK_AB R10, R11, R10 ;  /* 0x0000000a0b0a723e */ /* 0x004fe400000000ff */
[----:B------:R-:W2:Y:S03]  /*45520*/  LDL.LU R11, [R1+0x1b08] ;  /* 0x001b0800010b7983 */ /* 0x000ea60000300800 */
[----:B------:R0:W-:Y:S02]  /*45530*/  STL [R1], R10 ;  /* 0x0000000a01007387 */ /* 0x0001e40000100800 */
[----:B0-----:R-:W2:Y:S02]  /*45540*/  LDL.LU R10, [R1+0x1b04] ;  /* 0x001b0400010a7983 */ /* 0x001ea40000300800 */
[----:B--2---:R-:W-:-:S02]  /*45550*/  F2FP.PACK_AB R10, R11, R10 ;  /* 0x0000000a0b0a723e */ /* 0x004fc400000000ff */
[----:B------:R-:W2:Y:S03]  /*45560*/  LDL.LU R11, [R1+0x1b00] ;  /* 0x001b0000010b7983 */ /* 0x000ea60000300800 */
[----:B------:R0:W-:Y:S02]  /*45570*/  STL [R1+0x1c], R10 ;  /* 0x00001c0a01007387 */ /* 0x0001e40000100800 */
[----:B0-----:R-:W4:Y:S01]  /*45580*/  LDL.LU R10, [R1+0x1afc] ;  /* 0x001afc00010a7983 */ /* 0x001f220000300800 */
[----:B------:R-:W-:Y:S02]  /*45590*/  F2FP.PACK_AB R6, R5, R6 ;  /* 0x000000060506723e */ /* 0x000fe400000000ff */
[----:B----4-:R-:W-:Y:S02]  /*455a0*/  F2FP.PACK_AB R4, R10, R4 ;  /* 0x000000040a04723e */ /* 0x010fe400000000ff */
[----:B------:R-:W4:Y:S01]  /*455b0*/  LDL.LU R10, [R1+0x1af8] ;  /* 0x001af800010a7983 */ /* 0x000f220000300800 */
[----:B---3--:R-:W-:-:S02]  /*455c0*/  F2FP.PACK_AB R5, R7, R8 ;  /* 0x000000080705723e */ /* 0x008fc400000000ff */
[----:B------:R-:W-:Y:S02]  /*455d0*/  STL [R1+0x18], R4 ;  /* 0x0000180401007387 */ /* 0x000fe40000100800 */
[----:B------:R2:W-:Y:S01]  /*455e0*/  STL [R1+0x14], R6 ;  /* 0x0000140601007387 */ /* 0x0005e20000100800 */
[----:B------:R0:W-:Y:S01]  /*455f0*/  STL [R1+0x10], R5 ;  /* 0x0000100501007387 */ /* 0x0001e20000100800 */
[----:B--2---:R-:W-:Y:S02]  /*45600*/  F2FP.PACK_AB R6, R11, R12 ;  /* 0x0000000c0b06723e */ /* 0x004fe400000000ff */
[----:B0-----:R-:W-:Y:S02]  /*45610*/  F2FP.PACK_AB R5, R13, R14 ;  /* 0x0000000e0d05723e */ /* 0x001fe400000000ff */
[----:B----4-:R-:W-:-:S05]  /*45620*/  F2FP.PACK_AB R4, R9, R10 ;  /* 0x0000000a0904723e */ /* 0x010fca00000000ff */
[----:B------:R0:W-:Y:S01]  /*45630*/  STL [R1+0x2c], R4 ;  /* 0x00002c0401007387 */ /* 0x0001e20000100800 */
[----:B------:R1:W-:Y:S02]  /*45640*/  STL [R1+0x28], R6 ;  /* 0x0000280601007387 */ /* 0x0003e40000100800 */
[----:B------:R2:W-:Y:S01]  /*45650*/  STL [R1+0x24], R5 ;  /* 0x0000240501007387 */ /* 0x0005e20000100800 */
[----:B0-----:R-:W-:Y:S02]  /*45660*/  F2FP.PACK_AB R4, R15, R16 ;  /* 0x000000100f04723e */ /* 0x001fe400000000ff */
[----:B-1----:R-:W-:Y:S02]  /*45670*/  F2FP.PACK_AB R6, R17, R18 ;  /* 0x000000121106723e */ /* 0x002fe400000000ff */
[----:B--2---:R-:W-:Y:S01]  /*45680*/  F2FP.PACK_AB R5, R19, R20 ;  /* 0x000000141305723e */ /* 0x004fe200000000ff */
[----:B------:R0:W-:Y:S02]  /*45690*/  STL [R1+0x20], R4 ;  /* 0x0000200401007387 */ /* 0x0001e40000100800 */
[----:B------:R1:W-:Y:S02]  /*456a0*/  STL [R1+0x3c], R6 ;  /* 0x00003c0601007387 */ /* 0x0003e40000100800 */
[----:B------:R2:W-:Y:S01]  /*456b0*/  STL [R1+0x38], R5 ;  /* 0x0000380501007387 */ /* 0x0005e20000100800 */
[----:B0-----:R-:W-:-:S02]  /*456c0*/  F2FP.PACK_AB R4, R21, R22 ;  /* 0x000000161504723e */ /* 0x001fc400000000ff */
[----:B-1----:R-:W-:Y:S02]  /*456d0*/  F2FP.PACK_AB R6, R23, R24 ;  /* 0x000000181706723e */ /* 0x002fe400000000ff */
[----:B--2---:R-:W-:Y:S01]  /*456e0*/  F2FP.PACK_AB R5, R25, R26 ;  /* 0x0000001a1905723e */ /* 0x004fe200000000ff */
[----:B------:R0:W-:Y:S02]  /*456f0*/  STL [R1+0x34], R4 ;  /* 0x0000340401007387 */ /* 0x0001e40000100800 */
[----:B------:R-:W-:Y:S02]  /*45700*/  STL [R1+0x30], R6 ;  /* 0x0000300601007387 */ /* 0x000fe40000100800 */
[----:B------:R-:W-:Y:S01]  /*45710*/  STL [R1+0x4c], R5 ;  /* 0x00004c0501007387 */ /* 0x000fe20000100800 */
[----:B0-----:R-:W-:-:S05]  /*45720*/  F2FP.PACK_AB R4, R27, R28 ;  /* 0x0000001c1b04723e */ /* 0x001fca00000000ff */
[----:B------:R0:W-:Y:S04]  /*45730*/  STL [R1+0x48], R4 ;  /* 0x0000480401007387 */ /* 0x0001e80000100800 */
[----:B0-----:R-:W2:Y:S01]  /*45740*/  LDL.LU R4, [R1+0xf68] ;  /* 0x000f680001047983 */ /* 0x001ea20000300800 */
[----:B------:R-:W-:Y:S02]  /*45750*/  F2FP.PACK_AB R2, R3, R2 ;  /* 0x000000020302723e */ /* 0x000fe400000000ff */
[----:B------:R-:W-:-:S03]  /*45760*/  F2FP.PACK_AB R0, R0, R29 ;  /* 0x0000001d0000723e */ /* 0x000fc600000000ff */
[----:B------:R-:W-:Y:S04]  /*45770*/  STL [R1+0x44], R2 ;  /* 0x0000440201007387 */ /* 0x000fe80000100800 */
[----:B--2---:R0:W-:Y:S01]  /*45780*/  STL [R1+0x1a70], R4 ;  /* 0x001a700401007387 */ /* 0x0041e20000100800 */
[----:B------:R-:W-:Y:S03]  /*45790*/  STL [R1+0x40], R0 ;  /* 0x0000400001007387 */ /* 0x000fe60000100800 */
        /* <DEDUP_REMOVED lines=33> */
[----:B------:R-:W3:Y:S03]  /*459b0*/  LDL.LU R5, [R1+0xf7c] ;  /* 0x000f7c0001057983 */ /* 0x000ee60000300800 */
        /* <DEDUP_REMOVED lines=35> */
[----:B0-----:R-:W2:Y:S01]  /*45bf0*/  LDL.LU R5, [R1+0xecc] ;  /* 0x000ecc0001057983 */ /* 0x001ea20000300800 */
[----:B------:R-:W3:Y:S02]  /*45c00*/  LDL.LU R6, [R1+0xf78] ;  /* 0x000f780001067983 */ /* 0x000ee40000300800 */
[----:B------:R-:W4:Y:S02]  /*45c10*/  LDL.LU R7, [R1+0xf8c] ;  /* 0x000f8c0001077983 */ /* 0x000f240000300800 */
[----:B------:R-:W4:Y:S01]  /*45c20*/  LDL.LU R8, [R1+0xf88] ;  /* 0x000f880001087983 */ /* 0x000f220000300800 */
        /* <DEDUP_REMOVED lines=24> */
[----:B--2---:R-:W-:-:S02]  /*45db0*/  F2FP.PACK_AB R4, R5, R4 ;  /* 0x000000040504723e */ /* 0x004fc400000000ff */
[----:B------:R-:W2:Y:S03]  /*45dc0*/  LDL.LU R5, [R1+0x1af4] ;  /* 0x001af40001057983 */ /* 0x000ea60000300800 */
        /* <DEDUP_REMOVED lines=68> */
[----:B------:R0:W-:Y:S01]  /*46210*/  STL [R1+0x98], R4 ;  /* 0x0000980401007387 */ /* 0x0001e20000100800 */
[----:B----4-:R-:W-:-:S02]  /*46220*/  F2FP.PACK_AB R8, R7, R8 ;  /* 0x000000080708723e */ /* 0x010fc400000000ff */
[----:B---3--:R-:W-:Y:S02]  /*46230*/  F2FP.PACK_AB R10, R9, R10 ;  /* 0x0000000a090a723e */ /* 0x008fe400000000ff */
[----:B------:R-:W-:Y:S01]  /*46240*/  F2FP.PACK_AB R12, R11, R12 ;  /* 0x0000000c0b0c723e */ /* 0x000fe200000000ff */
[----:B0-----:R0:W5:Y:S01]  /*46250*/  LDL.LU R4, [R1+0x1a68] ;  /* 0x001a680001047983 */ /* 0x0011620000300800 */
[----:B------:R-:W-:Y:S02]  /*46260*/  F2FP.PACK_AB R14, R13, R14 ;  /* 0x0000000e0d0e723e */ /* 0x000fe400000000ff */
[----:B------:R-:W-:Y:S02]  /*46270*/  F2FP.PACK_AB R16, R15, R16 ;  /* 0x000000100f10723e */ /* 0x000fe400000000ff */
[----:B------:R-:W-:Y:S02]  /*46280*/  F2FP.PACK_AB R18, R17, R18 ;  /* 0x000000121112723e */ /* 0x000fe400000000ff */
[----:B------:R-:W-:-:S02]  /*46290*/  F2FP.PACK_AB R20, R19, R20 ;  /* 0x000000141314723e */ /* 0x000fc400000000ff */
[----:B------:R-:W-:Y:S02]  /*462a0*/  F2FP.PACK_AB R22, R21, R22 ;  /* 0x000000161516723e */ /* 0x000fe400000000ff */
[----:B------:R-:W-:Y:S02]  /*462b0*/  F2FP.PACK_AB R24, R23, R24 ;  /* 0x000000181718723e */ /* 0x000fe400000000ff */
[----:B------:R-:W-:Y:S02]  /*462c0*/  F2FP.PACK_AB R26, R25, R26 ;  /* 0x0000001a191a723e */ /* 0x000fe400000000ff */
[----:B------:R-:W-:Y:S02]  /*462d0*/  F2FP.PACK_AB R28, R27, R28 ;  /* 0x0000001c1b1c723e */ /* 0x000fe400000000ff */
[----:B------:R-:W-:Y:S02]  /*462e0*/  F2FP.PACK_AB R0, R0, R29 ;  /* 0x0000001d0000723e */ /* 0x000fe400000000ff */
[----:B------:R-:W-:-:S02]  /*462f0*/  F2FP.PACK_AB R2, R3, R2 ;  /* 0x000000020302723e */ /* 0x000fc400000000ff */
[----:B--2---:R-:W-:Y:S02]  /*46300*/  F2FP.PACK_AB R6, R5, R6 ;  /* 0x000000060506723e */ /* 0x004fe400000000ff */
[----:B------:R0:W5:Y:S03]  /*46310*/  LDL.LU R5, [R1+0x1a64] ;  /* 0x001a640001057983 */ /* 0x0001660000300800 */
[----:B------:R1:W-:Y:S02]  /*46320*/  STL [R1+0x94], R6 ;  /* 0x0000940601007387 */ /* 0x0003e40000100800 */
[----:B-1----:R0:W5:Y:S01]  /*46330*/  LDL.LU R6, [R1+0x1a60] ;  /* 0x001a600001067983 */ /* 0x0021620000300800 */
[----:B------:R0:W5:Y:S02]  /*46340*/  LDL.LU R7, [R1+0x1a5c] ;  /* 0x001a5c0001077983 */ /* 0x0001640000300800 */
        /* <DEDUP_REMOVED lines=31> */
[----:B------:R0:W-:Y:S01]  /*46540*/  STL [R1+0xc0], R0 ;  /* 0x0000c00001007387 */ /* 0x0001e20000100800 */
[----:B------:R0:W-:Y:S02]  /*46550*/  STL [R1+0xc4], R2 ;  /* 0x0000c40201007387 */ /* 0x0001e40000100800 */
.L_x_0:
[----:B01----:R-:W2:Y:S04]  /*46560*/  LDL.LU R2, [R1+0xc4] ;  /* 0x0000c40001027983 */ /* 0x003ea80000300800 */
[----:B------:R-:W3:Y:S04]  /*46570*/  LDL.LU R0, [R1+0xc0] ;  /* 0x0000c00001007983 */ /* 0x000ee80000300800 */
[----:B-----5:R-:W-:Y:S04]  /*46580*/  STL.64 [R1+0x1c48], R6 ;  /* 0x001c480601007387 */ /* 0x020fe80000100a00 */
[----:B------:R-:W-:Y:S04]  /*46590*/  STL.64 [R1+0x1c40], R4 ;  /* 0x001c400401007387 */ /* 0x000fe80000100a00 */
[----:B------:R-:W-:Y:S04]  /*465a0*/  STL.64 [R1+0x1c38], R10 ;  /* 0x001c380a01007387 */ /* 0x000fe80000100a00 */
[----:B------:R-:W-:Y:S04]  /*465b0*/  STL.64 [R1+0x1c30], R8 ;  /* 0x001c300801007387 */ /* 0x000fe80000100a00 */
[----:B------:R-:W-:Y:S04]  /*465c0*/  STL.64 [R1+0x1c28], R14 ;  /* 0x001c280e01007387 */ /* 0x000fe80000100a00 */
[----:B------:R-:W-:Y:S04]  /*465d0*/  STL.64 [R1+0x1c20], R12 ;  /* 0x001c200c01007387 */ /* 0x000fe80000100a00 */
[----:B------:R-:W-:Y:S04]  /*465e0*/  STL.64 [R1+0x1bf8], R18 ;  /* 0x001bf81201007387 */ /* 0x000fe80000100a00 */
[----:B------:R-:W-:Y:S04]  /*465f0*/  STL.64 [R1+0x1bf0], R16 ;  /* 0x001bf01001007387 */ /* 0x000fe80000100a00 */
[----:B------:R-:W-:Y:S04]  /*46600*/  STL.64 [R1+0x1be8], R22 ;  /* 0x001be81601007387 */ /* 0x000fe80000100a00 */
[----:B------:R0:W-:Y:S04]  /*46610*/  STL.64 [R1+0x1be0], R20 ;  /* 0x001be01401007387 */ /* 0x0001e80000100a00 */
[----:B------:R-:W-:Y:S04]  /*46620*/  STL.64 [R1+0x1bd8], R26 ;  /* 0x001bd81a01007387 */ /* 0x000fe80000100a00 */
[----:B------:R1:W-:Y:S04]  /*46630*/  STL.64 [R1+0x1bd0], R24 ;  /* 0x001bd01801007387 */ /* 0x0003e80000100a00 */
[----:B0-----:R-:W4:Y:S04]  /*46640*/  LDL.LU R20, [R1+0x10] ;  /* 0x0000100001147983 */ /* 0x001f280000300800 */
[----:B------:R-:W4:Y:S04]  /*46650*/  LDL.LU R21, [R1+0x14] ;  /* 0x0000140001157983 */ /* 0x000f280000300800 */
[----:B------:R-:W4:Y:S04]  /*46660*/  LDL.LU R22, [R1+0x18] ;  /* 0x0000180001167983 */ /* 0x000f280000300800 */
[----:B------:R-:W4:Y:S04]  /*46670*/  LDL.LU R23, [R1+0x1c] ;  /* 0x00001c0001177983 */ /* 0x000f280000300800 */
[----:B------:R-:W0:Y:S04]  /*46680*/  S2R R28, SR_TID.X ;  /* 0x00000000001c7919 */ /* 0x000e280000002100 */
[----:B------:R-:W1:Y:S01]  /*46690*/  S2R R3, SR_TID.X ;  /* 0x0000000000037919 */ /* 0x000e620000002100 */
[----:B0-----:R-:W-:Y:S01]  /*466a0*/  LOP3.LUT R29, R28, 0x7f, RZ, 0xc0, !PT ;  /* 0x0000007f1c1d7812 */ /* 0x001fe200078ec0ff */
[----:B-1----:R-:W-:-:S05]  /*466b0*/  IMAD.SHL.U32 R28, R3, 0x400, RZ ;  /* 0x00000400031c7824 */ /* 0x002fca00078e00ff */
[----:B------:R-:W-:-:S05]  /*466c0*/  LOP3.LUT R28, R28, 0x1800, RZ, 0xc0, !PT ;  /* 0x000018001c1c7812 */ /* 0x000fca00078ec0ff */
[----:B------:R-:W-:Y:S02]  /*466d0*/  IMAD R28, R29, 0x10, R28 ;  /* 0x000000101d1c7824 */ /* 0x000fe400078e021c */
[----:B--2---:R-:W-:Y:S02]  /*466e0*/  IMAD.MOV.U32 R29, RZ, RZ, R2 ;  /* 0x000000ffff1d7224 */ /* 0x004fe400078e0002 */
[C---:B------:R-:W-:Y:S02]  /*466f0*/  IMAD.SHL.U32 R2, R3.reuse, 0x100, RZ ;  /* 0x0000010003027824 */ /* 0x040fe400078e00ff */
[----:B---3--:R-:W-:Y:S02]  /*46700*/  IMAD.MOV.U32 R11, RZ, RZ, R0 ;  /* 0x000000ffff0b7224 */ /* 0x008fe400078e0000 */
[----:B------:R-:W-:Y:S01]  /*46710*/  IMAD.SHL.U32 R0, R3, 0x20, RZ ;  /* 0x0000002003007824 */ /* 0x000fe200078e00ff */
[----:B------:R-:W-:-:S04]  /*46720*/  LOP3.LUT R2, R2, 0x1800, RZ, 0xc0, !PT ;  /* 0x0000180002027812 */ /* 0x000fc800078ec0ff */
[----:B------:R-:W-:Y:S01]  /*46730*/  LOP3.LUT R2, R2, 0x60, R0, 0xf8, !PT ;  /* 0x0000006002027812 */ /* 0x000fe200078ef800 */
[C---:B------:R-:W-:Y:S02]  /*46740*/  IMAD.SHL.U32 R0, R3.reuse, 0x8, RZ ;  /* 0x0000000803007824 */ /* 0x040fe400078e00ff */
[----:B------:R-:W-:Y:S01]  /*46750*/  IMAD.SHL.U32 R3, R3, 0x4, RZ ;  /* 0x0000000403037824 */ /* 0x000fe200078e00ff */
[----:B----4-:R-:W-:Y:S04]  /*46760*/  STL.64 [R1+0x1c58], R22 ;  /* 0x001c581601007387 */ /* 0x010fe80000100a00 */
[----:B------:R-:W-:Y:S04]  /*46770*/  STL.64 [R1+0x1c50], R20 ;  /* 0x001c501401007387 */ /* 0x000fe80000100a00 */
[----:B------:R-:W2:Y:S04]  /*46780*/  LDL.LU R24, [R1+0x20] ;  /* 0x0000200001187983 */ /* 0x000ea80000300800 */
[----:B------:R-:W2:Y:S04]  /*46790*/  LDL.LU R25, [R1+0x24] ;  /* 0x0000240001197983 */ /* 0x000ea80000300800 */
[----:B------:R-:W3:Y:S04]  /*467a0*/  LDL.LU R26, [R1+0x28] ;  /* 0x00002800011a7983 */ /* 0x000ee80000300800 */
[----:B------:R-:W3:Y:S04]  /*467b0*/  LDL.LU R27, [R1+0x2c] ;  /* 0x00002c00011b7983 */ /* 0x000ee80000300800 */
[----:B------:R-:W-:Y:S06]  /*467c0*/  BAR.SYNC.DEFER_BLOCKING 0x0 ;  /* 0x0000000000007b1d */ /* 0x000fec0000010000 */
[----:B---3--:R-:W-:Y:S04]  /*467d0*/  STL.64 [R1+0x1c68], R26 ;  /* 0x001c681a01007387 */ /* 0x008fe80000100a00 */
[----:B--2---:R-:W-:Y:S04]  /*467e0*/  STL.64 [R1+0x1c60], R24 ;  /* 0x001c601801007387 */ /* 0x004fe80000100a00 */
[----:B------:R-:W2:Y:S04]  /*467f0*/  LDL.LU R4, [R1+0x50] ;  /* 0x0000500001047983 */ /* 0x000ea80000300800 */
[----:B------:R-:W2:Y:S04]  /*46800*/  LDL.LU R5, [R1+0x54] ;  /* 0x0000540001057983 */ /* 0x000ea80000300800 */
[----:B------:R-:W3:Y:S04]  /*46810*/  LDL.LU R6, [R1+0x58] ;  /* 0x0000580001067983 */ /* 0x000ee80000300800 */
[----:B------:R-:W3:Y:S04]  /*46820*/  LDL.LU R7, [R1+0x5c] ;  /* 0x00005c0001077983 */ /* 0x000ee80000300800 */
[----:B------:R-:W4:Y:S04]  /*46830*/  LDL.LU R16, [R1+0xa0] ;  /* 0x0000a00001107983 */ /* 0x000f280000300800 */
[----:B------:R-:W4:Y:S04]  /*46840*/  LDL.LU R17, [R1+0xa4] ;  /* 0x0000a40001117983 */ /* 0x000f280000300800 */
[----:B------:R-:W2:Y:S04]  /*46850*/  LDL.LU R18, [R1+0xa8] ;  /* 0x0000a80001127983 */ /* 0x000ea80000300800 */
[----:B------:R-:W2:Y:S04]  /*46860*/  LDL.LU R19, [R1+0xac] ;  /* 0x0000ac0001137983 */ /* 0x000ea80000300800 */
[----:B--2---:R-:W-:Y:S04]  /*46870*/  STL.64 [R1+0x1c98], R18 ;  /* 0x001c981201007387 */ /* 0x004fe80000100a00 */
[----:B----4-:R0:W-:Y:S04]  /*46880*/  STL.64 [R1+0x1c90], R16 ;  /* 0x001c901001007387 */ /* 0x0101e80000100a00 */
[----:B0-----:R-:W2:Y:S04]  /*46890*/  LDL.LU R16, [R1+0xb0] ;  /* 0x0000b00001107983 */ /* 0x001ea80000300800 */
[----:B------:R-:W2:Y:S04]  /*468a0*/  LDL.LU R17, [R1+0xb4] ;  /* 0x0000b40001117983 */ /* 0x000ea80000300800 */
[----:B------:R-:W4:Y:S04]  /*468b0*/  LDL.LU R18, [R1+0xb8] ;  /* 0x0000b80001127983 */ /* 0x000f280000300800 */
[----:B------:R-:W4:Y:S04]  /*468c0*/  LDL.LU R19, [R1+0xbc] ;  /* 0x0000bc0001137983 */ /* 0x000f280000300800 */
[----:B----4-:R0:W-:Y:S04]  /*468d0*/  STL.64 [R1+0x1ca8], R18 ;  /* 0x001ca81201007387 */ /* 0x0101e80000100a00 */
[----:B--2---:R1:W-:Y:S04]  /*468e0*/  STL.64 [R1+0x1ca0], R16 ;  /* 0x001ca01001007387 */ /* 0x0043e80000100a00 */
[----:B0-----:R-:W2:Y:S04]  /*468f0*/  LDL.LU R18, [R1+0xc8] ;  /* 0x0000c80001127983 */ /* 0x001ea80000300800 */
[----:B------:R-:W2:Y:S04]  /*46900*/  LDL.LU R19, [R1+0xcc] ;  /* 0x0000cc0001137983 */ /* 0x000ea80000300800 */
[----:B---3--:R-:W-:Y:S04]  /*46910*/  STL.64 [R1+0x1c78], R6 ;  /* 0x001c780601007387 */ /* 0x008fe80000100a00 */
[----:B------:R-:W-:Y:S04]  /*46920*/  STL.64 [R1+0x1c70], R4 ;  /* 0x001c700401007387 */ /* 0x000fe80000100a00 */
[----:B------:R-:W3:Y:S04]  /*46930*/  LDL.LU R20, [R1+0x60] ;  /* 0x0000600001147983 */ /* 0x000ee80000300800 */
[----:B------:R-:W3:Y:S04]  /*46940*/  LDL.LU R21, [R1+0x64] ;  /* 0x0000640001157983 */ /* 0x000ee80000300800 */
[----:B------:R-:W4:Y:S04]  /*46950*/  LDL.LU R22, [R1+0x68] ;  /* 0x0000680001167983 */ /* 0x000f280000300800 */
[----:B------:R-:W4:Y:S01]  /*46960*/  LDL.LU R23, [R1+0x6c] ;  /* 0x00006c0001177983 */ /* 0x000f220000300800 */
[----:B------:R-:W-:-:S04]  /*46970*/  LOP3.LUT R0, R0, 0x300, RZ, 0xc0, !PT ;  /* 0x0000030000007812 */ /* 0x000fc800078ec0ff */
[----:B------:R-:W-:Y:S01]  /*46980*/  LOP3.LUT R0, R0, 0x70, R3, 0xf8, !PT ;  /* 0x0000007000007812 */ /* 0x000fe200078ef803 */
[----:B-1----:R-:W-:Y:S02]  /*46990*/  IMAD.MOV.U32 R16, RZ, RZ, R11 ;  /* 0x000000ffff107224 */ /* 0x002fe400078e000b */
[----:B------:R-:W-:Y:S01]  /*469a0*/  IMAD.MOV.U32 R17, RZ, RZ, R29 ;  /* 0x000000ffff117224 */ /* 0x000fe200078e001d */
[----:B------:R-:W-:-:S05]  /*469b0*/  LOP3.LUT R0, R2, R0, RZ, 0x3c, !PT ;  /* 0x0000000002007212 */ /* 0x000fca00078e3cff */
[----:B--2---:R-:W-:Y:S04]  /*469c0*/  STS.128 [R0], R16 ;  /* 0x0000001000007388 */ /* 0x004fe80000000c00 */
[----:B----4-:R-:W-:Y:S04]  /*469d0*/  STL.64 [R1+0x1c88], R22 ;  /* 0x001c881601007387 */ /* 0x010fe80000100a00 */
[----:B---3--:R0:W-:Y:S04]  /*469e0*/  STL.64 [R1+0x1c80], R20 ;  /* 0x001c801401007387 */ /* 0x0081e80000100a00 */
[----:B0-----:R-:W2:Y:S04]  /*469f0*/  LDL.LU R20, [R1+0x90] ;  /* 0x0000900001147983 */ /* 0x001ea80000300800 */
[----:B------:R-:W2:Y:S04]  /*46a00*/  LDL.LU R21, [R1+0x94] ;  /* 0x0000940001157983 */ /* 0x000ea80000300800 */
[----:B------:R-:W2:Y:S04]  /*46a10*/  LDL.LU R22, [R1+0x98] ;  /* 0x0000980001167983 */ /* 0x000ea80000300800 */
[----:B------:R-:W2:Y:S04]  /*46a20*/  LDL.LU R23, [R1+0x9c] ;  /* 0x00009c0001177983 */ /* 0x000ea80000300800 */
[----:B------:R-:W3:Y:S04]  /*46a30*/  LDL.LU R4, [R1+0x80] ;  /* 0x0000800001047983 */ /* 0x000ee80000300800 */
[----:B------:R-:W3:Y:S04]  /*46a40*/  LDL.LU R5, [R1+0x84] ;  /* 0x0000840001057983 */ /* 0x000ee80000300800 */
[----:B------:R-:W3:Y:S04]  /*46a50*/  LDL.LU R6, [R1+0x88] ;  /* 0x0000880001067983 */ /* 0x000ee80000300800 */
[----:B------:R-:W3:Y:S04]  /*46a60*/  LDL.LU R7, [R1+0x8c] ;  /* 0x00008c0001077983 */ /* 0x000ee80000300800 */
[----:B------:R-:W4:Y:S04]  /*46a70*/  LDL.LU R24, [R1+0x70] ;  /* 0x0000700001187983 */ /* 0x000f280000300800 */
[----:B------:R-:W4:Y:S04]  /*46a80*/  LDL.LU R25, [R1+0x74] ;  /* 0x0000740001197983 */ /* 0x000f280000300800 */
[----:B------:R-:W4:Y:S04]  /*46a90*/  LDL.LU R26, [R1+0x78] ;  /* 0x00007800011a7983 */ /* 0x000f280000300800 */
[----:B------:R-:W4:Y:S04]  /*46aa0*/  LDL.LU R27, [R1+0x7c] ;  /* 0x00007c00011b7983 */ /* 0x000f280000300800 */
        /* <DEDUP_REMOVED lines=8> */
[----:B------:R-:W2:Y:S04]  /*46b30*/  LDL.LU.64 R18, [R1+0x1ca8] ;  /* 0x001ca80001127983 */ /* 0x000ea80000300a00 */
[----:B------:R-:W2:Y:S04]  /*46b40*/  LDL.LU.64 R16, [R1+0x1ca0] ;  /* 0x001ca00001107983 */ /* 0x000ea80000300a00 */
[----:B--2---:R0:W-:Y:S04]  /*46b50*/  STS.128 [R0+0x80], R16 ;  /* 0x0000801000007388 */ /* 0x0041e80000000c00 */
[----:B0-----:R-:W2:Y:S04]  /*46b60*/  LDL.LU.64 R18, [R1+0x1c98] ;  /* 0x001c980001127983 */ /* 0x001ea80000300a00 */
[----:B------:R-:W2:Y:S04]  /*46b70*/  LDL.LU.64 R16, [R1+0x1c90] ;  /* 0x001c900001107983 */ /* 0x000ea80000300a00 */
[----:B------:R-:W-:Y:S01]  /*46b80*/  STS.128 [R0+0x480], R20 ;  /* 0x0004801400007388 */ /* 0x000fe20000000c00 */
[----:B------:R-:W-:-:S02]  /*46b90*/  LOP3.LUT R29, R28, 0x20, RZ, 0x3c, !PT ;  /* 0x000000201c1d7812 */ /* 0x000fc400078e3cff */
[C---:B------:R-:W-:Y:S02]  /*46ba0*/  LOP3.LUT R3, R28.reuse, 0x40, RZ, 0x3c, !PT ;  /* 0x000000401c037812 */ /* 0x040fe400078e3cff */
[----:B------:R-:W-:Y:S01]  /*46bb0*/  LOP3.LUT R2, R28, 0x60, RZ, 0x3c, !PT ;  /* 0x000000601c027812 */ /* 0x000fe200078e3cff */
[----:B--2---:R0:W-:Y:S04]  /*46bc0*/  STS.128 [R0+0x400], R16 ;  /* 0x0004001000007388 */ /* 0x0041e80000000c00 */
[----:B------:R-:W-:Y:S06]  /*46bd0*/  BAR.SYNC.DEFER_BLOCKING 0x0 ;  /* 0x0000000000007b1d */ /* 0x000fec0000010000 */
[----:B0-----:R-:W2:Y:S04]  /*46be0*/  LDL.LU R16, [R1] ;  /* 0x0000000001107983 */ /* 0x001ea80000300800 */
[----:B------:R-:W2:Y:S04]  /*46bf0*/  LDL.LU R17, [R1+0x4] ;  /* 0x0000040001117983 */ /* 0x000ea80000300800 */
[----:B------:R-:W2:Y:S04]  /*46c00*/  LDL.LU R18, [R1+0x8] ;  /* 0x0000080001127983 */ /* 0x000ea80000300800 */
[----:B------:R-:W0:Y:S04]  /*46c10*/  LDS.128 R20, [R28] ;  /* 0x000000001c147984 */ /* 0x000e280000000c00 */
[----:B------:R-:W2:Y:S04]  /*46c20*/  LDL.LU R19, [R1+0xc] ;  /* 0x00000c0001137983 */ /* 0x000ea80000300800 */
[----:B0-----:R-:W-:Y:S04]  /*46c30*/  STL.64 [R1+0x90], R20 ;  /* 0x0000901401007387 */ /* 0x001fe80000100a00 */
[----:B------:R-:W-:Y:S04]  /*46c40*/  STL.64 [R1+0x98], R22 ;  /* 0x0000981601007387 */ /* 0x000fe80000100a00 */
[----:B------:R-:W0:Y:S04]  /*46c50*/  LDS.128 R20, [R29] ;  /* 0x000000001d147984 */ /* 0x000e280000000c00 */
[----:B0-----:R-:W-:Y:S04]  /*46c60*/  STL.64 [R1+0xa0], R20 ;  /* 0x0000a01401007387 */ /* 0x001fe80000100a00 */
[----:B------:R-:W-:Y:S04]  /*46c70*/  STL.64 [R1+0xa8], R22 ;  /* 0x0000a81601007387 */ /* 0x000fe80000100a00 */
[----:B------:R-:W0:Y:S04]  /*46c80*/  LDS.128 R20, [R3] ;  /* 0x0000000003147984 */ /* 0x000e280000000c00 */
[----:B0-----:R-:W-:Y:S04]  /*46c90*/  STL.64 [R1+0xb0], R20 ;  /* 0x0000b01401007387 */ /* 0x001fe80000100a00 */
[----:B------:R-:W-:Y:S04]  /*46ca0*/  STL.64 [R1+0xb8], R22 ;  /* 0x0000b81601007387 */ /* 0x000fe80000100a00 */
[----:B------:R-:W0:Y:S04]  /*46cb0*/  LDS.128 R20, [R2] ;  /* 0x0000000002147984 */ /* 0x000e280000000c00 */
[----:B------:R-:W-:Y:S06]  /*46cc0*/  BAR.SYNC.DEFER_BLOCKING 0x0 ;  /* 0x0000000000007b1d */ /* 0x000fec0000010000 */
[----:B---3--:R-:W-:Y:S04]  /*46cd0*/  STS.128 [R0], R4 ;  /* 0x0000000400007388 */ /* 0x008fe80000000c00 */
[----:B0-----:R-:W-:Y:S04]  /*46ce0*/  STL.64 [R1+0x3a0], R20 ;  /* 0x0003a01401007387 */ /* 0x001fe80000100a00 */
[----:B------:R0:W-:Y:S04]  /*46cf0*/  STL.64 [R1+0x3a8], R22 ;  /* 0x0003a81601007387 */ /* 0x0001e80000100a00 */
[----:B0-----:R-:W3:Y:S04]  /*46d00*/  LDL.LU.64 R22, [R1+0x1c88] ;  /* 0x001c880001167983 */ /* 0x001ee80000300a00 */
[----:B------:R-:W3:Y:S04]  /*46d10*/  LDL.LU.64 R20, [R1+0x1c80] ;  /* 0x001c800001147983 */ /* 0x000ee80000300a00 */
[----:B------:R-:W2:Y:S04]  /*46d20*/  LDL.LU.64 R6, [R1+0x1c78] ;  /* 0x001c780001067983 */ /* 0x000ea80000300a00 */
[----:B------:R-:W2:Y:S04]  /*46d30*/  LDL.LU.64 R4, [R1+0x1c70] ;  /* 0x001c700001047983 */ /* 0x000ea80000300a00 */
[----:B----4-:R0:W-:Y:S04]  /*46d40*/  STS.128 [R0+0x80], R24 ;  /* 0x0000801800007388 */ /* 0x0101e80000000c00 */
[----:B0-----:R-:W4:Y:S04]  /*46d50*/  LDL.LU.64 R26, [R1+0x1c68] ;  /* 0x001c6800011a7983 */ /* 0x001f280000300a00 */
[----:B------:R-:W4:Y:S04]  /*46d60*/  LDL.LU.64 R24, [R1+0x1c60] ;  /* 0x001c600001187983 */ /* 0x000f280000300a00 */
[----:B---3--:R0:W-:Y:S04]  /*46d70*/  STS.128 [R0+0x400], R20 ;  /* 0x0004001400007388 */ /* 0x0081e80000000c00 */
[----:B--2---:R-:W-:Y:S04]  /*46d80*/  STS.128 [R0+0x480], R4 ;  /* 0x0004800400007388 */ /* 0x004fe80000000c00 */
[----:B------:R-:W-:Y:S06]  /*46d90*/  BAR.SYNC.DEFER_BLOCKING 0x0 ;  /* 0x0000000000007b1d */ /* 0x000fec0000010000 */
[----:B0-----:R-:W2:Y:S04]  /*46da0*/  LDL.LU.64 R22, [R1+0x1c58] ;  /* 0x001c580001167983 */ /* 0x001ea80000300a00 */
[----:B------:R-:W2:Y:S04]  /*46db0*/  LDL.LU.64 R20, [R1+0x1c50] ;  /* 0x001c500001147983 */ /* 0x000ea80000300a00 */
[----:B------:R-:W0:Y:S04]  /*46dc0*/  LDS.128 R4, [R28] ;  /* 0x000000001c047984 */ /* 0x000e280000000c00 */
        /* <DEDUP_REMOVED lines=10> */
[----:B------:R-:W-:Y:S04]  /*46e70*/  STS.128 [R0], R8 ;  /* 0x0000000800007388 */ /* 0x000fe80000000c00 */
[----:B------:R-:W-:Y:S04]  /*46e80*/  STS.128 [R0+0x80], R12 ;  /* 0x0000800c00007388 */ /* 0x000fe80000000c00 */
[----:B0-----:R-:W-:Y:S04]  /*46e90*/  STL.64 [R1+0xc0], R4 ;  /* 0x0000c00401007387 */ /* 0x001fe80000100a00 */
[----:B------:R0:W-:Y:S04]  /*46ea0*/  STL.64 [R1+0xc8], R6 ;  /* 0x0000c80601007387 */ /* 0x0001e80000100a00 */
[----:B0-----:R-:W3:Y:S04]  /*46eb0*/  LDL.LU.64 R6, [R1+0x1c48] ;  /* 0x001c480001067983 */ /* 0x001ee80000300a00 */
[----:B------:R-:W3:Y:S04]  /*46ec0*/  LDL.LU.64 R4, [R1+0x1c40] ;  /* 0x001c400001047983 */ /* 0x000ee80000300a00 */
[----:B------:R-:W3:Y:S04]  /*46ed0*/  LDL.LU.64 R10, [R1+0x1c38] ;  /* 0x001c3800010a7983 */ /* 0x000ee80000300a00 */
[----:B------:R-:W3:Y:S04]  /*46ee0*/  LDL.LU.64 R8, [R1+0x1c30] ;  /* 0x001c300001087983 */ /* 0x000ee80000300a00 */
[----:B------:R-:W3:Y:S04]  /*46ef0*/  LDL.LU.64 R14, [R1+0x1c28] ;  /* 0x001c2800010e7983 */ /* 0x000ee80000300a00 */
[----:B------:R-:W3:Y:S04]  /*46f00*/  LDL.LU.64 R12, [R1+0x1c20] ;  /* 0x001c2000010c7983 */ /* 0x000ee80000300a00 */
[----:B----4-:R-:W-:Y:S04]  /*46f10*/  STS.128 [R0+0x400], R24 ;  /* 0x0004001800007388 */ /* 0x010fe80000000c00 */
[----:B--2---:R-:W-:Y:S04]  /*46f20*/  STS.128 [R0+0x480], R20 ;  /* 0x0004801400007388 */ /* 0x004fe80000000c00 */
[----:B------:R-:W-:Y:S06]  /*46f30*/  BAR.SYNC.DEFER_BLOCKING 0x0 ;  /* 0x0000000000007b1d */ /* 0x000fec0000010000 */
[----:B------:R-:W0:Y:S04]  /*46f40*/  LDS.128 R24, [R28] ;  /* 0x000000001c187984 */ /* 0x000e280000000c00 */
[----:B------:R-:W1:Y:S04]  /*46f50*/  LDS.128 R20, [R29] ;  /* 0x000000001d147984 */ /* 0x000e680000000c00 */
[----:B0-----:R-:W-:Y:S04]  /*46f60*/  STL.64 [R1+0x10], R24 ;  /* 0x0000101801007387 */ /* 0x001fe80000100a00 */
[----:B------:R-:W-:Y:S04]  /*46f70*/  STL.64 [R1+0x18], R26 ;  /* 0x0000181a01007387 */ /* 0x000fe80000100a00 */
[----:B-1----:R-:W-:Y:S04]  /*46f80*/  STL.64 [R1+0x20], R20 ;  /* 0x0000201401007387 */ /* 0x002fe80000100a00 */
[----:B------:R-:W-:Y:S04]  /*46f90*/  STL.64 [R1+0x28], R22 ;  /* 0x0000281601007387 */ /* 0x000fe80000100a00 */
[----:B------:R-:W0:Y:S04]  /*46fa0*/  LDS.128 R24, [R3] ;  /* 0x0000000003187984 */ /* 0x000e280000000c00 */
[----:B------:R-:W1:Y:S04]  /*46fb0*/  LDS.128 R20, [R2] ;  /* 0x0000000002147984 */ /* 0x000e680000000c00 */
[----:B------:R-:W-:Y:S06]  /*46fc0*/  BAR.SYNC.DEFER_BLOCKING 0x0 ;  /* 0x0000000000007b1d */ /* 0x000fec0000010000 */
[----:B------:R-:W-:Y:S04]  /*46fd0*/  STS.128 [R0], R16 ;  /* 0x0000001000007388 */ /* 0x000fe80000000c00 */
[----:B0-----:R-:W-:Y:S04]  /*46fe0*/  STL.64 [R1+0x30], R24 ;  /* 0x0000301801007387 */ /* 0x001fe80000100a00 */
[----:B------:R-:W-:Y:S04]  /*46ff0*/  STL.64 [R1+0x38], R26 ;  /* 0x0000381a01007387 */ /* 0x000fe80000100a00 */
[----:B-1----:R-:W-:Y:S04]  /*47000*/  STL.64 [R1+0x80], R20 ;  /* 0x0000801401007387 */ /* 0x002fe80000100a00 */
[----:B------:R-:W-:Y:S04]  /*47010*/  STL.64 [R1+0x88], R22 ;  /* 0x0000881601007387 */ /* 0x000fe80000100a00 */
[----:B---3--:R-:W-:Y:S04]  /*47020*/  STS.128 [R0+0x80], R4 ;  /* 0x0000800400007388 */ /* 0x008fe80000000c00 */
[----:B------:R-:W-:Y:S04]  /*47030*/  STS.128 [R0+0x400], R8 ;  /* 0x0004000800007388 */ /* 0x000fe80000000c00 */
[----:B------:R-:W-:Y:S04]  /*47040*/  STS.128 [R0+0x480], R12 ;  /* 0x0004800c00007388 */ /* 0x000fe80000000c00 */
[----:B------:R-:W-:Y:S06]  /*47050*/  BAR.SYNC.DEFER_BLOCKING 0x0 ;  /* 0x0000000000007b1d */ /* 0x000fec0000010000 */
[----:B------:R-:W0:Y:S04]  /*47060*/  LDS.128 R4, [R28] ;  /* 0x000000001c047984 */ /* 0x000e280000000c00 */
[----:B------:R-:W1:Y:S04]  /*47070*/  LDS.128 R8, [R29] ;  /* 0x000000001d087984 */ /* 0x000e680000000c00 */
[----:B------:R-:W2:Y:S04]  /*47080*/  LDS.128 R12, [R2] ;  /* 0x00000000020c7984 */ /* 0x000ea80000000c00 */
[----:B0-----:R-:W-:Y:S04]  /*47090*/  STL [R1+0x1a84], R5 ;  /* 0x001a840501007387 */ /* 0x001fe80000100800 */
[----:B------:R2:W-:Y:S04]  /*470a0*/  STL [R1+0x1a78], R6 ;  /* 0x001a780601007387 */ /* 0x0005e80000100800 */
[----:B------:R-:W-:Y:S04]  /*470b0*/  STL [R1+0x1a6c], R7 ;  /* 0x001a6c0701007387 */ /* 0x000fe80000100800 */
[----:B------:R-:W3:Y:S04]  /*470c0*/  LDL.LU R20, [R1+0xe0] ;  /* 0x0000e00001147983 */ /* 0x000ee80000300800 */
[----:B-1----:R-:W-:Y:S04]  /*470d0*/  STL.64 [R1], R8 ;  /* 0x0000000801007387 */ /* 0x002fe80000100a00 */
[----:B------:R-:W-:Y:S04]  /*470e0*/  STL.64 [R1+0x8], R10 ;  /* 0x0000080a01007387 */ /* 0x000fe80000100a00 */
[----:B------:R-:W3:Y:S04]  /*470f0*/  LDL.LU R21, [R1+0xe4] ;  /* 0x0000e40001157983 */ /* 0x000ee80000300800 */
[----:B------:R-:W4:Y:S04]  /*47100*/  LDL.LU R22, [R1+0xe8] ;  /* 0x0000e80001167983 */ /* 0x000f280000300800 */
[----:B------:R-:W4:Y:S04]  /*47110*/  LDL.LU R23, [R1+0xec] ;  /* 0x0000ec0001177983 */ /* 0x000f280000300800 */
[----:B------:R-:W0:Y:S01]  /*47120*/  LDS.128 R8, [R3] ;  /* 0x0000000003087984 */ /* 0x000e220000000c00 */
[----:B--2---:R-:W-:-:S03]  /*47130*/  IMAD.MOV.U32 R6, RZ, RZ, R13 ;  /* 0x000000ffff067224 */ /* 0x004fc600078e000d */
[----:B------:R-:W-:Y:S06]  /*47140*/  BAR.SYNC.DEFER_BLOCKING 0x0 ;  /* 0x0000000000007b1d */ /* 0x000fec0000010000 */
[----:B----4-:R-:W-:Y:S04]  /*47150*/  STL.64 [R1+0x1c08], R22 ;  /* 0x001c081601007387 */ /* 0x010fe80000100a00 */
[----:B---3--:R1:W-:Y:S04]  /*47160*/  STL.64 [R1+0x1c00], R20 ;  /* 0x001c001401007387 */ /* 0x0083e80000100a00 */
[----:B-1----:R-:W2:Y:S04]  /*47170*/  LDL.LU R20, [R1+0x100] ;  /* 0x0001000001147983 */ /* 0x002ea80000300800 */
[----:B------:R-:W2:Y:S04]  /*47180*/  LDL.LU R21, [R1+0x104] ;  /* 0x0001040001157983 */ /* 0x000ea80000300800 */
[----:B------:R-:W3:Y:S04]  /*47190*/  LDL.LU R22, [R1+0x108] ;  /* 0x0001080001167983 */ /* 0x000ee80000300800 */
[----:B------:R-:W3:Y:S04]  /*471a0*/  LDL.LU R23, [R1+0x10c] ;  /* 0x00010c0001177983 */ /* 0x000ee80000300800 */
[----:B---3--:R-:W-:Y:S04]  /*471b0*/  STL.64 [R1+0x1c18], R22 ;  /* 0x001c181601007387 */ /* 0x008fe80000100a00 */
[----:B--2---:R1:W-:Y:S04]  /*471c0*/  STL.64 [R1+0x1c10], R20 ;  /* 0x001c101401007387 */ /* 0x0043e80000100a00 */
[----:B-1----:R-:W2:Y:S04]  /*471d0*/  LDL.LU R20, [R1+0x110] ;  /* 0x0001100001147983 */ /* 0x002ea80000300800 */
        /* <DEDUP_REMOVED lines=11> */
[----:B0-----:R-:W-:Y:S04]  /*47290*/  STL [R1+0x1a80], R9 ;  /* 0x001a800901007387 */ /* 0x001fe80000100800 */
[----:B------:R0:W-:Y:S04]  /*472a0*/  STL [R1+0x1a74], R10 ;  /* 0x001a740a01007387 */ /* 0x0001e80000100800 */
[----:B------:R-:W-:Y:S04]  /*472b0*/  STL [R1+0x1a70], R11 ;  /* 0x001a700b01007387 */ /* 0x000fe80000100800 */
[----:B------:R1:W-:Y:S01]  /*472c0*/  STL.64 [R1+0x48], R14 ;  /* 0x0000480e01007387 */ /* 0x0003e20000100a00 */
[----:B0-----:R-:W-:-:S03]  /*472d0*/  IMAD.MOV.U32 R10, RZ, RZ, R12 ;  /* 0x000000ffff0a7224 */ /* 0x001fc600078e000c */
[----:B------:R-:W3:Y:S04]  /*472e0*/  LDL.LU R12, [R1+0x150] ;  /* 0x00015000010c7983 */ /* 0x000ee80000300800 */
[----:B------:R-:W3:Y:S04]  /*472f0*/  LDL.LU R13, [R1+0x154] ;  /* 0x00015400010d7983 */ /* 0x000ee80000300800 */
[----:B-1----:R-:W3:Y:S04]  /*47300*/  LDL.LU R14, [R1+0x158] ;  /* 0x00015800010e7983 */ /* 0x002ee80000300800 */
[----:B------:R-:W3:Y:S04]  /*47310*/  LDL.LU R15, [R1+0x15c] ;  /* 0x00015c00010f7983 */ /* 0x000ee80000300800 */
[----:B------:R-:W-:Y:S04]  /*47320*/  STL [R1+0x1aac], R10 ;  /* 0x001aac0a01007387 */ /* 0x000fe80000100800 */
[----:B------:R0:W-:Y:S04]  /*47330*/  STL [R1+0x1aa8], R8 ;  /* 0x001aa80801007387 */ /* 0x0001e80000100800 */
[----:B0-----:R-:W3:Y:S04]  /*47340*/  LDL.LU R8, [R1+0x140] ;  /* 0x0001400001087983 */ /* 0x001ee80000300800 */
[----:B------:R-:W3:Y:S04]  /*47350*/  LDL.LU R9, [R1+0x144] ;  /* 0x0001440001097983 */ /* 0x000ee80000300800 */
[----:B------:R-:W3:Y:S04]  /*47360*/  LDL.LU R10, [R1+0x148] ;  /* 0x00014800010a7983 */ /* 0x000ee80000300800 */
[----:B------:R-:W3:Y:S04]  /*47370*/  LDL.LU R11, [R1+0x14c] ;  /* 0x00014c00010b7983 */ /* 0x000ee80000300800 */
[----:B------:R-:W-:Y:S04]  /*47380*/  STL [R1+0x1a7c], R6 ;  /* 0x001a7c0601007387 */ /* 0x000fe80000100800 */
[----:B------:R0:W-:Y:S04]  /*47390*/  STL [R1+0x1b48], R4 ;  /* 0x001b480401007387 */ /* 0x0001e80000100800 */
[----:B0-----:R-:W3:Y:S04]  /*473a0*/  LDL.LU R4, [R1+0x130] ;  /* 0x0001300001047983 */ /* 0x001ee80000300800 */
[----:B------:R-:W3:Y:S04]  /*473b0*/  LDL.LU R5, [R1+0x134] ;  /* 0x0001340001057983 */ /* 0x000ee80000300800 */
[----:B------:R-:W3:Y:S04]  /*473c0*/  LDL.LU R6, [R1+0x138] ;  /* 0x0001380001067983 */ /* 0x000ee80000300800 */
[----:B------:R-:W3:Y:S04]  /*473d0*/  LDL.LU R7, [R1+0x13c] ;  /* 0x00013c0001077983 */ /* 0x000ee80000300800 */
[----:B--2---:R0:W-:Y:S04]  /*473e0*/  STS.128 [R0], R20 ;  /* 0x0000001400007388 */ /* 0x0041e80000000c00 */
[----:B0-----:R-:W2:Y:S04]  /*473f0*/  LDL.LU.64 R22, [R1+0x1c18] ;  /* 0x001c180001167983 */ /* 0x001ea80000300a00 */
[----:B------:R-:W2:Y:S04]  /*47400*/  LDL.LU.64 R20, [R1+0x1c10] ;  /* 0x001c100001147983 */ /* 0x000ea80000300a00 */
[----:B--2---:R0:W-:Y:S04]  /*47410*/  STS.128 [R0+0x80], R20 ;  /* 0x0000801400007388 */ /* 0x0041e80000000c00 */
[----:B0-----:R-:W2:Y:S04]  /*47420*/  LDL.LU.64 R22, [R1+0x1c08] ;  /* 0x001c080001167983 */ /* 0x001ea80000300a00 */
[----:B------:R-:W2:Y:S04]  /*47430*/  LDL.LU.64 R20, [R1+0x1c00] ;  /* 0x001c000001147983 */ /* 0x000ea80000300a00 */
[----:B---3--:R0:W-:Y:S04]  /*47440*/  STS.128 [R0+0x400], R16 ;  /* 0x0004001000007388 */ /* 0x0081e80000000c00 */
[----:B0-----:R-:W3:Y:S04]  /*47450*/  LDL.LU.64 R18, [R1+0x1bf8] ;  /* 0x001bf80001127983 */ /* 0x001ee80000300a00 */
[----:B------:R-:W3:Y:S04]  /*47460*/  LDL.LU.64 R16, [R1+0x1bf0] ;  /* 0x001bf00001107983 */ /* 0x000ee80000300a00 */
[----:B--2---:R-:W-:Y:S04]  /*47470*/  STS.128 [R0+0x480], R20 ;  /* 0x0004801400007388 */ /* 0x004fe80000000c00 */
[----:B------:R-:W-:Y:S06]  /*47480*/  BAR.SYNC.DEFER_BLOCKING 0x0 ;  /* 0x0000000000007b1d */ /* 0x000fec0000010000 */
        /* <DEDUP_REMOVED lines=11> */
[----:B----4-:R-:W-:Y:S04]  /*47540*/  STS.128 [R0], R24 ;  /* 0x0000001800007388 */ /* 0x010fe80000000c00 */
[----:B0-----:R-:W-:Y:S04]  /*47550*/  STL.64 [R1+0x410], R20 ;  /* 0x0004101401007387 */ /* 0x001fe80000100a00 */
[----:B------:R0:W-:Y:S04]  /*47560*/  STL.64 [R1+0x418], R22 ;  /* 0x0004181601007387 */ /* 0x0001e80000100a00 */
[----:B0-----:R-:W2:Y:S04]  /*47570*/  LDL.LU.64 R22, [R1+0x1be8] ;  /* 0x001be80001167983 */ /* 0x001ea80000300a00 */
[----:B------:R-:W2:Y:S04]  /*47580*/  LDL.LU.64 R20, [R1+0x1be0] ;  /* 0x001be00001147983 */ /* 0x000ea80000300a00 */
[----:B------:R-:W4:Y:S04]  /*47590*/  LDL.LU.64 R26, [R1+0x1bd8] ;  /* 0x001bd800011a7983 */ /* 0x000f280000300a00 */
[----:B------:R-:W4:Y:S04]  /*475a0*/  LDL.LU.64 R24, [R1+0x1bd0] ;  /* 0x001bd00001187983 */ /* 0x000f280000300a00 */
[----:B---3--:R0:W-:Y:S04]  /*475b0*/  STS.128 [R0+0x80], R16 ;  /* 0x0000801000007388 */ /* 0x0081e80000000c00 */
[----:B0-----:R-:W3:Y:S04]  /*475c0*/  LDL.LU R16, [R1+0x120] ;  /* 0x0001200001107983 */ /* 0x001ee80000300800 */
[----:B------:R-:W3:Y:S04]  /*475d0*/  LDL.LU R17, [R1+0x124] ;  /* 0x0001240001117983 */ /* 0x000ee80000300800 */
[----:B------:R-:W3:Y:S04]  /*475e0*/  LDL.LU R18, [R1+0x128] ;  /* 0x0001280001127983 */ /* 0x000ee80000300800 */
[----:B------:R-:W3:Y:S04]  /*475f0*/  LDL.LU R19, [R1+0x12c] ;  /* 0x00012c0001137983 */ /* 0x000ee80000300800 */
[----:B--2---:R-:W-:Y:S04]  /*47600*/  STS.128 [R0+0x400], R20 ;  /* 0x0004001400007388 */ /* 0x004fe80000000c00 */
[----:B----4-:R0:W-:Y:S04]  /*47610*/  STS.128 [R0+0x480], R24 ;  /* 0x0004801800007388 */ /* 0x0101e80000000c00 */
[----:B------:R-:W-:Y:S04]  /*47620*/  STL [R1+0x1a88], R23 ;  /* 0x001a881701007387 */ /* 0x000fe80000100800 */
[----:B------:R-:W-:Y:S06]  /*47630*/  BAR.SYNC.DEFER_BLOCKING 0x0 ;  /* 0x0000000000007b1d */ /* 0x000fec0000010000 */
[----:B------:R-:W1:Y:S01]  /*47640*/  LDS.128 R20, [R28] ;  /* 0x000000001c147984 */ /* 0x000e620000000c00 */
[----:B0-----:R-:W-:-:S03]  /*47650*/  LOP3.LUT R27, R28, 0x40, RZ, 0x3c, !PT ;  /* 0x000000401c1b7812 */ /* 0x001fc600078e3cff */
[----:B-1----:R-:W-:Y:S04]  /*47660*/  STL.64 [R1+0x100], R20 ;  /* 0x0001001401007387 */ /* 0x002fe80000100a00 */
        /* <DEDUP_REMOVED lines=9> */
[----:B---3--:R1:W-:Y:S04]  /*47700*/  STS.128 [R0], R16 ;  /* 0x0000001000007388 */ /* 0x0083e80000000c00 */
[----:B------:R-:W-:Y:S04]  /*47710*/  STS.128 [R0+0x80], R4 ;  /* 0x0000800400007388 */ /* 0x000fe80000000c00 */
[----:B------:R-:W-:Y:S04]  /*47720*/  STS.128 [R0+0x400], R8 ;  /* 0x0004000800007388 */ /* 0x000fe80000000c00 */
[----:B------:R-:W-:Y:S04]  /*47730*/  STS.128 [R0+0x480], R12 ;  /* 0x0004800c00007388 */ /* 0x000fe80000000c00 */
[----:B------:R-:W-:Y:S06]  /*47740*/  BAR.SYNC.DEFER_BLOCKING 0x0 ;  /* 0x0000000000007b1d */ /* 0x000fec0000010000 */
[----:B------:R-:W2:Y:S04]  /*47750*/  LDS.128 R8, [R28] ;  /* 0x000000001c087984 */ /* 0x000ea80000000c00 */
[----:B------:R-:W3:Y:S04]  /*47760*/  LDS.128 R4, [R29] ;  /* 0x000000001d047984 */ /* 0x000ee80000000c00 */
[----:B0-----:R-:W-:Y:S04]  /*47770*/  STL.64 [R1+0x400], R20 ;  /* 0x0004001401007387 */ /* 0x001fe80000100a00 */
[----:B------:R-:W-:Y:S04]  /*47780*/  STL.64 [R1+0x408], R22 ;  /* 0x0004081601007387 */ /* 0x000fe80000100a00 */
[----:B-1----:R-:W4:Y:S04]  /*47790*/  LDL.LU R16, [R1+0x200] ;  /* 0x0002000001107983 */ /* 0x002f280000300800 */
[----:B--2---:R-:W-:Y:S04]  /*477a0*/  STL.64 [R1+0xf0], R8 ;  /* 0x0000f00801007387 */ /* 0x004fe80000100a00 */
[----:B------:R-:W-:Y:S04]  /*477b0*/  STL.64 [R1+0xf8], R10 ;  /* 0x0000f80a01007387 */ /* 0x000fe80000100a00 */
[----:B---3--:R-:W-:Y:S04]  /*477c0*/  STL.64 [R1+0x120], R4 ;  /* 0x0001200401007387 */ /* 0x008fe80000100a00 */
[----:B------:R-:W-:Y:S04]  /*477d0*/  STL.64 [R1+0x128], R6 ;  /* 0x0001280601007387 */ /* 0x000fe80000100a00 */
[----:B------:R-:W4:Y:S04]  /*477e0*/  LDL.LU R17, [R1+0x204] ;  /* 0x0002040001117983 */ /* 0x000f280000300800 */
[----:B------:R-:W2:Y:S04]  /*477f0*/  LDL.LU R18, [R1+0x208] ;  /* 0x0002080001127983 */ /* 0x000ea80000300800 */
[----:B------:R-:W2:Y:S04]  /*47800*/  LDL.LU R19, [R1+0x20c] ;  /* 0x00020c0001137983 */ /* 0x000ea80000300800 */
[----:B--2---:R-:W-:Y:S04]  /*47810*/  STL.64 [R1+0x1b58], R18 ;  /* 0x001b581201007387 */ /* 0x004fe80000100a00 */
[----:B----4-:R0:W-:Y:S04]  /*47820*/  STL.64 [R1+0x1b50], R16 ;  /* 0x001b501001007387 */ /* 0x0101e80000100a00 */
[----:B0-----:R-:W2:Y:S04]  /*47830*/  LDL.LU R16, [R1+0x1d0] ;  /* 0x0001d00001107983 */ /* 0x001ea80000300800 */
[----:B------:R-:W2:Y:S04]  /*47840*/  LDL.LU R17, [R1+0x1d4] ;  /* 0x0001d40001117983 */ /* 0x000ea80000300800 */
[----:B------:R-:W3:Y:S04]  /*47850*/  LDL.LU R18, [R1+0x1d8] ;  /* 0x0001d80001127983 */ /* 0x000ee80000300800 */
[----:B------:R-:W3:Y:S04]  /*47860*/  LDL.LU R19, [R1+0x1dc] ;  /* 0x0001dc0001137983 */ /* 0x000ee80000300800 */
[----:B---3--:R-:W-:Y:S04]  /*47870*/  STL.64 [R1+0x1b68], R18 ;  /* 0x001b681201007387 */ /* 0x008fe80000100a00 */
[----:B--2---:R0:W-:Y:S04]  /*47880*/  STL.64 [R1+0x1b60], R16 ;  /* 0x001b601001007387 */ /* 0x0041e80000100a00 */
[----:B0-----:R-:W2:Y:S04]  /*47890*/  LDL.LU R16, [R1+0x1c0] ;  /* 0x0001c00001107983 */ /* 0x001ea80000300800 */
        /* <DEDUP_REMOVED lines=13> */
[----:B----4-:R-:W-:Y:S04]  /*47970*/  STL.64 [R1+0x1bb8], R14 ;  /* 0x001bb80e01007387 */ /* 0x010fe80000100a00 */
[----:B--2---:R0:W-:Y:S04]  /*47980*/  STL.64 [R1+0x1bb0], R12 ;  /* 0x001bb00c01007387 */ /* 0x0041e80000100a00 */
[----:B0-----:R-:W2:Y:S04]  /*47990*/  LDL.LU R12, [R1+0x160] ;  /* 0x00016000010c7983 */ /* 0x001ea80000300800 */
[----:B------:R-:W2:Y:S04]  /*479a0*/  LDL.LU R13, [R1+0x164] ;  /* 0x00016400010d7983 */ /* 0x000ea80000300800 */
[----:B------:R-:W4:Y:S04]  /*479b0*/  LDL.LU R14, [R1+0x168] ;  /* 0x00016800010e7983 */ /* 0x000f280000300800 */
[----:B------:R-:W4:Y:S04]  /*479c0*/  LDL.LU R15, [R1+0x16c] ;  /* 0x00016c00010f7983 */ /* 0x000f280000300800 */
[----:B----4-:R-:W-:Y:S04]  /*479d0*/  STL.64 [R1+0x1bc8], R14 ;  /* 0x001bc80e01007387 */ /* 0x010fe80000100a00 */
[----:B--2---:R-:W-:Y:S04]  /*479e0*/  STL.64 [R1+0x1bc0], R12 ;  /* 0x001bc00c01007387 */ /* 0x004fe80000100a00 */
[----:B---3--:R-:W-:Y:S04]  /*479f0*/  STL.64 [R1+0x1b78], R18 ;  /* 0x001b781201007387 */ /* 0x008fe80000100a00 */
[----:B------:R0:W-:Y:S04]  /*47a00*/  STL.64 [R1+0x1b70], R16 ;  /* 0x001b701001007387 */ /* 0x0001e80000100a00 */
[----:B------:R-:W1:Y:S04]  /*47a10*/  LDS.128 R12, [R27] ;  /* 0x000000001b0c7984 */ /* 0x000e680000000c00 */
        /* <DEDUP_REMOVED lines=28> */
[----:B-1----:R-:W-:Y:S04]  /*47be0*/  STL.64 [R1+0x130], R12 ;  /* 0x0001300c01007387 */ /* 0x002fe80000100a00 */
[----:B------:R-:W-:Y:S04]  /*47bf0*/  STL.64 [R1+0x138], R14 ;  /* 0x0001380e01007387 */ /* 0x000fe80000100a00 */
[----:B------:R-:W0:Y:S04]  /*47c00*/  LDS.128 R12, [R2] ;  /* 0x00000000020c7984 */ /* 0x000e280000000c00 */
[----:B------:R-:W-:Y:S06]  /*47c10*/  BAR.SYNC.DEFER_BLOCKING 0x0 ;  /* 0x0000000000007b1d */ /* 0x000fec0000010000 */
[----:B0-----:R-:W-:Y:S04]  /*47c20*/  STL.64 [R1+0x150], R12 ;  /* 0x0001500c01007387 */ /* 0x001fe80000100a00 */
[----:B------:R0:W-:Y:S04]  /*47c30*/  STL.64 [R1+0x158], R14 ;  /* 0x0001580e01007387 */ /* 0x0001e80000100a00 */
[----:B0-----:R-:W2:Y:S04]  /*47c40*/  LDL.LU.64 R14, [R1+0x1bc8] ;  /* 0x001bc800010e7983 */ /* 0x001ea80000300a00 */
[----:B------:R-:W2:Y:S04]  /*47c50*/  LDL.LU.64 R12, [R1+0x1bc0] ;  /* 0x001bc000010c7983 */ /* 0x000ea80000300a00 */
[----:B--2---:R0:W-:Y:S04]  /*47c60*/  STS.128 [R0], R12 ;  /* 0x0000000c00007388 */ /* 0x0041e80000000c00 */
[----:B0-----:R-:W2:Y:S04]  /*47c70*/  LDL.LU.64 R14, [R1+0x1bb8] ;  /* 0x001bb800010e7983 */ /* 0x001ea80000300a00 */
[----:B------:R-:W2:Y:S04]  /*47c80*/  LDL.LU.64 R12, [R1+0x1bb0] ;  /* 0x001bb000010c7983 */ /* 0x000ea80000300a00 */
[----:B--2---:R0:W-:Y:S04]  /*47c90*/  STS.128 [R0+0x80], R12 ;  /* 0x0000800c00007388 */ /* 0x0041e80000000c00 */
[----:B0-----:R-:W2:Y:S04]  /*47ca0*/  LDL.LU.64 R14, [R1+0x1ba8] ;  /* 0x001ba800010e7983 */ /* 0x001ea80000300a00 */
[----:B------:R-:W2:Y:S04]  /*47cb0*/  LDL.LU.64 R12, [R1+0x1ba0] ;  /* 0x001ba000010c7983 */ /* 0x000ea80000300a00 */
[----:B------:R-:W-:Y:S04]  /*47cc0*/  STS.128 [R0+0x480], R16 ;  /* 0x0004801000007388 */ /* 0x000fe80000000c00 */
[----:B--2---:R0:W-:Y:S04]  /*47cd0*/  STS.128 [R0+0x400], R12 ;  /* 0x0004000c00007388 */ /* 0x0041e80000000c00 */
[----:B------:R-:W-:Y:S06]  /*47ce0*/  BAR.SYNC.DEFER_BLOCKING 0x0 ;  /* 0x0000000000007b1d */ /* 0x000fec0000010000 */
[----:B0-----:R-:W2:Y:S04]  /*47cf0*/  LDL.LU R12, [R1+0x220] ;  /* 0x00022000010c7983 */ /* 0x001ea80000300800 */
        /* <DEDUP_REMOVED lines=14> */
[----:B------:R0:W-:Y:S04]  /*47de0*/  STL.64 [R1+0x148], R18 ;  /* 0x0001481201007387 */ /* 0x0001e80000100a00 */
[----:B0-----:R-:W2:Y:S04]  /*47df0*/  LDL.LU.64 R18, [R1+0x1b98] ;  /* 0x001b980001127983 */ /* 0x001ea80000300a00 */
[----:B------:R-:W2:Y:S04]  /*47e00*/  LDL.LU.64 R16, [R1+0x1b90] ;  /* 0x001b900001107983 */ /* 0x000ea80000300a00 */
[----:B------:R-:W-:Y:S06]  /*47e10*/  BAR.SYNC.DEFER_BLOCKING 0x0 ;  /* 0x0000000000007b1d */ /* 0x000fec0000010000 */
[----:B--2---:R0:W-:Y:S04]  /*47e20*/  STS.128 [R0], R16 ;  /* 0x0000001000007388 */ /* 0x0041e80000000c00 */
[----:B0-----:R-:W2:Y:S04]  /*47e30*/  LDL.LU.64 R18, [R1+0x1b88] ;  /* 0x001b880001127983 */ /* 0x001ea80000300a00 */
[----:B------:R-:W2:Y:S04]  /*47e40*/  LDL.LU.64 R16, [R1+0x1b80] ;  /* 0x001b800001107983 */ /* 0x000ea80000300a00 */
[----:B--2---:R0:W-:Y:S04]  /*47e50*/  STS.128 [R0+0x80], R16 ;  /* 0x0000801000007388 */ /* 0x0041e80000000c00 */
[----:B0-----:R-:W2:Y:S04]  /*47e60*/  LDL.LU.64 R18, [R1+0x1b78] ;  /* 0x001b780001127983 */ /* 0x001ea80000300a00 */
[----:B------:R-:W2:Y:S04]  /*47e70*/  LDL.LU.64 R16, [R1+0x1b70] ;  /* 0x001b700001107983 */ /* 0x000ea80000300a00 */
[----:B--2---:R0:W-:Y:S04]  /*47e80*/  STS.128 [R0+0x400], R16 ;  /* 0x0004001000007388 */ /* 0x0041e80000000c00 */
[----:B0-----:R-:W2:Y:S04]  /*47e90*/  LDL.LU.64 R18, [R1+0x1b68] ;  /* 0x001b680001127983 */ /* 0x001ea80000300a00 */
[----:B------:R-:W2:Y:S04]  /*47ea0*/  LDL.LU.64 R16, [R1+0x1b60] ;  /* 0x001b600001107983 */ /* 0x000ea80000300a00 */
        /* <DEDUP_REMOVED lines=13> */
[----:B0-----:R-:W-:Y:S04]  /*47f80*/  STL.64 [R1+0x440], R16 ;  /* 0x0004401001007387 */ /* 0x001fe80000100a00 */
[----:B------:R0:W-:Y:S04]  /*47f90*/  STL.64 [R1+0x448], R18 ;  /* 0x0004481201007387 */ /* 0x0001e80000100a00 */
[----:B0-----:R-:W2:Y:S04]  /*47fa0*/  LDL.LU.64 R18, [R1+0x1b58] ;  /* 0x001b580001127983 */ /* 0x001ea80000300a00 */
[----:B------:R-:W2:Y:S04]  /*47fb0*/  LDL.LU.64 R16, [R1+0x1b50] ;  /* 0x001b500001107983 */ /* 0x000ea80000300a00 */
[----:B----4-:R0:W-:Y:S04]  /*47fc0*/  STS.128 [R0], R4 ;  /* 0x0000000400007388 */ /* 0x0101e80000000c00 */
[----:B0-----:R-:W4:Y:S04]  /*47fd0*/  LDL.LU R4, [R1+0x1b48] ;  /* 0x001b480001047983 */ /* 0x001f280000300800 */
[----:B---3--:R-:W-:Y:S04]  /*47fe0*/  STS.128 [R0+0x80], R20 ;  /* 0x0000801400007388 */ /* 0x008fe80000000c00 */
[----:B------:R-:W-:Y:S04]  /*47ff0*/  STS.128 [R0+0x480], R8 ;  /* 0x0004800800007388 */ /* 0x000fe80000000c00 */
[----:B--2---:R-:W-:Y:S04]  /*48000*/  STS.128 [R0+0x400], R16 ;  /* 0x0004001000007388 */ /* 0x004fe80000000c00 */
[----:B------:R-:W-:Y:S06]  /*48010*/  BAR.SYNC.DEFER_BLOCKING 0x0 ;  /* 0x0000000000007b1d */ /* 0x000fec0000010000 */
[----:B------:R-:W0:Y:S04]  /*48020*/  LDS.128 R8, [R28] ;  /* 0x000000001c087984 */ /* 0x000e280000000c00 */
[----:B------:R-:W1:Y:S04]  /*48030*/  LDS.128 R20, [R29] ;  /* 0x000000001d147984 */ /* 0x000e680000000c00 */
[----:B------:R-:W-:Y:S04]  /*48040*/  LDS.128 R16, [R27] ;  /* 0x000000001b107984 */ /* 0x000fe80000000c00 */
[----:B0-----:R-:W-:Y:S04]  /*48050*/  STL.64 [R1+0x1a0], R8 ;  /* 0x0001a00801007387 */ /* 0x001fe80000100a00 */
[----:B------:R-:W-:Y:S04]  /*48060*/  STL.64 [R1+0x1a8], R10 ;  /* 0x0001a80a01007387 */ /* 0x000fe80000100a00 */
[----:B------:R-:W0:Y:S04]  /*48070*/  LDS.128 R8, [R2] ;  /* 0x0000000002087984 */ /* 0x000e280000000c00 */
[----:B-1----:R1:W-:Y:S04]  /*48080*/  STL.64 [R1+0x1e0], R20 ;  /* 0x0001e01401007387 */ /* 0x0023e80000100a00 */
[----:B------:R2:W-:Y:S04]  /*48090*/  STL.64 [R1+0x1e8], R22 ;  /* 0x0001e81601007387 */ /* 0x0005e80000100a00 */
[----:B------:R-:W-:Y:S01]  /*480a0*/  BAR.SYNC.DEFER_BLOCKING 0x0 ;  /* 0x0000000000007b1d */ /* 0x000fe20000010000 */
[----:B0-----:R-:W-:-:S05]  /*480b0*/  IMAD.MOV.U32 R6, RZ, RZ, R11 ;  /* 0x000000ffff067224 */ /* 0x001fca00078e000b */
[----:B------:R-:W-:Y:S04]  /*480c0*/  STL.64 [R1+0x450], R8 ;  /* 0x0004500801007387 */ /* 0x000fe80000100a00 */
[----:B------:R-:W-:Y:S04]  /*480d0*/  STL.64 [R1+0x1f0], R16 ;  /* 0x0001f01001007387 */ /* 0x000fe80000100a00 */
[----:B------:R-:W-:Y:S04]  /*480e0*/  STL.64 [R1+0x1f8], R18 ;  /* 0x0001f81201007387 */ /* 0x000fe80000100a00 */
[----:B------:R-:W-:Y:S04]  /*480f0*/  STL [R1+0x458], R10 ;  /* 0x0004580a01007387 */ /* 0x000fe80000100800 */
[----:B------:R-:W-:Y:S04]  /*48100*/  STL [R1+0x1a90], R6 ;  /* 0x001a900601007387 */ /* 0x000fe80000100800 */
[----:B----4-:R0:W-:Y:S04]  /*48110*/  STL [R1+0x1a8c], R4 ;  /* 0x001a8c0401007387 */ /* 0x0101e80000100800 */
[----:B-1----:R-:W3:Y:S04]  /*48120*/  LDL.LU R20, [R1+0x2c0] ;  /* 0x0002c00001147983 */ /* 0x002ee80000300800 */
[----:B------:R-:W3:Y:S04]  /*48130*/  LDL.LU R21, [R1+0x2c4] ;  /* 0x0002c40001157983 */ /* 0x000ee80000300800 */
[----:B--2---:R-:W2:Y:S04]  /*48140*/  LDL.LU R22, [R1+0x2c8] ;  /* 0x0002c80001167983 */ /* 0x004ea80000300800 */
[----:B------:R-:W2:Y:S04]  /*48150*/  LDL.LU R23, [R1+0x2cc] ;  /* 0x0002cc0001177983 */ /* 0x000ea80000300800 */
[----:B--2---:R-:W-:Y:S04]  /*48160*/  STL.64 [R1+0x1af0], R22 ;  /* 0x001af01601007387 */ /* 0x004fe80000100a00 */
[----:B---3--:R-:W-:Y:S04]  /*48170*/  STL.64 [R1+0x1ae8], R20 ;  /* 0x001ae81401007387 */ /* 0x008fe80000100a00 */
[----:B0-----:R-:W2:Y:S04]  /*48180*/  LDL.LU R4, [R1+0x2b0] ;  /* 0x0002b00001047983 */ /* 0x001ea80000300800 */
[----:B------:R-:W2:Y:S04]  /*48190*/  LDL.LU R5, [R1+0x2b4] ;  /* 0x0002b40001057983 */ /* 0x000ea80000300800 */
[----:B------:R-:W3:Y:S04]  /*481a0*/  LDL.LU R6, [R1+0x2b8] ;  /* 0x0002b80001067983 */ /* 0x000ee80000300800 */
[----:B------:R-:W3:Y:S04]  /*481b0*/  LDL.LU R7, [R1+0x2bc] ;  /* 0x0002bc0001077983 */ /* 0x000ee80000300800 */
[----:B------:R-:W-:Y:S04]  /*481c0*/  STS.128 [R0], R12 ;  /* 0x0000000c00007388 */ /* 0x000fe80000000c00 */
        /* <DEDUP_REMOVED lines=8> */
[----:B------:R-:W4:Y:S04]  /*48250*/  LDL.LU R14, [R1+0x248] ;  /* 0x00024800010e7983 */ /* 0x000f280000300800 */
[----:B------:R-:W4:Y:S04]  /*48260*/  LDL.LU R15, [R1+0x24c] ;  /* 0x00024c00010f7983 */ /* 0x000f280000300800 */
[----:B------:R-:W4:Y:S04]  /*48270*/  LDL.LU R8, [R1+0x230] ;  /* 0x0002300001087983 */ /* 0x000f280000300800 */
[----:B------:R-:W4:Y:S04]  /*48280*/  LDL.LU R9, [R1+0x234] ;  /* 0x0002340001097983 */ /* 0x000f280000300800 */
[----:B------:R-:W4:Y:S04]  /*48290*/  LDL.LU R10, [R1+0x238] ;  /* 0x00023800010a7983 */ /* 0x000f280000300800 */
[----:B------:R-:W4:Y:S04]  /*482a0*/  LDL.LU R11, [R1+0x23c] ;  /* 0x00023c00010b7983 */ /* 0x000f280000300800 */
        /* <DEDUP_REMOVED lines=24> */
[----:B----4-:R0:W-:Y:S04]  /*48430*/  STS.128 [R0+0x80], R8 ;  /* 0x0000800800007388 */ /* 0x0101e80000000c00 */
[----:B------:R1:W-:Y:S04]  /*48440*/  STS.128 [R0+0x400], R12 ;  /* 0x0004000c00007388 */ /* 0x0003e80000000c00 */
        /* <DEDUP_REMOVED lines=8> */
[----:B0-----:R-:W3:Y:S04]  /*484d0*/  LDL.LU R8, [R1+0x2e0] ;  /* 0x0002e00001087983 */ /* 0x001ee80000300800 */
[----:B------:R-:W3:Y:S04]  /*484e0*/  LDL.LU R9, [R1+0x2e4] ;  /* 0x0002e40001097983 */ /* 0x000ee80000300800 */
[----:B------:R-:W3:Y:S04]  /*484f0*/  LDL.LU R10, [R1+0x2e8] ;  /* 0x0002e800010a7983 */ /* 0x000ee80000300800 */
[----:B------:R-:W3:Y:S04]  /*48500*/  LDL.LU R11, [R1+0x2ec] ;  /* 0x0002ec00010b7983 */ /* 0x000ee80000300800 */
[----:B-1----:R-:W3:Y:S04]  /*48510*/  LDL.LU R12, [R1+0x2f0] ;  /* 0x0002f000010c7983 */ /* 0x002ee80000300800 */
[----:B------:R-:W3:Y:S04]  /*48520*/  LDL.LU R13, [R1+0x2f4] ;  /* 0x0002f400010d7983 */ /* 0x000ee80000300800 */
[----:B------:R-:W3:Y:S04]  /*48530*/  LDL.LU R14, [R1+0x2f8] ;  /* 0x0002f800010e7983 */ /* 0x000ee80000300800 */
[----:B------:R-:W3:Y:S04]  /*48540*/  LDL.LU R15, [R1+0x2fc] ;  /* 0x0002fc00010f7983 */ /* 0x000ee80000300800 */
        /* <DEDUP_REMOVED lines=42> */
[----:B0-----:R-:W2:Y:S04]  /*487f0*/  LDL.LU.64 R6, [R1+0x1b00] ;  /* 0x001b000001067983 */ /* 0x001ea80000300a00 */
[----:B------:R-:W2:Y:S04]  /*48800*/  LDL.LU.64 R4, [R1+0x1af8] ;  /* 0x001af80001047983 */ /* 0x000ea80000300a00 */
[----:B------:R-:W3:Y:S04]  /*48810*/  LDL.LU.64 R22, [R1+0x1af0] ;  /* 0x001af00001167983 */ /* 0x000ee80000300a00 */
[----:B------:R-:W3:Y:S04]  /*48820*/  LDL.LU.64 R20, [R1+0x1ae8] ;  /* 0x001ae80001147983 */ /* 0x000ee80000300a00 */
[----:B----4-:R-:W-:Y:S04]  /*48830*/  STS.128 [R0+0x480], R16 ;  /* 0x0004801000007388 */ /* 0x010fe80000000c00 */
[----:B--2---:R-:W-:Y:S04]  /*48840*/  STS.128 [R0+0x80], R4 ;  /* 0x0000800400007388 */ /* 0x004fe80000000c00 */
[----:B---3--:R-:W-:Y:S04]  /*48850*/  STS.128 [R0+0x400], R20 ;  /* 0x0004001400007388 */ /* 0x008fe80000000c00 */
[----:B------:R-:W-:Y:S06]  /*48860*/  BAR.SYNC.DEFER_BLOCKING 0x0 ;  /* 0x0000000000007b1d */ /* 0x000fec0000010000 */
[----:B------:R-:W0:Y:S04]  /*48870*/  LDS.128 R20, [R28] ;  /* 0x000000001c147984 */ /* 0x000e280000000c00 */
[----:B------:R-:W1:Y:S04]  /*48880*/  LDS.128 R16, [R29] ;  /* 0x000000001d107984 */ /* 0x000e680000000c00 */
[----:B------:R-:W2:Y:S04]  /*48890*/  LDS.128 R4, [R27] ;  /* 0x000000001b047984 */ /* 0x000ea80000000c00 */
[----:B0-----:R-:W-:Y:S04]  /*488a0*/  STL.64 [R1+0x240], R20 ;  /* 0x0002401401007387 */ /* 0x001fe80000100a00 */
[----:B------:R-:W-:Y:S04]  /*488b0*/  STL.64 [R1+0x248], R22 ;  /* 0x0002481601007387 */ /* 0x000fe80000100a00 */
[----:B------:R-:W-:Y:S04]  /*488c0*/  STL [R1+0x1ae4], R27 ;  /* 0x001ae41b01007387 */ /* 0x000fe80000100800 */
[----:B-1----:R-:W-:Y:S04]  /*488d0*/  STL.64 [R1+0x270], R16 ;  /* 0x0002701001007387 */ /* 0x002fe80000100a00 */
[----:B------:R-:W-:Y:S04]  /*488e0*/  STL.64 [R1+0x278], R18 ;  /* 0x0002781201007387 */ /* 0x000fe80000100a00 */
[----:B------:R-:W-:Y:S04]  /*488f0*/  STL [R1+0x1ae0], R24 ;  /* 0x001ae01801007387 */ /* 0x000fe80000100800 */
[----:B--2---:R-:W-:Y:S04]  /*48900*/  STL.64 [R1+0x2c0], R4 ;  /* 0x0002c00401007387 */ /* 0x004fe80000100a00 */
[----:B------:R-:W-:Y:S04]  /*48910*/  STL.64 [R1+0x2c8], R6 ;  /* 0x0002c80601007387 */ /* 0x000fe80000100a00 */
[----:B------:R-:W0:Y:S04]  /*48920*/  LDS.128 R4, [R2] ;  /* 0x0000000002047984 */ /* 0x000e280000000c00 */
[----:B------:R-:W-:Y:S06]  /*48930*/  BAR.SYNC.DEFER_BLOCKING 0x0 ;  /* 0x0000000000007b1d */ /* 0x000fec0000010000 */
[----:B------:R1:W-:Y:S04]  /*48940*/  STS.128 [R0], R8 ;  /* 0x0000000800007388 */ /* 0x0003e80000000c00 */
[----:B0-----:R-:W-:Y:S04]  /*48950*/  STL.64 [R1+0x2d0], R4 ;  /* 0x0002d00401007387 */ /* 0x001fe80000100a00 */
[----:B------:R-:W-:Y:S04]  /*48960*/  STL.64 [R1+0x2d8], R6 ;  /* 0x0002d80601007387 */ /* 0x000fe80000100a00 */
[----:B-1----:R-:W2:Y:S04]  /*48970*/  LDL.LU R8, [R1+0x340] ;  /* 0x0003400001087983 */ /* 0x002ea80000300800 */
        /* <DEDUP_REMOVED lines=27> */
[----:B------:R-:W2:Y:S04]  /*48b30*/  LDL.LU R18, [R1+0x388] ;  /* 0x0003880001127983 */ /* 0x000ea80000300800 */
[----:B------:R-:W2:Y:S04]  /*48b40*/  LDL.LU R19, [R1+0x38c] ;  /* 0x00038c0001137983 */ /* 0x000ea80000300800 */
[----:B------:R-:W-:Y:S04]  /*48b50*/  STS.128 [R0+0x80], R12 ;  /* 0x0000800c00007388 */ /* 0x000fe80000000c00 */
[----:B----4-:R-:W-:Y:S04]  /*48b60*/  STS.128 [R0+0x400], R24 ;  /* 0x0004001800007388 */ /* 0x010fe80000000c00 */
[----:B--2---:R-:W-:Y:S04]  /*48b70*/  STL.64 [R1+0x1aa0], R18 ;  /* 0x001aa01201007387 */ /* 0x004fe80000100a00 */
        /* <DEDUP_REMOVED lines=18> */
[----:B------:R-:W-:Y:S04]  /*48ca0*/  STS.128 [R0+0x480], R8 ;  /* 0x0004800800007388 */ /* 0x000fe80000000c00 */
[----:B------:R-:W-:Y:S06]  /*48cb0*/  BAR.SYNC.DEFER_BLOCKING 0x0 ;  /* 0x0000000000007b1d */ /* 0x000fec0000010000 */
[----:B------:R-:W3:Y:S04]  /*48cc0*/  LDL.LU R24, [R1+0x1ae0] ;  /* 0x001ae00001187983 */ /* 0x000ee80000300800 */
[----:B------:R-:W0:Y:S04]  /*48cd0*/  LDS.128 R8, [R28] ;  /* 0x000000001c087984 */ /* 0x000e280000000c00 */
[----:B0-----:R-:W-:Y:S04]  /*48ce0*/  STL.64 [R1+0x230], R8 ;  /* 0x0002300801007387 */ /* 0x001fe80000100a00 */
[----:B------:R-:W-:Y:S04]  /*48cf0*/  STL.64 [R1+0x238], R10 ;  /* 0x0002380a01007387 */ /* 0x000fe80000100a00 */
[----:B------:R-:W0:Y:S04]  /*48d00*/  LDS.128 R8, [R29] ;  /* 0x000000001d087984 */ /* 0x000e280000000c00 */
[----:B0-----:R-:W-:Y:S04]  /*48d10*/  STL.64 [R1+0x260], R8 ;  /* 0x0002600801007387 */ /* 0x001fe80000100a00 */
[----:B------:R-:W-:Y:S04]  /*48d20*/  STL.64 [R1+0x268], R10 ;  /* 0x0002680a01007387 */ /* 0x000fe80000100a00 */
[----:B--2---:R-:W0:Y:S04]  /*48d30*/  LDS.128 R8, [R27] ;  /* 0x000000001b087984 */ /* 0x004e280000000c00 */
        /* <DEDUP_REMOVED lines=15> */
[----:B------:R-:W3:Y:S04]  /*48e30*/  LDL R26, [R1+0xee4] ;  /* 0x000ee400011a7983 */ /* 0x000ee80000100800 */
[----:B--2---:R0:W-:Y:S04]  /*48e40*/  STS.128 [R0+0x400], R8 ;  /* 0x0004000800007388 */ /* 0x0041e80000000c00 */
[----:B------:R-:W-:Y:S06]  /*48e50*/  BAR.SYNC.DEFER_BLOCKING 0x0 ;  /* 0x0000000000007b1d */ /* 0x000fec0000010000 */
[----:B0-----:R-:W2:Y:S04]  /*48e60*/  LDL.LU R10, [R1+0x1aac] ;  /* 0x001aac00010a7983 */ /* 0x001ea80000300800 */
[----:B------:R-:W2:Y:S04]  /*48e70*/  LDL.LU R8, [R1+0x1aa8] ;  /* 0x001aa80001087983 */ /* 0x000ea80000300800 */
[----:B------:R-:W2:Y:S04]  /*48e80*/  LDL.LU R9, [R1+0x90] ;  /* 0x0000900001097983 */ /* 0x000ea80000300800 */
[----:B------:R-:W0:Y:S04]  /*48e90*/  LDS.128 R16, [R28] ;  /* 0x000000001c107984 */ /* 0x000e280000000c00 */
[----:B------:R-:W2:Y:S04]  /*48ea0*/  LDL R11, [R1+0xfe8] ;  /* 0x000fe800010b7983 */ /* 0x000ea80000100800 */
[----:B------:R-:W-:Y:S04]  /*48eb0*/  STL [R1+0x1a48], R28 ;  /* 0x001a481c01007387 */ /* 0x000fe80000100800 */
[----:B0-----:R-:W-:Y:S04]  /*48ec0*/  STL.64 [R1+0x220], R16 ;  /* 0x0002201001007387 */ /* 0x001fe80000100a00 */
[----:B------:R-:W-:Y:S04]  /*48ed0*/  STL.64 [R1+0x228], R18 ;  /* 0x0002281201007387 */ /* 0x000fe80000100a00 */
[----:B------:R-:W0:Y:S04]  /*48ee0*/  LDS.128 R16, [R29] ;  /* 0x000000001d107984 */ /* 0x000e280000000c00 */
[----:B------:R-:W-:Y:S04]  /*48ef0*/  STL [R1+0x1a38], R29 ;  /* 0x001a381d01007387 */ /* 0x000fe80000100800 */
[----:B0-----:R-:W-:Y:S04]  /*48f00*/  STL.64 [R1+0x250], R16 ;  /* 0x0002501001007387 */ /* 0x001fe80000100a00 */
[----:B------:R-:W-:Y:S04]  /*48f10*/  STL.64 [R1+0x258], R18 ;  /* 0x0002581201007387 */ /* 0x000fe80000100a00 */
[----:B------:R-:W0:Y:S04]  /*48f20*/  LDS.128 R16, [R27] ;  /* 0x000000001b107984 */ /* 0x000e280000000c00 */
[----:B------:R-:W2:Y:S04]  /*48f30*/  LDL.LU R25, [R1+0x50] ;  /* 0x0000500001197983 */ /* 0x000ea80000300800 */
[----:B------:R-:W-:Y:S04]  /*48f40*/  STL [R1+0x1a34], R27 ;  /* 0x001a341b01007387 */ /* 0x000fe80000100800 */
        /* <DEDUP_REMOVED lines=8> */
[----:B---3--:R0:W-:Y:S04]  /*48fd0*/  STS.128 [R0], R4 ;  /* 0x0000000400007388 */ /* 0x0081e80000000c00 */
[----:B----4-:R1:W-:Y:S04]  /*48fe0*/  STS.128 [R0+0x80], R20 ;  /* 0x0000801400007388 */ /* 0x0103e80000000c00 */
[----:B0-----:R-:W3:Y:S04]  /*48ff0*/  LDL.LU R6, [R1+0x1a90] ;  /* 0x001a900001067983 */ /* 0x001ee80000300800 */
[----:B------:R-:W4:Y:S04]  /*49000*/  LDL.LU R4, [R1+0x1a8c] ;  /* 0x001a8c0001047983 */ /* 0x000f280000300800 */
[----:B-1----:R-:W3:Y:S04]  /*49010*/  LDL.LU R23, [R1+0x1a88] ;  /* 0x001a880001177983 */ /* 0x002ee80000300800 */
[----:B------:R-:W3:Y:S04]  /*49020*/  LDL.LU R22, [R1+0x10] ;  /* 0x0000100001167983 */ /* 0x000ee80000300800 */
[----:B------:R-:W3:Y:S04]  /*49030*/  LDL R27, [R1+0xfec] ;  /* 0x000fec00011b7983 */ /* 0x000ee80000100800 */
[----:B------:R-:W3:Y:S04]  /*49040*/  LDL.LU R5, [R1+0xa0] ;  /* 0x0000a00001057983 */ /* 0x000ee80000300800 */
[----:B------:R-:W3:Y:S04]  /*49050*/  LDL.LU R28, [R1+0x60] ;  /* 0x00006000011c7983 */ /* 0x000ee80000300800 */
[----:B--2---:R0:W-:Y:S04]  /*49060*/  STS.128 [R0+0x400], R16 ;  /* 0x0004001000007388 */ /* 0x0041e80000000c00 */
[----:B0-----:R-:W2:Y:S04]  /*49070*/  LDL.LU R19, [R1+0x20] ;  /* 0x0000200001137983 */ /* 0x001ea80000300800 */
[----:B------:R-:W2:Y:S04]  /*49080*/  LDL R7, [R1+0xff0] ;  /* 0x000ff00001077983 */ /* 0x000ea80000100800 */
[----:B------:R-:W4:Y:S04]  /*49090*/  LDL R29, [R1+0xff4] ;  /* 0x000ff400011d7983 */ /* 0x000f280000100800 */
[----:B------:R0:W-:Y:S04]  /*490a0*/  STS.128 [R0+0x480], R12 ;  /* 0x0004800c00007388 */ /* 0x0001e80000000c00 */
[----:B------:R-:W-:Y:S01]  /*490b0*/  BAR.SYNC.DEFER_BLOCKING 0x0 ;  /* 0x0000000000007b1d */ /* 0x000fe20000010000 */
[----:B------:R-:W-:-:S04]  /*490c0*/  ISETP.GE.AND P0, PT, R11, c[0x0][0x178], PT ;  /* 0x00005e000b007a0c */ /* 0x000fc80003f06270 */
[----:B------:R-:W-:Y:S01]  /*490d0*/  ISETP.LT.AND P0, PT, R26, c[0x0][0x17c], !P0 ;  /* 0x00005f001a007a0c */ /* 0x000fe20004701270 */
[----:B0-----:R-:W-:-:S05]  /*490e0*/  IMAD R14, R11, c[0x0][0x194], RZ ;  /* 0x000065000b0e7a24 */ /* 0x001fca00078e02ff */
[----:B------:R-:W-:Y:S01]  /*490f0*/  LEA R2, P1, R14, c[0x0][0x170], 0x1 ;  /* 0x00005c000e027a11 */ /* 0x000fe200078208ff */
[----:B------:R-:W-:-:S03]  /*49100*/  IMAD R0, R26, c[0x0][0x198], RZ ;  /* 0x000066001a007a24 */ /* 0x000fc600078e02ff */
[----:B------:R-:W-:Y:S01]  /*49110*/  LEA.HI.X.SX32 R3, R14, c[0x0][0x174], 0x1, P1 ;  /* 0x00005d000e037a11 */ /* 0x000fe200008f0eff */
[----:B------:R-:W-:-:S04]  /*49120*/  IMAD.MOV.U32 R18, RZ, RZ, c[0x0][0x194] ;  /* 0x00006500ff127624 */ /* 0x000fc800078e00ff */
[----:B------:R-:W-:-:S04]  /*49130*/  IMAD.WIDE R12, R0, 0x2, R2 ;  /* 0x00000002000c7825 */ /* 0x000fc800078e0202 */
[----:B------:R-:W-:Y:S01]  /*49140*/  IMAD R16, R18, 0x80, R14 ;  /* 0x0000008012107824 */ /* 0x000fe200078e020e */
[----:B------:R0:W-:Y:S01]  /*49150*/  @P0 STG.E.U16 [R12.64], R9 ;  /* 0x000000090c000986 */ /* 0x0001e2000c101506 */
[----:B------:R-:W-:-:S04]  /*49160*/  ISETP.GE.AND P0, PT, R26, c[0x0][0x17c], PT ;  /* 0x00005f001a007a0c */ /* 0x000fc80003f06270 */
[----:B---3--:R-:W-:Y:S02]  /*49170*/  ISETP.LT.AND P2, PT, R27, c[0x0][0x178], !P0 ;  /* 0x00005e001b007a0c */ /* 0x008fe40004741270 */
[----:B0-----:R-:W-:-:S04]  /*49180*/  LEA R12, P1, R16, c[0x0][0x170], 0x1 ;  /* 0x00005c00100c7a11 */ /* 0x001fc800078208ff */
[----:B------:R-:W-:Y:S01]  /*49190*/  LEA.HI.X.SX32 R13, R16, c[0x0][0x174], 0x1, P1 ;  /* 0x00005d00100d7a11 */ /* 0x000fe200008f0eff */
[----:B------:R-:W-:-:S04]  /*491a0*/  IMAD R16, R18, 0x80, R16 ;  /* 0x0000008012107824 */ /* 0x000fc800078e0210 */
[----:B------:R-:W-:-:S05]  /*491b0*/  IMAD.WIDE R14, R0, 0x2, R12 ;  /* 0x00000002000e7825 */ /* 0x000fca00078e020c */
[----:B------:R0:W-:Y:S01]  /*491c0*/  @P2 STG.E.U16 [R14.64], R25 ;  /* 0x000000190e002986 */ /* 0x0001e2000c101506 */
[----:B------:R-:W-:Y:S01]  /*491d0*/  IMAD R18, R18, 0x80, R16 ;  /* 0x0000008012127824 */ /* 0x000fe200078e0210 */
[----:B0-----:R-:W-:-:S04]  /*491e0*/  LEA R14, P1, R16, c[0x0][0x170], 0x1 ;  /* 0x00005c00100e7a11 */ /* 0x001fc800078208ff */
[----:B------:R-:W-:-:S05]  /*491f0*/  LEA.HI.X.SX32 R15, R16, c[0x0][0x174], 0x1, P1 ;  /* 0x00005d00100f7a11 */ /* 0x000fca00008f0eff */
[----:B------:R-:W-:Y:S01]  /*49200*/  IMAD.WIDE R16, R0, 0x2, R14 ;  /* 0x0000000200107825 */ /* 0x000fe200078e020e */
[----:B--2---:R-:W-:Y:S02]  /*49210*/  ISETP.LT.AND P2, PT, R7, c[0x0][0x178], !P0 ;  /* 0x00005e0007007a0c */ /* 0x004fe40004741270 */
[----:B----4-:R-:W-:-:S11]  /*49220*/  ISETP.LT.AND P1, PT, R29, c[0x0][0x178], !P0 ;  /* 0x00005e001d007a0c */ /* 0x010fd60004721270 */
[----:B------:R0:W-:Y:S01]  /*49230*/  @P2 STG.E.U16 [R16.64], R22 ;  /* 0x0000001610002986 */ /* 0x0001e2000c101506 */
[----:B------:R-:W-:-:S04]  /*49240*/  LEA R20, P2, R18, c[0x0][0x170], 0x1 ;  /* 0x00005c0012147a11 */ /* 0x000fc800078408ff */
[----:B------:R-:W-:Y:S02]  /*49250*/  LEA.HI.X.SX32 R21, R18, c[0x0][0x174], 0x1, P2 ;  /* 0x00005d0012157a11 */ /* 0x000fe400010f0eff */
[----:B0-----:R-:W-:-:S04]  /*49260*/  IADD3 R16, R26, 0x1, RZ ;  /* 0x000000011a107810 */ /* 0x001fc80007ffe0ff */
[----:B------:R-:W-:Y:S01]  /*49270*/  ISETP.GE.AND P0, PT, R16, c[0x0][0x17c], PT ;  /* 0x00005f0010007a0c */ /* 0x000fe20003f06270 */
[----:B------:R-:W-:-:S05]  /*49280*/  IMAD.WIDE R16, R0, 0x2, R20 ;  /* 0x0000000200107825 */ /* 0x000fca00078e0214 */
[----:B------:R0:W-:Y:S02]  /*49290*/  @P1 STG.E.U16 [R16.64], R4 ;  /* 0x0000000410001986 */ /* 0x0001e4000c101506 */
[----:B0-----:R-:W-:Y:S02]  /*492a0*/  PRMT R4, R9, 0x7632, R4 ;  /* 0x0000763209047816 */ /* 0x001fe40000000004 */
[----:B------:R-:W2:Y:S01]  /*492b0*/  LDL.LU R9, [R1] ;  /* 0x0000000001097983 */ /* 0x000ea20000300800 */
[----:B------:R-:W-:Y:S02]  /*492c0*/  ISETP.LT.AND P1, PT, R11, c[0x0][0x178], !P0 ;  /* 0x00005e000b007a0c */ /* 0x000fe40004721270 */
[----:B------:R-:W-:Y:S01]  /*492d0*/  IADD3 R0, R0, c[0x0][0x198], RZ ;  /* 0x0000660000007a10 */ /* 0x000fe20007ffe0ff */
[----:B------:R-:W3:Y:S04]  /*492e0*/  LDL.LU R18, [R1+0xb0] ;  /* 0x0000b00001127983 */ /* 0x000ee80000300800 */
[----:B------:R-:W-:-:S06]  /*492f0*/  IMAD.WIDE R16, R0, 0x2, R2 ;  /* 0x0000000200107825 */ /* 0x000fcc00078e0202 */
[----:B------:R0:W-:Y:S01]  /*49300*/  @P1 STG.E.U16 [R16.64], R4 ;  /* 0x0000000410001986 */ /* 0x0001e2000c101506 */
[----:B------:R-:W-:Y:S02]  /*49310*/  ISETP.LT.AND P1, PT, R27, c[0x0][0x178], !P0 ;  /* 0x00005e001b007a0c */ /* 0x000fe40004721270 */
[----:B0-----:R-:W-:Y:S01]  /*49320*/  PRMT R4, R25, 0x7632, R4 ;  /* 0x0000763219047816 */ /* 0x001fe20000000004 */
[----:B------:R-:W-:Y:S01]  /*49330*/  IMAD.WIDE R16, R0, 0x2, R12 ;  /* 0x0000000200107825 */ /* 0x000fe200078e020c */
[----:B------:R-:W4:Y:S09]  /*49340*/  LDL.LU R25, [R1+0x70] ;  /* 0x0000700001197983 */ /* 0x000f320000300800 */
[----:B------:R0:W-:Y:S01]  /*49350*/  @P1 STG.E.U16 [R16.64], R4 ;  /* 0x0000000410001986 */ /* 0x0001e2000c101506 */
[----:B------:R-:W-:-:S02]  /*49360*/  ISETP.LT.AND P1, PT, R7, c[0x0][0x178], !P0 ;  /* 0x00005e0007007a0c */ /* 0x000fc40004721270 */
[----:B------:R-:W-:Y:S02]  /*49370*/  ISETP.LT.AND P0, PT, R29, c[0x0][0x178], !P0 ;  /* 0x00005e001d007a0c */ /* 0x000fe40004701270 */
[----:B0-----:R-:W-:Y:S01]  /*49380*/  PRMT R4, R22, 0x7632, R4 ;  /* 0x0000763216047816 */ /* 0x001fe20000000004 */
[----:B------:R-:W-:Y:S01]  /*49390*/  IMAD.WIDE R16, R0, 0x2, R14 ;  /* 0x0000000200107825 */ /* 0x000fe200078e020e */
[----:B------:R-:W3:Y:S07]  /*493a0*/  LDL.LU R22, [R1+0x30] ;  /* 0x0000300001167983 */ /* 0x000eee0000300800 */
[----:B------:R0:W-:Y:S02]  /*493b0*/  @P1 STG.E.U16 [R16.64], R4 ;  /* 0x0000000410001986 */ /* 0x0001e4000c101506 */
[----:B0-----:R-:W-:Y:S01]  /*493c0*/  PRMT R4, R4, 0x7632, R4 ;  /* 0x0000763204047816 */ /* 0x001fe20000000004 */
[----:B------:R-:W-:-:S05]  /*493d0*/  IMAD.WIDE R16, R0, 0x2, R20 ;  /* 0x0000000200107825 */ /* 0x000fca00078e0214 */
[----:B------:R0:W-:Y:S01]  /*493e0*/  @P0 STG.E.U16 [R16.64], R4 ;  /* 0x0000000410000986 */ /* 0x0001e2000c101506 */
[----:B------:R-:W-:Y:S02]  /*493f0*/  IADD3 R0, R0, c[0x0][0x198], RZ ;  /* 0x0000660000007a10 */ /* 0x000fe40007ffe0ff */
[----:B0-----:R-:W-:-:S04]  /*49400*/  IADD3 R4, R26, 0x2, RZ ;  /* 0x000000021a047810 */ /* 0x001fc80007ffe0ff */
[----:B------:R-:W-:-:S04]  /*49410*/  ISETP.GE.AND P0, PT, R4, c[0x0][0x17c], PT ;  /* 0x00005f0004007a0c */ /* 0x000fc80003f06270 */
[----:B------:R-:W-:Y:S01]  /*49420*/  ISETP.LT.AND P1, PT, R11, c[0x0][0x178], !P0 ;  /* 0x00005e000b007a0c */ /* 0x000fe20004721270 */
[----:B------:R-:W-:Y:S01]  /*49430*/  IMAD.WIDE R16, R0, 0x2, R2 ;  /* 0x0000000200107825 */ /* 0x000fe200078e0202 */
[----:B------:R-:W-:-:S11]  /*49440*/  ISETP.LT.AND P2, PT, R27, c[0x0][0x178], !P0 ;  /* 0x00005e001b007a0c */ /* 0x000fd60004741270 */
[----:B------:R0:W-:Y:S01]  /*49450*/  @P1 STG.E.U16 [R16.64], R5 ;  /* 0x0000000510001986 */ /* 0x0001e2000c101506 */
[----:B------:R-:W-:Y:S01]  /*49460*/  ISETP.LT.AND P1, PT, R7, c[0x0][0x178], !P0 ;  /* 0x00005e0007007a0c */ /* 0x000fe20004721270 */
[----:B0-----:R-:W-:-:S05]  /*49470*/  IMAD.WIDE R16, R0, 0x2, R12 ;  /* 0x0000000200107825 */ /* 0x001fca00078e020c */
[----:B------:R0:W-:Y:S02]  /*49480*/  @P2 STG.E.U16 [R16.64], R28 ;  /* 0x0000001c10002986 */ /* 0x0001e4000c101506 */
[----:B0-----:R-:W-:-:S05]  /*49490*/  IMAD.WIDE R16, R0, 0x2, R14 ;  /* 0x0000000200107825 */ /* 0x001fca00078e020e */
[----:B------:R0:W-:Y:S01]  /*494a0*/  @P1 STG.E.U16 [R16.64], R19 ;  /* 0x0000001310001986 */ /* 0x0001e2000c101506 */
[----:B------:R-:W-:Y:S02]  /*494b0*/  ISETP.LT.AND P1, PT, R29, c[0x0][0x178], !P0 ;  /* 0x00005e001d007a0c */ /* 0x000fe40004721270 */
[----:B------:R-:W-:-:S04]  /*494c0*/  IADD3 R4, R26, 0x3, RZ ;  /* 0x000000031a047810 */ /* 0x000fc80007ffe0ff */
[----:B------:R-:W-:Y:S01]  /*494d0*/  ISETP.GE.AND P0, PT, R4, c[0x0][0x17c], PT ;  /* 0x00005f0004007a0c */ /* 0x000fe20003f06270 */
[C---:B0-----:R-:W-:Y:S01]  /*494e0*/  IMAD.WIDE R16, R0.reuse, 0x2, R20 ;  /* 0x0000000200107825 */ /* 0x041fe200078e0214 */
[----:B------:R-:W-:Y:S02]  /*494f0*/  IADD3 R0, R0, c[0x0][0x198], RZ ;  /* 0x0000660000007a10 */ /* 0x000fe40007ffe0ff */
[----:B------:R-:W-:Y:S02]  /*49500*/  PRMT R4, R5, 0x7632, R4 ;  /* 0x0000763205047816 */ /* 0x000fe40000000004 */
[----:B------:R-:W4:Y:S04]  /*49510*/  LDL.LU R5, [R1+0x1a84] ;  /* 0x001a840001057983 */ /* 0x000f280000300800 */
[----:B--2---:R0:W-:Y:S01]  /*49520*/  @P1 STG.E.U16 [R16.64], R9 ;  /* 0x0000000910001986 */ /* 0x0041e2000c101506 */
[----:B------:R-:W-:Y:S01]  /*49530*/  ISETP.LT.AND P1, PT, R11, c[0x0][0x178], !P0 ;  /* 0x00005e000b007a0c */ /* 0x000fe20004721270 */
[----:B0-----:R-:W-:-:S12]  /*49540*/  IMAD.WIDE R16, R0, 0x2, R2 ;  /* 0x0000000200107825 */ /* 0x001fd800078e0202 */
[----:B------:R0:W-:Y:S01]  /*49550*/  @P1 STG.E.U16 [R16.64], R4 ;  /* 0x0000000410001986 */ /* 0x0001e2000c101506 */
[----:B------:R-:W-:Y:S02]  /*49560*/  ISETP.LT.AND P1, PT, R27, c[0x0][0x178], !P0 ;  /* 0x00005e001b007a0c */ /* 0x000fe40004721270 */
[----:B0-----:R-:W-:Y:S01]  /*49570*/  PRMT R4, R28, 0x7632, R4 ;  /* 0x000076321c047816 */ /* 0x001fe20000000004 */
[----:B------:R-:W-:-:S10]  /*49580*/  IMAD.WIDE R16, R0, 0x2, R12 ;  /* 0x0000000200107825 */ /* 0x000fd400078e020c */
[----:B------:R0:W-:Y:S01]  /*49590*/  @P1 STG.E.U16 [R16.64], R4 ;  /* 0x0000000410001986 */ /* 0x0001e2000c101506 */
[----:B------:R-:W-:Y:S02]  /*495a0*/  ISETP.LT.AND P1, PT, R7, c[0x0][0x178], !P0 ;  /* 0x00005e0007007a0c */ /* 0x000fe40004721270 */
[----:B0-----:R-:W-:Y:S01]  /*495b0*/  PRMT R4, R19, 0x7632, R4 ;  /* 0x0000763213047816 */ /* 0x001fe20000000004 */
[----:B------:R-:W-:-:S10]  /*495c0*/  IMAD.WIDE R16, R0, 0x2, R14 ;  /* 0x0000000200107825 */ /* 0x000fd400078e020e */
[----:B------:R0:W-:Y:S02]  /*495d0*/  @P1 STG.E.U16 [R16.64], R4 ;  /* 0x0000000410001986 */ /* 0x0001e4000c101506 */
[----:B0-----:R-:W-:Y:S02]  /*495e0*/  PRMT R4, R9, 0x7632, R4 ;  /* 0x0000763209047816 */ /* 0x001fe40000000004 */
[----:B------:R-:W2:Y:S04]  /*495f0*/  LDL.LU R9, [R1+0x3a0] ;  /* 0x0003a00001097983 */ /* 0x000ea80000300800 */
[----:B------:R-:W2:Y:S04]  /*49600*/  LDL.LU R28, [R1+0xc0] ;  /* 0x0000c000011c7983 */ /* 0x000ea80000300800 */
[----:B------:R-:W2:Y:S01]  /*49610*/  LDL.LU R19, [R1+0x80] ;  /* 0x0000800001137983 */ /* 0x000ea20000300800 */
[----:B------:R-:W-:Y:S01]  /*49620*/  ISETP.LT.AND P0, PT, R29, c[0x0][0x178], !P0 ;  /* 0x00005e001d007a0c */ /* 0x000fe20004701270 */
[----:B------:R-:W-:-:S12]  /*49630*/  IMAD.WIDE R16, R0, 0x2, R20 ;  /* 0x0000000200107825 */ /* 0x000fd800078e0214 */
[----:B------:R0:W-:Y:S01]  /*49640*/  @P0 STG.E.U16 [R16.64], R4 ;  /* 0x0000000410000986 */ /* 0x0001e2000c101506 */
[----:B------:R-:W-:Y:S02]  /*49650*/  IADD3 R0, R0, c[0x0][0x198], RZ ;  /* 0x0000660000007a10 */ /* 0x000fe40007ffe0ff */
[----:B0-----:R-:W-:-:S04]  /*49660*/  IADD3 R4, R26, 0x4, RZ ;  /* 0x000000041a047810 */ /* 0x001fc80007ffe0ff */
[----:B------:R-:W-:-:S04]  /*49670*/  ISETP.GE.AND P0, PT, R4, c[0x0][0x17c], PT ;  /* 0x00005f0004007a0c */ /* 0x000fc80003f06270 */
[----:B------:R-:W-:Y:S01]  /*49680*/  ISETP.LT.AND P1, PT, R11, c[0x0][0x178], !P0 ;  /* 0x00005e000b007a0c */ /* 0x000fe20004721270 */
[----:B------:R-:W-:Y:S01]  /*49690*/  IMAD.WIDE R16, R0, 0x2, R2 ;  /* 0x0000000200107825 */ /* 0x000fe200078e0202 */
[----:B------:R-:W-:-:S11]  /*496a0*/  ISETP.LT.AND P2, PT, R27, c[0x0][0x178], !P0 ;  /* 0x00005e001b007a0c */ /* 0x000fd60004741270 */
[----:B---3--:R0:W-:Y:S01]  /*496b0*/  @P1 STG.E.U16 [R16.64], R18 ;  /* 0x0000001210001986 */ /* 0x0081e2000c101506 */
[----:B------:R-:W-:Y:S01]  /*496c0*/  ISETP.LT.AND P1, PT, R7, c[0x0][0x178], !P0 ;  /* 0x00005e0007007a0c */ /* 0x000fe20004721270 */
[----:B0-----:R-:W-:-:S05]  /*496d0*/  IMAD.WIDE R16, R0, 0x2, R12 ;  /* 0x0000000200107825 */ /* 0x001fca00078e020c */
[----:B----4-:R0:W-:Y:S02]  /*496e0*/  @P2 STG.E.U16 [R16.64], R25 ;  /* 0x0000001910002986 */ /* 0x0101e4000c101506 */
[----:B0-----:R-:W-:-:S05]  /*496f0*/  IMAD.WIDE R16, R0, 0x2, R14 ;  /* 0x0000000200107825 */ /* 0x001fca00078e020e */
[----:B------:R0:W-:Y:S01]  /*49700*/  @P1 STG.E.U16 [R16.64], R22 ;  /* 0x0000001610001986 */ /* 0x0001e2000c101506 */
[----:B------:R-:W-:Y:S02]  /*49710*/  ISETP.LT.AND P1, PT, R29, c[0x0][0x178], !P0 ;  /* 0x00005e001d007a0c */ /* 0x000fe40004721270 */
[----:B------:R-:W-:-:S04]  /*49720*/  IADD3 R4, R26, 0x5, RZ ;  /* 0x000000051a047810 */ /* 0x000fc80007ffe0ff */
[----:B------:R-:W-:Y:S01]  /*49730*/  ISETP.GE.AND P0, PT, R4, c[0x0][0x17c], PT ;  /* 0x00005f0004007a0c */ /* 0x000fe20003f06270 */
[C---:B0-----:R-:W-:Y:S01]  /*49740*/  IMAD.WIDE R16, R0.reuse, 0x2, R20 ;  /* 0x0000000200107825 */ /* 0x041fe200078e0214 */
[----:B------:R-:W-:-:S05]  /*49750*/  IADD3 R0, R0, c[0x0][0x198], RZ ;  /* 0x0000660000007a10 */ /* 0x000fca0007ffe0ff */
[----:B------:R0:W-:Y:S01]  /*49760*/  @P1 STG.E.U16 [R16.64], R8 ;  /* 0x0000000810001986 */ /* 0x0001e2000c101506 */
[----:B------:R-:W-:Y:S02]  /*49770*/  ISETP.LT.AND P1, PT, R11, c[0x0][0x178], !P0 ;  /* 0x00005e000b007a0c */ /* 0x000fe40004721270 */
[----:B------:R-:W-:Y:S01]  /*49780*/  PRMT R4, R18, 0x7632, R4 ;  /* 0x0000763212047816 */ /* 0x000fe20000000004 */
[----:B0-----:R-:W-:-:S10]  /*49790*/  IMAD.WIDE R16, R0, 0x2, R2 ;  /* 0x0000000200107825 */ /* 0x001fd400078e0202 */
[----:B------:R0:W-:Y:S01]  /*497a0*/  @P1 STG.E.U16 [R16.64], R4 ;  /* 0x0000000410001986 */ /* 0x0001e2000c101506 */
[----:B------:R-:W-:Y:S02]  /*497b0*/  ISETP.LT.AND P1, PT, R27, c[0x0][0x178], !P0 ;  /* 0x00005e001b007a0c */ /* 0x000fe40004721270 */
[----:B0-----:R-:W-:Y:S01]  /*497c0*/  PRMT R4, R25, 0x7632, R4 ;  /* 0x0000763219047816 */ /* 0x001fe20000000004 */
[----:B------:R-:W-:-:S10]  /*497d0*/  IMAD.WIDE R16, R0, 0x2, R12 ;  /* 0x0000000200107825 */ /* 0x000fd400078e020c */
[----:B------:R0:W-:Y:S01]  /*497e0*/  @P1 STG.E.U16 [R16.64], R4 ;  /* 0x0000000410001986 */ /* 0x0001e2000c101506 */
[----:B------:R-:W-:Y:S02]  /*497f0*/  ISETP.LT.AND P1, PT, R7, c[0x0][0x178], !P0 ;  /* 0x00005e0007007a0c */ /* 0x000fe40004721270 */
        /* <DEDUP_REMOVED lines=13> */
[----:B------:R-:W-:Y:S02]  /*498d0*/  ISETP.LT.AND P2, PT, R27, c[0x0][0x178], !P0 ;  /* 0x00005e001b007a0c */ /* 0x000fe40004741270 */
[----:B------:R-:W-:-:S09]  /*498e0*/  IADD3 R4, R26, 0x7, RZ ;  /* 0x000000071a047810 */ /* 0x000fd20007ffe0ff */
[----:B--2---:R0:W-:Y:S01]  /*498f0*/  @P1 STG.E.U16 [R16.64], R9 ;  /* 0x0000000910001986 */ /* 0x0041e2000c101506 */
[----:B------:R-:W-:Y:S01]  /*49900*/  ISETP.LT.AND P1, PT, R7, c[0x0][0x178], !P0 ;  /* 0x00005e0007007a0c */ /* 0x000fe20004721270 */
[----:B0-----:R-:W-:-:S05]  /*49910*/  IMAD.WIDE R16, R0, 0x2, R12 ;  /* 0x0000000200107825 */ /* 0x001fca00078e020c */
[----:B------:R0:W-:Y:S02]  /*49920*/  @P2 STG.E.U16 [R16.64], R28 ;  /* 0x0000001c10002986 */ /* 0x0001e4000c101506 */
[----:B0-----:R-:W-:-:S05]  /*49930*/  IMAD.WIDE R16, R0, 0x2, R14 ;  /* 0x0000000200107825 */ /* 0x001fca00078e020e */
[----:B------:R0:W-:Y:S01]  /*49940*/  @P1 STG.E.U16 [R16.64], R19 ;  /* 0x0000001310001986 */ /* 0x0001e2000c101506 */
[----:B------:R-:W-:Y:S02]  /*49950*/  ISETP.LT.AND P1, PT, R29, c[0x0][0x178], !P0 ;  /* 0x00005e001d007a0c */ /* 0x000fe40004721270 */
[----:B------:R-:W-:Y:S02]  /*49960*/  ISETP.GE.AND P0, PT, R4, c[0x0][0x17c], PT ;  /* 0x00005f0004007a0c */ /* 0x000fe40003f06270 */
[----:B------:R-:W-:Y:S02]  /*49970*/  PRMT R4, R9, 0x7632, R4 ;  /* 0x0000763209047816 */ /* 0x000fe40000000004 */
[----:B------:R-:W2:Y:S01]  /*49980*/  LDL.LU R9, [R1+0x54] ;  /* 0x0000540001097983 */ /* 0x000ea20000300800 */
[C---:B0-----:R-:W-:Y:S01]  /*49990*/  IMAD.WIDE R16, R0.reuse, 0x2, R20 ;  /* 0x0000000200107825 */ /* 0x041fe200078e0214 */
[----:B------:R-:W-:Y:S02]  /*499a0*/  IADD3 R0, R0, c[0x0][0x198], RZ ;  /* 0x0000660000007a10 */ /* 0x000fe40007ffe0ff */
[----:B------:R-:W4:Y:S04]  /*499b0*/  LDL.LU R25, [R1+0x14] ;  /* 0x0000140001197983 */ /* 0x000f280000300800 */
[----:B------:R0:W-:Y:S01]  /*499c0*/  @P1 STG.E.U16 [R16.64], R10 ;  /* 0x0000000a10001986 */ /* 0x0001e2000c101506 */
[----:B------:R-:W-:-:S02]  /*499d0*/  ISETP.LT.AND P1, PT, R11, c[0x0][0x178], !P0 ;  /* 0x00005e000b007a0c */ /* 0x000fc40004721270 */
[----:B------:R-:W-:Y:S01]  /*499e0*/  ISETP.LT.AND P2, PT, R27, c[0x0][0x178], !P0 ;  /* 0x00005e001b007a0c */ /* 0x000fe20004741270 */
[----:B0-----:R-:W-:-:S10]  /*499f0*/  IMAD.WIDE R16, R0, 0x2, R2 ;  /* 0x0000000200107825 */ /* 0x001fd400078e0202 */
[----:B------:R0:W-:Y:S02]  /*49a00*/  @P1 STG.E.U16 [R16.64], R4 ;  /* 0x0000000410001986 */ /* 0x0001e4000c101506 */
[----:B0-----:R-:W-:Y:S01]  /*49a10*/  PRMT R4, R28, 0x7632, R4 ;  /* 0x000076321c047816 */ /* 0x001fe20000000004 */
[----:B------:R-:W-:-:S05]  /*49a20*/  IMAD.WIDE R16, R0, 0x2, R12 ;  /* 0x0000000200107825 */ /* 0x000fca00078e020c */
[----:B------:R0:W-:Y:S01]  /*49a30*/  @P2 STG.E.U16 [R16.64], R4 ;  /* 0x0000000410002986 */ /* 0x0001e2000c101506 */
[----:B------:R-:W-:Y:S02]  /*49a40*/  ISETP.LT.AND P2, PT, R7, c[0x0][0x178], !P0 ;  /* 0x00005e0007007a0c */ /* 0x000fe40004741270 */
[----:B------:R-:W-:Y:S02]  /*49a50*/  ISETP.LT.AND P0, PT, R29, c[0x0][0x178], !P0 ;  /* 0x00005e001d007a0c */ /* 0x000fe40004701270 */
[----:B0-----:R-:W-:Y:S01]  /*49a60*/  IADD3 R4, R26, 0x8, RZ ;  /* 0x000000081a047810 */ /* 0x001fe20007ffe0ff */
[----:B------:R-:W-:-:S03]  /*49a70*/  IMAD.WIDE R16, R0, 0x2, R14 ;  /* 0x0000000200107825 */ /* 0x000fc600078e020e */
[----:B------:R-:W-:Y:S02]  /*49a80*/  ISETP.GE.AND P1, PT, R4, c[0x0][0x17c], PT ;  /* 0x00005f0004007a0c */ /* 0x000fe40003f26270 */
[----:B------:R-:W-:Y:S02]  /*49a90*/  PRMT R4, R19, 0x7632, R4 ;  /* 0x0000763213047816 */ /* 0x000fe40000000004 */
[----:B------:R-:W-:-:S03]  /*49aa0*/  ISETP.LT.AND P3, PT, R11, c[0x0][0x178], !P1 ;  /* 0x00005e000b007a0c */ /* 0x000fc60004f61270 */
[----:B------:R0:W-:Y:S01]  /*49ab0*/  @P2 STG.E.U16 [R16.64], R4 ;  /* 0x0000000410002986 */ /* 0x0001e2000c101506 */
[----:B------:R-:W-:Y:S01]  /*49ac0*/  ISETP.LT.AND P4, PT, R27, c[0x0][0x178], !P1 ;  /* 0x00005e001b007a0c */ /* 0x000fe20004f81270 */
[----:B------:R-:W-:Y:S01]  /*49ad0*/  IMAD.WIDE R18, R0, 0x2, R20 ;  /* 0x0000000200127825 */ /* 0x000fe200078e0214 */
[----:B------:R-:W-:Y:S02]  /*49ae0*/  PRMT R8, R10, 0x7632, R8 ;  /* 0x000076320a087816 */ /* 0x000fe40000000008 */
[----:B------:R-:W4:Y:S01]  /*49af0*/  LDL.LU R10, [R1+0xa4] ;  /* 0x0000a400010a7983 */ /* 0x000f220000300800 */
[----:B0-----:R-:W-:-:S03]  /*49b00*/  IADD3 R4, R0, c[0x0][0x198], RZ ;  /* 0x0000660000047a10 */ /* 0x001fc60007ffe0ff */
[----:B------:R0:W-:Y:S02]  /*49b10*/  @P0 STG.E.U16 [R18.64], R8 ;  /* 0x0000000812000986 */ /* 0x0001e4000c101506 */
[----:B------:R-:W-:Y:S01]  /*49b20*/  IMAD.WIDE R16, R4, 0x2, R2 ;  /* 0x0000000204107825 */ /* 0x000fe200078e0202 */
[----:B------:R-:W-:-:S03]  /*49b30*/  ISETP.LT.AND P5, PT, R7, c[0x0][0x178], !P1 ;  /* 0x00005e0007007a0c */ /* 0x000fc60004fa1270 */
[----:B0-----:R-:W-:Y:S01]  /*49b40*/  IMAD.WIDE R18, R4, 0x2, R12 ;  /* 0x0000000204127825 */ /* 0x001fe200078e020c */
[----:B---3--:R0:W-:Y:S01]  /*49b50*/  @P3 STG.E.U16 [R16.64], R22 ;  /* 0x0000001610003986 */ /* 0x0081e2000c101506 */
[----:B------:R-:W-:Y:S02]  /*49b60*/  PRMT R8, R22, 0x7632, R8 ;  /* 0x0000763216087816 */ /* 0x000fe40000000008 */
[----:B------:R-:W-:Y:S02]  /*49b70*/  ISETP.LT.AND P3, PT, R29, c[0x0][0x178], !P1 ;  /* 0x00005e001d007a0c */ /* 0x000fe40004f61270 */
[----:B0-----:R-:W-:-:S04]  /*49b80*/  IADD3 R22, R26, 0xb, RZ ;  /* 0x0000000b1a167810 */ /* 0x001fc80007ffe0ff */
[----:B------:R-:W-:Y:S01]  /*49b90*/  ISETP.GE.AND P1, PT, R22, c[0x0][0x17c], PT ;  /* 0x00005f0016007a0c */ /* 0x000fe20003f26270 */
[----:B--2---:R0:W-:Y:S01]  /*49ba0*/  @P4 STG.E.U16 [R18.64], R9 ;  /* 0x0000000912004986 */ /* 0x0041e2000c101506 */
[----:B------:R-:W-:-:S03]  /*49bb0*/  PRMT R22, R9, 0x7632, R22 ;  /* 0x0000763209167816 */ /* 0x000fc60000000016 */
[----:B0-----:R-:W2:Y:S01]  /*49bc0*/  LDL.LU R9, [R1+0x64] ;  /* 0x0000640001097983 */ /* 0x001ea20000300800 */
[----:B------:R-:W-:-:S04]  /*49bd0*/  IADD3 R0, R26, 0x9, RZ ;  /* 0x000000091a007810 */ /* 0x000fc80007ffe0ff */
[----:B------:R-:W-:Y:S02]  /*49be0*/  ISETP.GE.AND P0, PT, R0, c[0x0][0x17c], PT ;  /* 0x00005f0000007a0c */ /* 0x000fe40003f06270 */
[----:B------:R-:W-:Y:S01]  /*49bf0*/  IADD3 R0, R26, 0xa, RZ ;  /* 0x0000000a1a007810 */ /* 0x000fe20007ffe0ff */
[----:B------:R-:W-:Y:S01]  /*49c00*/  IMAD.WIDE R16, R4, 0x2, R14 ;  /* 0x0000000204107825 */ /* 0x000fe200078e020e */
[----:B------:R-:W-:Y:S02]  /*49c10*/  ISETP.LT.AND P6, PT, R11, c[0x0][0x178], !P0 ;  /* 0x00005e000b007a0c */ /* 0x000fe400047c1270 */
[----:B------:R-:W-:Y:S02]  /*49c20*/  ISETP.GE.AND P2, PT, R0, c[0x0][0x17c], PT ;  /* 0x00005f0000007a0c */ /* 0x000fe40003f46270 */
[----:B------:R-:W-:Y:S01]  /*49c30*/  IADD3 R0, R4, c[0x0][0x198], RZ ;  /* 0x0000660004007a10 */ /* 0x000fe20007ffe0ff */
[----:B----4-:R0:W-:Y:S01]  /*49c40*/  @P5 STG.E.U16 [R16.64], R25 ;  /* 0x0000001910005986 */ /* 0x0101e2000c101506 */
[----:B------:R-:W-:-:S03]  /*49c50*/  ISETP.LT.AND P4, PT, R27, c[0x0][0x178], !P0 ;  /* 0x00005e001b007a0c */ /* 0x000fc60004781270 */
[----:B------:R-:W-:Y:S01]  /*49c60*/  IMAD.WIDE R18, R0, 0x2, R2 ;  /* 0x0000000200127825 */ /* 0x000fe200078e0202 */
[----:B------:R-:W-:-:S03]  /*49c70*/  ISETP.LT.AND P5, PT, R7, c[0x0][0x178], !P0 ;  /* 0x00005e0007007a0c */ /* 0x000fc600047a1270 */
[----:B0-----:R-:W-:Y:S01]  /*49c80*/  IMAD.WIDE R16, R4, 0x2, R20 ;  /* 0x0000000204107825 */ /* 0x001fe200078e0214 */
[----:B------:R-:W-:-:S04]  /*49c90*/  PRMT R24, R5, 0x7632, R24 ;  /* 0x0000763205187816 */ /* 0x000fc80000000018 */
[----:B------:R0:W-:Y:S04]  /*49ca0*/  @P3 STG.E.U16 [R16.64], R5 ;  /* 0x0000000510003986 */ /* 0x0001e8000c101506 */
[----:B------:R1:W-:Y:S01]  /*49cb0*/  @P6 STG.E.U16 [R18.64], R8 ;  /* 0x0000000812006986 */ /* 0x0003e2000c101506 */
[----:B------:R-:W-:Y:S02]  /*49cc0*/  ISETP.LT.AND P6, PT, R29, c[0x0][0x178], !P0 ;  /* 0x00005e001d007a0c */ /* 0x000fe400047c1270 */
[----:B------:R-:W-:Y:S01]  /*49cd0*/  ISETP.LT.AND P0, PT, R11, c[0x0][0x178], !P2 ;  /* 0x00005e000b007a0c */ /* 0x000fe20005701270 */
[C---:B0-----:R-:W-:Y:S01]  /*49ce0*/  IMAD.WIDE R4, R0.reuse, 0x2, R12 ;  /* 0x0000000200047825 */ /* 0x041fe200078e020c */
[----:B------:R-:W-:Y:S02]  /*49cf0*/  PRMT R23, R25, 0x7632, R23 ;  /* 0x0000763219177816 */ /* 0x000fe40000000017 */
[----:B-1----:R-:W-:-:S02]  /*49d00*/  IADD3 R8, R0, c[0x0][0x198], RZ ;  /* 0x0000660000087a10 */ /* 0x002fc40007ffe0ff */
[----:B------:R0:W-:Y:S01]  /*49d10*/  @P4 STG.E.U16 [R4.64], R22 ;  /* 0x0000001604004986 */ /* 0x0001e2000c101506 */
[----:B------:R-:W-:Y:S01]  /*49d20*/  IMAD.WIDE R16, R0, 0x2, R14 ;  /* 0x0000000200107825 */ /* 0x000fe200078e020e */
[----:B------:R-:W-:Y:S02]  /*49d30*/  ISETP.LT.AND P4, PT, R27, c[0x0][0x178], !P2 ;  /* 0x00005e001b007a0c */ /* 0x000fe40005781270 */
[----:B------:R-:W-:Y:S01]  /*49d40*/  IADD3 R25, R26, 0xc, RZ ;  /* 0x0000000c1a197810 */ /* 0x000fe20007ffe0ff */
[----:B------:R-:W-:Y:S01]  /*49d50*/  IMAD.WIDE R18, R0, 0x2, R20 ;  /* 0x0000000200127825 */ /* 0x000fe200078e0214 */
[----:B------:R-:W-:Y:S02]  /*49d60*/  @P5 STG.E.U16 [R16.64], R23 ;  /* 0x0000001710005986 */ /* 0x000fe4000c101506 */
[----:B------:R-:W-:Y:S01]  /*49d70*/  ISETP.GE.AND P3, PT, R25, c[0x0][0x17c], PT ;  /* 0x00005f0019007a0c */ /* 0x000fe20003f66270 */
[----:B0-----:R-:W-:Y:S01]  /*49d80*/  IMAD.WIDE R4, R8, 0x2, R2 ;  /* 0x0000000208047825 */ /* 0x001fe200078e0202 */
[----:B------:R0:W-:Y:S01]  /*49d90*/  @P6 STG.E.U16 [R18.64], R24 ;  /* 0x0000001812006986 */ /* 0x0001e2000c101506 */
[----:B------:R-:W-:-:S03]  /*49da0*/  IADD3 R25, R26, 0xd, RZ ;  /* 0x0000000d1a197810 */ /* 0x000fc60007ffe0ff */
[----:B------:R1:W-:Y:S01]  /*49db0*/  @P0 STG.E.U16 [R4.64], R10 ;  /* 0x0000000a04000986 */ /* 0x0003e2000c101506 */
[----:B------:R-:W-:Y:S01]  /*49dc0*/  IMAD.MOV.U32 R28, RZ, RZ, R6 ;  /* 0x000000ffff1c7224 */ /* 0x000fe200078e0006 */
[----:B------:R-:W-:Y:S02]  /*49dd0*/  ISETP.GE.AND P0, PT, R25, c[0x0][0x17c], PT ;  /* 0x00005f0019007a0c */ /* 0x000fe40003f06270 */
[----:B0-----:R-:W-:Y:S01]  /*49de0*/  PRMT R24, R10, 0x7632, R24 ;  /* 0x000076320a187816 */ /* 0x001fe20000000018 */
[----:B-1----:R-:W-:Y:S01]  /*49df0*/  IMAD.WIDE R4, R8, 0x2, R12 ;  /* 0x0000000208047825 */ /* 0x002fe200078e020c */
[----:B------:R-:W3:Y:S04]  /*49e00*/  LDL.LU R10, [R1+0xb4] ;  /* 0x0000b400010a7983 */ /* 0x000ee80000300800 */
[----:B------:R-:W4:Y:S04]  /*49e10*/  LDL.LU R6, [R1+0x74] ;  /* 0x0000740001067983 */ /* 0x000f280000300800 */
[----:B------:R-:W3:Y:S04]  /*49e20*/  LDL.LU R25, [R1+0x4] ;  /* 0x0000040001197983 */ /* 0x000ee80000300800 */
[----:B--2---:R0:W-:Y:S04]  /*49e30*/  @P4 STG.E.U16 [R4.64], R9 ;  /* 0x0000000904004986 */ /* 0x0041e8000c101506 */
[----:B0-----:R-:W2:Y:S01]  /*49e40*/  LDL.LU R5, [R1+0x24] ;  /* 0x0000240001057983 */ /* 0x001ea20000300800 */
[----:B------:R-:W-:-:S02]  /*49e50*/  ISETP.LT.AND P5, PT, R7, c[0x0][0x178], !P2 ;  /* 0x00005e0007007a0c */ /* 0x000fc400057a1270 */
[----:B------:R-:W-:Y:S02]  /*49e60*/  ISETP.LT.AND P2, PT, R29, c[0x0][0x178], !P2 ;  /* 0x00005e001d007a0c */ /* 0x000fe40005741270 */
[----:B------:R-:W-:Y:S02]  /*49e70*/  ISETP.LT.AND P6, PT, R11, c[0x0][0x178], !P1 ;  /* 0x00005e000b007a0c */ /* 0x000fe40004fc1270 */
[C---:B------:R-:W-:Y:S01]  /*49e80*/  IADD3 R0, R8.reuse, c[0x0][0x198], RZ ;  /* 0x0000660008007a10 */ /* 0x040fe20007ffe0ff */
[----:B------:R-:W-:Y:S01]  /*49e90*/  IMAD.WIDE R16, R8, 0x2, R14 ;  /* 0x0000000208107825 */ /* 0x000fe200078e020e */
[----:B------:R-:W-:-:S03]  /*49ea0*/  ISETP.LT.AND P4, PT, R27, c[0x0][0x178], !P1 ;  /* 0x00005e001b007a0c */ /* 0x000fc60004f81270 */
[----:B------:R-:W-:-:S04]  /*49eb0*/  IMAD.WIDE R18, R8, 0x2, R20 ;  /* 0x0000000208127825 */ /* 0x000fc800078e0214 */
[----:B------:R-:W-:Y:S01]  /*49ec0*/  IMAD.WIDE R22, R0, 0x2, R2 ;  /* 0x0000000200167825 */ /* 0x000fe200078e0202 */
[----:B------:R-:W-:Y:S02]  /*49ed0*/  PRMT R8, R9, 0x7632, R8 ;  /* 0x0000763209087816 */ /* 0x000fe40000000008 */
[----:B------:R-:W4:Y:S04]  /*49ee0*/  LDL.LU R9, [R1+0x1a80] ;  /* 0x001a800001097983 */ /* 0x000f280000300800 */
[----:B--2---:R0:W-:Y:S01]  /*49ef0*/  @P5 STG.E.U16 [R16.64], R5 ;  /* 0x0000000510005986 */ /* 0x0041e2000c101506 */
[----:B------:R-:W-:-:S03]  /*49f00*/  ISETP.LT.AND P5, PT, R7, c[0x0][0x178], !P1 ;  /* 0x00005e0007007a0c */ /* 0x000fc60004fa1270 */
[----:B---3--:R1:W-:Y:S04]  /*49f10*/  @P2 STG.E.U16 [R18.64], R25 ;  /* 0x0000001912002986 */ /* 0x0083e8000c101506 */
[----:B------:R2:W-:Y:S01]  /*49f20*/  @P6 STG.E.U16 [R22.64], R24 ;  /* 0x0000001816006986 */ /* 0x0005e2000c101506 */
[----:B------:R-:W-:Y:S02]  /*49f30*/  ISETP.LT.AND P6, PT, R29, c[0x0][0x178], !P1 ;  /* 0x00005e001d007a0c */ /* 0x000fe40004fc1270 */
[----:B------:R-:W-:Y:S01]  /*49f40*/  ISETP.LT.AND P1, PT, R11, c[0x0][0x178], !P3 ;  /* 0x00005e000b007a0c */ /* 0x000fe20005f21270 */
[----:B0-----:R-:W-:-:S04]  /*49f50*/  IMAD.WIDE R16, R0, 0x2, R14 ;  /* 0x0000000200107825 */ /* 0x001fc800078e020e */
[----:B-1----:R-:W-:Y:S01]  /*49f60*/  IMAD.WIDE R18, R0, 0x2, R20 ;  /* 0x0000000200127825 */ /* 0x002fe200078e0214 */
[----:B--2---:R-:W-:-:S03]  /*49f70*/  PRMT R22, R5, 0x7632, R22 ;  /* 0x0000763205167816 */ /* 0x004fc60000000016 */
[C---:B------:R-:W-:Y:S01]  /*49f80*/  IMAD.WIDE R4, R0.reuse, 0x2, R12 ;  /* 0x0000000200047825 */ /* 0x040fe200078e020c */
[----:B------:R-:W-:Y:S02]  /*49f90*/  IADD3 R0, R0, c[0x0][0x198], RZ ;  /* 0x0000660000007a10 */ /* 0x000fe40007ffe0ff */
[----:B------:R-:W-:Y:S02]  /*49fa0*/  PRMT R23, R25, 0x7632, R23 ;  /* 0x0000763219177816 */ /* 0x000fe40000000017 */
[----:B------:R0:W-:Y:S01]  /*49fb0*/  @P4 STG.E.U16 [R4.64], R8 ;  /* 0x0000000804004986 */ /* 0x0001e2000c101506 */
[C---:B------:R-:W-:Y:S02]  /*49fc0*/  IADD3 R24, R26.reuse, 0xe, RZ ;  /* 0x0000000e1a187810 */ /* 0x040fe40007ffe0ff */
[----:B------:R-:W-:Y:S01]  /*49fd0*/  IADD3 R25, R26, 0xf, RZ ;  /* 0x0000000f1a197810 */ /* 0x000fe20007ffe0ff */
[----:B------:R-:W-:Y:S01]  /*49fe0*/  @P5 STG.E.U16 [R16.64], R22 ;  /* 0x0000001610005986 */ /* 0x000fe2000c101506 */
[----:B------:R-:W-:-:S02]  /*49ff0*/  ISETP.GE.AND P2, PT, R24, c[0x0][0x17c], PT ;  /* 0x00005f0018007a0c */ /* 0x000fc40003f46270 */
[----:B------:R-:W-:Y:S01]  /*4a000*/  PRMT R24, R10, 0x7632, R24 ;  /* 0x000076320a187816 */ /* 0x000fe20000000018 */
[----:B------:R-:W-:Y:S01]  /*4a010*/  @P6 STG.E.U16 [R18.64], R23 ;  /* 0x0000001712006986 */ /* 0x000fe2000c101506 */
[----:B0-----:R-:W-:-:S05]  /*4a020*/  IMAD.WIDE R4, R0, 0x2, R2 ;  /* 0x0000000200047825 */ /* 0x001fca00078e0202 */
[----:B------:R0:W-:Y:S01]  /*4a030*/  @P1 STG.E.U16 [R4.64], R10 ;  /* 0x0000000a04001986 */ /* 0x0001e2000c101506 */
[----:B------:R-:W-:-:S03]  /*4a040*/  ISETP.GE.AND P1, PT, R25, c[0x0][0x17c], PT ;  /* 0x00005f0019007a0c */ /* 0x000fc60003f26270 */
[----:B0-----:R-:W2:Y:S04]  /*4a050*/  LDL.LU R10, [R1+0x3a4] ;  /* 0x0003a400010a7983 */ /* 0x001ea80000300800 */
[----:B------:R-:W3:Y:S01]  /*4a060*/  LDL.LU R25, [R1+0x34] ;  /* 0x0000340001197983 */ /* 0x000ee20000300800 */
[----:B------:R-:W-:Y:S01]  /*4a070*/  ISETP.LT.AND P4, PT, R27, c[0x0][0x178], !P3 ;  /* 0x00005e001b007a0c */ /* 0x000fe20005f81270 */
[C---:B------:R-:W-:Y:S01]  /*4a080*/  IMAD.WIDE R4, R0.reuse, 0x2, R12 ;  /* 0x0000000200047825 */ /* 0x040fe200078e020c */
[----:B------:R-:W-:-:S03]  /*4a090*/  IADD3 R8, R0, c[0x0][0x198], RZ ;  /* 0x0000660000087a10 */ /* 0x000fc60007ffe0ff */
[----:B------:R-:W-:-:S04]  /*4a0a0*/  IMAD.WIDE R16, R0, 0x2, R14 ;  /* 0x0000000200107825 */ /* 0x000fc800078e020e */
[----:B------:R-:W-:Y:S01]  /*4a0b0*/  IMAD.WIDE R18, R0, 0x2, R20 ;  /* 0x0000000200127825 */ /* 0x000fe200078e0214 */
[----:B----4-:R-:W-:-:S03]  /*4a0c0*/  PRMT R0, R6, 0x7632, R0 ;  /* 0x0000763206007816 */ /* 0x010fc60000000000 */
[----:B------:R0:W-:Y:S04]  /*4a0d0*/  @P4 STG.E.U16 [R4.64], R6 ;  /* 0x0000000604004986 */ /* 0x0001e8000c101506 */
[----:B0-----:R-:W4:Y:S01]  /*4a0e0*/  LDL R6, [R1+0xc4] ;  /* 0x0000c40001067983 */ /* 0x001f220000100800 */
[----:B------:R-:W-:Y:S02]  /*4a0f0*/  ISETP.LT.AND P5, PT, R7, c[0x0][0x178], !P3 ;  /* 0x00005e0007007a0c */ /* 0x000fe40005fa1270 */
[----:B------:R-:W-:Y:S02]  /*4a100*/  ISETP.LT.AND P3, PT, R29, c[0x0][0x178], !P3 ;  /* 0x00005e001d007a0c */ /* 0x000fe40005f61270 */
[----:B------:R-:W-:Y:S01]  /*4a110*/  ISETP.LT.AND P6, PT, R11, c[0x0][0x178], !P0 ;  /* 0x00005e000b007a0c */ /* 0x000fe200047c1270 */
[----:B------:R-:W-:Y:S01]  /*4a120*/  IMAD.WIDE R22, R8, 0x2, R2 ;  /* 0x0000000208167825 */ /* 0x000fe200078e0202 */
[----:B------:R-:W-:-:S03]  /*4a130*/  ISETP.LT.AND P4, PT, R27, c[0x0][0x178], !P0 ;  /* 0x00005e001b007a0c */ /* 0x000fc60004781270 */
[----:B------:R-:W-:-:S04]  /*4a140*/  IMAD.WIDE R4, R8, 0x2, R12 ;  /* 0x0000000208047825 */ /* 0x000fc800078e020c */
[----:B---3--:R0:W-:Y:S01]  /*4a150*/  @P5 STG.E.U16 [R16.64], R25 ;  /* 0x0000001910005986 */ /* 0x0081e2000c101506 */
[----:B------:R-:W-:-:S03]  /*4a160*/  ISETP.LT.AND P5, PT, R7, c[0x0][0x178], !P0 ;  /* 0x00005e0007007a0c */ /* 0x000fc600047a1270 */
[----:B------:R1:W-:Y:S04]  /*4a170*/  @P3 STG.E.U16 [R18.64], R9 ;  /* 0x0000000912003986 */ /* 0x0003e8000c101506 */
[----:B------:R3:W-:Y:S01]  /*4a180*/  @P6 STG.E.U16 [R22.64], R24 ;  /* 0x0000001816006986 */ /* 0x0007e2000c101506 */
[----:B------:R-:W-:Y:S02]  /*4a190*/  ISETP.LT.AND P6, PT, R29, c[0x0][0x178], !P0 ;  /* 0x00005e001d007a0c */ /* 0x000fe400047c1270 */
[----:B------:R-:W-:Y:S01]  /*4a1a0*/  ISETP.LT.AND P0, PT, R11, c[0x0][0x178], !P2 ;  /* 0x00005e000b007a0c */ /* 0x000fe20005701270 */
[----:B------:R2:W-:Y:S01]  /*4a1b0*/  @P4 STG.E.U16 [R4.64], R0 ;  /* 0x0000000004004986 */ /* 0x0005e2000c101506 */
[----:B0-----:R-:W-:Y:S01]  /*4a1c0*/  IMAD.WIDE R16, R8, 0x2, R14 ;  /* 0x0000000208107825 */ /* 0x001fe200078e020e */
[----:B-1----:R-:W-:-:S02]  /*4a1d0*/  PRMT R9, R25, 0x7632, R9 ;  /* 0x0000763219097816 */ /* 0x002fc40000000009 */
[C---:B---3--:R-:W-:Y:S01]  /*4a1e0*/  IADD3 R22, R8.reuse, c[0x0][0x198], RZ ;  /* 0x0000660008167a10 */ /* 0x048fe20007ffe0ff */
[----:B------:R-:W-:Y:S01]  /*4a1f0*/  IMAD.WIDE R18, R8, 0x2, R20 ;  /* 0x0000000208127825 */ /* 0x000fe200078e0214 */
[----:B------:R-:W-:Y:S01]  /*4a200*/  ISETP.LT.AND P4, PT, R27, c[0x0][0x178], !P2 ;  /* 0x00005e001b007a0c */ /* 0x000fe20005781270 */
[----:B------:R-:W3:Y:S01]  /*4a210*/  LDL.LU R25, [R1+0x98] ;  /* 0x0000980001197983 */ /* 0x000ee20000300800 */
[----:B------:R-:W-:Y:S01]  /*4a220*/  PRMT R23, R9, 0x7632, R23 ;  /* 0x0000763209177816 */ /* 0x000fe20000000017 */
[----:B--2---:R-:W-:Y:S01]  /*4a230*/  IMAD.WIDE R4, R22, 0x2, R2 ;  /* 0x0000000216047825 */ /* 0x004fe200078e0202 */
[----:B------:R-:W-:Y:S01]  /*4a240*/  IADD3 R24, R26, 0x10, RZ ;  /* 0x000000101a187810 */ /* 0x000fe20007ffe0ff */
[----:B------:R-:W-:Y:S03]  /*4a250*/  @P5 STG.E.U16 [R16.64], R9 ;  /* 0x0000000910005986 */ /* 0x000fe6000c101506 */
[----:B------:R-:W-:Y:S01]  /*4a260*/  ISETP.GE.AND P3, PT, R24, c[0x0][0x17c], PT ;  /* 0x00005f0018007a0c */ /* 0x000fe20003f66270 */
[----:B------:R0:W-:Y:S01]  /*4a270*/  @P6 STG.E.U16 [R18.64], R23 ;  /* 0x0000001712006986 */ /* 0x0001e2000c101506 */
[----:B------:R-:W-:-:S03]  /*4a280*/  IADD3 R24, R26, 0x11, RZ ;  /* 0x000000111a187810 */ /* 0x000fc60007ffe0ff */
[----:B------:R1:W-:Y:S01]  /*4a290*/  @P0 STG.E.U16 [R4.64], R10 ;  /* 0x0000000a04000986 */ /* 0x0003e2000c101506 */
[----:B------:R-:W-:Y:S02]  /*4a2a0*/  ISETP.GE.AND P0, PT, R24, c[0x0][0x17c], PT ;  /* 0x00005f0018007a0c */ /* 0x000fe40003f06270 */
[----:B0-----:R-:W-:Y:S01]  /*4a2b0*/  PRMT R23, R10, 0x7632, R23 ;  /* 0x000076320a177816 */ /* 0x001fe20000000017 */
[----:B-1----:R-:W-:Y:S01]  /*4a2c0*/  IMAD.WIDE R4, R22, 0x2, R12 ;  /* 0x0000000216047825 */ /* 0x002fe200078e020c */
[----:B------:R-:W2:Y:S04]  /*4a2d0*/  LDL.LU R10, [R1+0x58] ;  /* 0x00005800010a7983 */ /* 0x000ea80000300800 */
[----:B------:R-:W2:Y:S04]  /*4a2e0*/  LDL.LU R24, [R1+0x84] ;  /* 0x0000840001187983 */ /* 0x000ea80000300800 */
[----:B----4-:R0:W-:Y:S04]  /*4a2f0*/  @P4 STG.E.U16 [R4.64], R6 ;  /* 0x0000000604004986 */ /* 0x0101e8000c101506 */
[----:B0-----:R-:W4:Y:S04]  /*4a300*/  LDL.LU R6, [R1+0x1a7c] ;  /* 0x001a7c0001067983 */ /* 0x001f280000300800 */
[----:B------:R-:W3:Y:S01]  /*4a310*/  LDL.LU R5, [R1+0xc4] ;  /* 0x0000c40001057983 */ /* 0x000ee20000300800 */
[----:B------:R-:W-:-:S02]  /*4a320*/  ISETP.LT.AND P5, PT, R7, c[0x0][0x178], !P2 ;  /* 0x00005e0007007a0c */ /* 0x000fc400057a1270 */
[----:B------:R-:W-:Y:S02]  /*4a330*/  ISETP.LT.AND P2, PT, R29, c[0x0][0x178], !P2 ;  /* 0x00005e001d007a0c */ /* 0x000fe40005741270 */
[----:B------:R-:W-:Y:S02]  /*4a340*/  ISETP.LT.AND P6, PT, R11, c[0x0][0x178], !P1 ;  /* 0x00005e000b007a0c */ /* 0x000fe40004fc1270 */
[C---:B------:R-:W-:Y:S01]  /*4a350*/  IADD3 R0, R22.reuse, c[0x0][0x198], RZ ;  /* 0x0000660016007a10 */ /* 0x040fe20007ffe0ff */
[----:B------:R-:W-:-:S04]  /*4a360*/  IMAD.WIDE R8, R22, 0x2, R14 ;  /* 0x0000000216087825 */ /* 0x000fc800078e020e */
[----:B------:R-:W-:-:S04]  /*4a370*/  IMAD.WIDE R16, R22, 0x2, R20 ;  /* 0x0000000216107825 */ /* 0x000fc800078e0214 */
[----:B------:R-:W-:Y:S01]  /*4a380*/  IMAD.WIDE R18, R0, 0x2, R2 ;  /* 0x0000000200127825 */ /* 0x000fe200078e0202 */
[----:B------:R-:W-:Y:S01]  /*4a390*/  ISETP.LT.AND P4, PT, R27, c[0x0][0x178], !P1 ;  /* 0x00005e001b007a0c */ /* 0x000fe20004f81270 */
[----:B--2---:R0:W-:Y:S01]  /*4a3a0*/  @P5 STG.E.U16 [R8.64], R24 ;  /* 0x0000001808005986 */ /* 0x0041e2000c101506 */
[----:B------:R-:W-:Y:S02]  /*4a3b0*/  ISETP.LT.AND P5, PT, R7, c[0x0][0x178], !P1 ;  /* 0x00005e0007007a0c */ /* 0x000fe40004fa1270 */
[----:B------:R-:W-:Y:S01]  /*4a3c0*/  PRMT R22, R24, 0x7632, R22 ;  /* 0x0000763218167816 */ /* 0x000fe20000000016 */
[----:B----4-:R1:W-:Y:S04]  /*4a3d0*/  @P2 STG.E.U16 [R16.64], R6 ;  /* 0x0000000610002986 */ /* 0x0103e8000c101506 */
[----:B------:R3:W-:Y:S01]  /*4a3e0*/  @P6 STG.E.U16 [R18.64], R23 ;  /* 0x0000001712006986 */ /* 0x0007e2000c101506 */
[----:B------:R-:W-:-:S02]  /*4a3f0*/  ISETP.LT.AND P6, PT, R29, c[0x0][0x178], !P1 ;  /* 0x00005e001d007a0c */ /* 0x000fc40004fc1270 */
[----:B------:R-:W-:Y:S01]  /*4a400*/  ISETP.LT.AND P2, PT, R11, c[0x0][0x178], !P3 ;  /* 0x00005e000b007a0c */ /* 0x000fe20005f41270 */
[----:B0-----:R-:W-:-:S04]  /*4a410*/  IMAD.WIDE R8, R0, 0x2, R14 ;  /* 0x0000000200087825 */ /* 0x001fc800078e020e */
[----:B-1----:R-:W-:Y:S01]  /*4a420*/  IMAD.WIDE R16, R0, 0x2, R20 ;  /* 0x0000000200107825 */ /* 0x002fe200078e0214 */
[----:B---3--:R-:W-:-:S03]  /*4a430*/  PRMT R19, R5, 0x7632, R19 ;  /* 0x0000763205137816 */ /* 0x008fc60000000013 */
[----:B------:R-:W-:Y:S01]  /*4a440*/  IMAD.WIDE R4, R0, 0x2, R12 ;  /* 0x0000000200047825 */ /* 0x000fe200078e020c */
[----:B------:R-:W-:Y:S02]  /*4a450*/  PRMT R23, R6, 0x7632, R23 ;  /* 0x0000763206177816 */ /* 0x000fe40000000017 */
[----:B------:R-:W-:Y:S01]  /*4a460*/  IADD3 R18, R0, c[0x0][0x198], RZ ;  /* 0x0000660000127a10 */ /* 0x000fe20007ffe0ff */
[----:B------:R-:W2:Y:S01]  /*4a470*/  LDL.LU R6, [R1+0x1a78] ;  /* 0x001a780001067983 */ /* 0x000ea20000300800 */
[----:B------:R-:W-:-:S03]  /*4a480*/  IADD3 R24, R26, 0x12, RZ ;  /* 0x000000121a187810 */ /* 0x000fc60007ffe0ff */
[----:B------:R0:W-:Y:S04]  /*4a490*/  @P4 STG.E.U16 [R4.64], R19 ;  /* 0x0000001304004986 */ /* 0x0001e8000c101506 */
[----:B------:R-:W-:Y:S04]  /*4a4a0*/  @P5 STG.E.U16 [R8.64], R22 ;  /* 0x0000001608005986 */ /* 0x000fe8000c101506 */
[----:B------:R1:W-:Y:S01]  /*4a4b0*/  @P6 STG.E.U16 [R16.64], R23 ;  /* 0x0000001710006986 */ /* 0x0003e2000c101506 */
[----:B0-----:R-:W-:Y:S01]  /*4a4c0*/  IMAD.WIDE R4, R18, 0x2, R2 ;  /* 0x0000000212047825 */ /* 0x001fe200078e0202 */
[----:B------:R-:W-:-:S02]  /*4a4d0*/  ISETP.GE.AND P1, PT, R24, c[0x0][0x17c], PT ;  /* 0x00005f0018007a0c */ /* 0x000fc40003f26270 */
[----:B------:R-:W3:Y:S01]  /*4a4e0*/  LDL.LU R24, [R1+0xa8] ;  /* 0x0000a80001187983 */ /* 0x000ee20000300800 */
[----:B-1----:R-:W-:-:S03]  /*4a4f0*/  IADD3 R23, R26, 0x13, RZ ;  /* 0x000000131a177810 */ /* 0x002fc60007ffe0ff */
[----:B------:R0:W-:Y:S01]  /*4a500*/  @P2 STG.E.U16 [R4.64], R25 ;  /* 0x0000001904002986 */ /* 0x0001e2000c101506 */
[----:B------:R-:W-:-:S03]  /*4a510*/  ISETP.GE.AND P2, PT, R23, c[0x0][0x17c], PT ;  /* 0x00005f0017007a0c */ /* 0x000fc60003f46270 */
[----:B------:R-:W4:Y:S01]  /*4a520*/  LDL.LU R23, [R1+0x18] ;  /* 0x0000180001177983 */ /* 0x000f220000300800 */
[----:B------:R-:W-:Y:S02]  /*4a530*/  ISETP.LT.AND P4, PT, R27, c[0x0][0x178], !P3 ;  /* 0x00005e001b007a0c */ /* 0x000fe40005f81270 */
[----:B------:R-:W-:Y:S02]  /*4a540*/  ISETP.LT.AND P5, PT, R7, c[0x0][0x178], !P3 ;  /* 0x00005e0007007a0c */ /* 0x000fe40005fa1270 */
[----:B------:R-:W-:Y:S02]  /*4a550*/  ISETP.LT.AND P3, PT, R29, c[0x0][0x178], !P3 ;  /* 0x00005e001d007a0c */ /* 0x000fe40005f61270 */
[----:B------:R-:W-:Y:S01]  /*4a560*/  ISETP.LT.AND P6, PT, R11, c[0x0][0x178], !P0 ;  /* 0x00005e000b007a0c */ /* 0x000fe200047c1270 */
[C---:B0-----:R-:W-:Y:S01]  /*4a570*/  IMAD.WIDE R4, R18.reuse, 0x2, R12 ;  /* 0x0000000212047825 */ /* 0x041fe200078e020c */
[----:B------:R-:W-:-:S03]  /*4a580*/  IADD3 R0, R18, c[0x0][0x198], RZ ;  /* 0x0000660012007a10 */ /* 0x000fc60007ffe0ff */
[C---:B------:R-:W-:Y:S01]  /*4a590*/  IMAD.WIDE R8, R18.reuse, 0x2, R14 ;  /* 0x0000000212087825 */ /* 0x040fe200078e020e */
[----:B------:R-:W-:Y:S01]  /*4a5a0*/  PRMT R22, R25, 0x7632, R22 ;  /* 0x0000763219167816 */ /* 0x000fe20000000016 */
[----:B------:R0:W-:Y:S02]  /*4a5b0*/  @P4 STG.E.U16 [R4.64], R10 ;  /* 0x0000000a04004986 */ /* 0x0001e4000c101506 */
[----:B------:R-:W-:Y:S01]  /*4a5c0*/  IMAD.WIDE R16, R18, 0x2, R20 ;  /* 0x0000000212107825 */ /* 0x000fe200078e0214 */
[----:B------:R-:W-:-:S03]  /*4a5d0*/  ISETP.LT.AND P4, PT, R27, c[0x0][0x178], !P0 ;  /* 0x00005e001b007a0c */ /* 0x000fc60004781270 */
[----:B------:R-:W-:-:S04]  /*4a5e0*/  IMAD.WIDE R18, R0, 0x2, R2 ;  /* 0x0000000200127825 */ /* 0x000fc800078e0202 */
[----:B0-----:R-:W-:Y:S01]  /*4a5f0*/  IMAD.WIDE R4, R0, 0x2, R12 ;  /* 0x0000000200047825 */ /* 0x001fe200078e020c */
[----:B----4-:R0:W-:Y:S01]  /*4a600*/  @P5 STG.E.U16 [R8.64], R23 ;  /* 0x0000001708005986 */ /* 0x0101e2000c101506 */
[----:B------:R-:W-:-:S03]  /*4a610*/  ISETP.LT.AND P5, PT, R7, c[0x0][0x178], !P0 ;  /* 0x00005e0007007a0c */ /* 0x000fc600047a1270 */
[----:B--2---:R-:W-:Y:S01]  /*4a620*/  @P3 STG.E.U16 [R16.64], R6 ;  /* 0x0000000610003986 */ /* 0x004fe2000c101506 */
[----:B------:R-:W-:-:S03]  /*4a630*/  ISETP.LT.AND P3, PT, R11, c[0x0][0x178], !P1 ;  /* 0x00005e000b007a0c */ /* 0x000fc60004f61270 */
[----:B------:R1:W-:Y:S01]  /*4a640*/  @P6 STG.E.U16 [R18.64], R22 ;  /* 0x0000001612006986 */ /* 0x0003e2000c101506 */
[----:B------:R-:W-:Y:S01]  /*4a650*/  ISETP.LT.AND P6, PT, R29, c[0x0][0x178], !P0 ;  /* 0x00005e001d007a0c */ /* 0x000fe200047c1270 */
[----:B0-----:R-:W-:Y:S01]  /*4a660*/  IMAD.WIDE R8, R0, 0x2, R14 ;  /* 0x0000000200087825 */ /* 0x001fe200078e020e */
[----:B-1----:R-:W-:Y:S02]  /*4a670*/  PRMT R18, R10, 0x7632, R18 ;  /* 0x000076320a127816 */ /* 0x002fe40000000012 */
[----:B------:R-:W-:Y:S01]  /*4a680*/  PRMT R22, R6, 0x7632, R22 ;  /* 0x0000763206167816 */ /* 0x000fe20000000016 */
[C---:B------:R-:W-:Y:S01]  /*4a690*/  IMAD.WIDE R16, R0.reuse, 0x2, R20 ;  /* 0x0000000200107825 */ /* 0x040fe200078e0214 */
[----:B------:R-:W-:Y:S01]  /*4a6a0*/  IADD3 R6, R0, c[0x0][0x198], RZ ;  /* 0x0000660000067a10 */ /* 0x000fe20007ffe0ff */
[----:B------:R0:W-:Y:S01]  /*4a6b0*/  @P4 STG.E.U16 [R4.64], R18 ;  /* 0x0000001204004986 */ /* 0x0001e2000c101506 */
[----:B------:R-:W-:-:S03]  /*4a6c0*/  PRMT R19, R23, 0x7632, R19 ;  /* 0x0000763217137816 */ /* 0x000fc60000000013 */
[----:B------:R-:W2:Y:S01]  /*4a6d0*/  LDL.LU R10, [R1+0x68] ;  /* 0x00006800010a7983 */ /* 0x000ea20000300800 */
[----:B------:R-:W-:-:S03]  /*4a6e0*/  IADD3 R0, R6, c[0x0][0x198], RZ ;  /* 0x0000660006007a10 */ /* 0x000fc60007ffe0ff */
[----:B------:R1:W-:Y:S01]  /*4a6f0*/  @P5 STG.E.U16 [R8.64], R19 ;  /* 0x0000001308005986 */ /* 0x0003e2000c101506 */
[----:B0-----:R-:W-:-:S03]  /*4a700*/  IMAD.WIDE R4, R6, 0x2, R2 ;  /* 0x0000000206047825 */ /* 0x001fc600078e0202 */
[----:B------:R0:W-:Y:S04]  /*4a710*/  @P6 STG.E.U16 [R16.64], R22 ;  /* 0x0000001610006986 */ /* 0x0001e8000c101506 */
[----:B------:R-:W4:Y:S01]  /*4a720*/  LDL.LU R25, [R1+0x28] ;  /* 0x0000280001197983 */ /* 0x000f220000300800 */
[----:B-1----:R-:W-:-:S03]  /*4a730*/  IMAD.WIDE R8, R6, 0x2, R14 ;  /* 0x0000000206087825 */ /* 0x002fc600078e020e */
[----:B---3--:R1:W-:Y:S01]  /*4a740*/  @P3 STG.E.U16 [R4.64], R24 ;  /* 0x0000001804003986 */ /* 0x0083e2000c101506 */
[----:B0-----:R-:W-:Y:S01]  /*4a750*/  PRMT R22, R24, 0x7632, R22 ;  /* 0x0000763218167816 */ /* 0x001fe20000000016 */
[C---:B------:R-:W-:Y:S02]  /*4a760*/  IMAD.WIDE R16, R6.reuse, 0x2, R20 ;  /* 0x0000000206107825 */ /* 0x040fe400078e0214 */
[----:B-1----:R-:W3:Y:S02]  /*4a770*/  LDL.LU R24, [R1+0x78] ;  /* 0x0000780001187983 */ /* 0x002ee40000300800 */
[----:B------:R-:W-:Y:S02]  /*4a780*/  IMAD.WIDE R4, R6, 0x2, R12 ;  /* 0x0000000206047825 */ /* 0x000fe400078e020c */
[----:B------:R-:W3:Y:S01]  /*4a790*/  LDL.LU R6, [R1+0x8] ;  /* 0x0000080001067983 */ /* 0x000ee20000300800 */
[----:B------:R-:W-:Y:S02]  /*4a7a0*/  ISETP.LT.AND P4, PT, R27, c[0x0][0x178], !P1 ;  /* 0x00005e001b007a0c */ /* 0x000fe40004f81270 */
[----:B------:R-:W-:-:S02]  /*4a7b0*/  ISETP.LT.AND P5, PT, R7, c[0x0][0x178], !P1 ;  /* 0x00005e0007007a0c */ /* 0x000fc40004fa1270 */
[----:B------:R-:W-:Y:S02]  /*4a7c0*/  ISETP.LT.AND P1, PT, R29, c[0x0][0x178], !P1 ;  /* 0x00005e001d007a0c */ /* 0x000fe40004f21270 */
[----:B------:R-:W-:Y:S02]  /*4a7d0*/  ISETP.LT.AND P6, PT, R11, c[0x0][0x178], !P2 ;  /* 0x00005e000b007a0c */ /* 0x000fe400057c1270 */
[----:B------:R-:W-:Y:S01]  /*4a7e0*/  IADD3 R23, R26, 0x14, RZ ;  /* 0x000000141a177810 */ /* 0x000fe20007ffe0ff */
[----:B------:R-:W-:-:S03]  /*4a7f0*/  IMAD.WIDE R18, R0, 0x2, R2 ;  /* 0x0000000200127825 */ /* 0x000fc600078e0202 */
[----:B------:R-:W-:Y:S02]  /*4a800*/  ISETP.GE.AND P0, PT, R23, c[0x0][0x17c], PT ;  /* 0x00005f0017007a0c */ /* 0x000fe40003f06270 */
[----:B------:R-:W-:-:S04]  /*4a810*/  IADD3 R23, R26, 0x15, RZ ;  /* 0x000000151a177810 */ /* 0x000fc80007ffe0ff */
[----:B------:R-:W-:Y:S01]  /*4a820*/  ISETP.GE.AND P3, PT, R23, c[0x0][0x17c], PT ;  /* 0x00005f0017007a0c */ /* 0x000fe20003f66270 */
[----:B--2---:R0:W-:Y:S01]  /*4a830*/  @P4 STG.E.U16 [R4.64], R10 ;  /* 0x0000000a04004986 */ /* 0x0041e2000c101506 */
[----:B------:R-:W-:Y:S01]  /*4a840*/  PRMT R23, R10, 0x7632, R23 ;  /* 0x000076320a177816 */ /* 0x000fe20000000017 */
[----:B0-----:R-:W-:Y:S02]  /*4a850*/  IMAD.WIDE R4, R0, 0x2, R14 ;  /* 0x0000000200047825 */ /* 0x001fe400078e020e */
[----:B----4-:R0:W-:Y:S01]  /*4a860*/  @P5 STG.E.U16 [R8.64], R25 ;  /* 0x0000001908005986 */ /* 0x0101e2000c101506 */
[----:B------:R-:W-:-:S03]  /*4a870*/  ISETP.LT.AND P5, PT, R7, c[0x0][0x178], !P2 ;  /* 0x00005e0007007a0c */ /* 0x000fc600057a1270 */
[----:B------:R-:W2:Y:S04]  /*4a880*/  LDL.LU R10, [R1+0x1a74] ;  /* 0x001a7400010a7983 */ /* 0x000ea80000300800 */
[----:B---3--:R-:W-:Y:S01]  /*4a890*/  @P1 STG.E.U16 [R16.64], R6 ;  /* 0x0000000610001986 */ /* 0x008fe2000c101506 */
[----:B------:R-:W-:Y:S01]  /*4a8a0*/  ISETP.LT.AND P1, PT, R27, c[0x0][0x178], !P2 ;  /* 0x00005e001b007a0c */ /* 0x000fe20005721270 */
[----:B0-----:R-:W-:Y:S02]  /*4a8b0*/  IMAD.WIDE R8, R0, 0x2, R12 ;  /* 0x0000000200087825 */ /* 0x001fe400078e020c */
[----:B------:R0:W-:Y:S02]  /*4a8c0*/  @P6 STG.E.U16 [R18.64], R22 ;  /* 0x0000001612006986 */ /* 0x0001e4000c101506 */
[----:B0-----:R-:W-:-:S08]  /*4a8d0*/  PRMT R18, R25, 0x7632, R18 ;  /* 0x0000763219127816 */ /* 0x001fd00000000012 */
[----:B------:R-:W-:Y:S04]  /*4a8e0*/  @P1 STG.E.U16 [R8.64], R23 ;  /* 0x0000001708001986 */ /* 0x000fe8000c101506 */
[----:B------:R-:W3:Y:S04]  /*4a8f0*/  LDL.LU R25, [R1+0x38] ;  /* 0x0000380001197983 */ /* 0x000ee80000300800 */
[----:B------:R0:W-:Y:S04]  /*4a900*/  @P5 STG.E.U16 [R4.64], R18 ;  /* 0x0000001204005986 */ /* 0x0001e8000c101506 */
[----:B0-----:R-:W4:Y:S01]  /*4a910*/  LDL.LU R18, [R1+0xb8] ;  /* 0x0000b80001127983 */ /* 0x001f220000300800 */
[----:B------:R-:W-:-:S02]  /*4a920*/  ISETP.LT.AND P2, PT, R29, c[0x0][0x178], !P2 ;  /* 0x00005e001d007a0c */ /* 0x000fc40005741270 */
[----:B------:R-:W-:Y:S02]  /*4a930*/  ISETP.LT.AND P6, PT, R11, c[0x0][0x178], !P0 ;  /* 0x00005e000b007a0c */ /* 0x000fe400047c1270 */
[----:B------:R-:W-:Y:S02]  /*4a940*/  PRMT R19, R6, 0x7632, R19 ;  /* 0x0000763206137816 */ /* 0x000fe40000000013 */
[C---:B------:R-:W-:Y:S02]  /*4a950*/  IADD3 R6, R0.reuse, c[0x0][0x198], RZ ;  /* 0x0000660000067a10 */ /* 0x040fe40007ffe0ff */
[----:B------:R-:W-:Y:S01]  /*4a960*/  ISETP.LT.AND P4, PT, R27, c[0x0][0x178], !P0 ;  /* 0x00005e001b007a0c */ /* 0x000fe20004781270 */
[----:B------:R-:W-:-:S04]  /*4a970*/  IMAD.WIDE R16, R0, 0x2, R20 ;  /* 0x0000000200107825 */ /* 0x000fc800078e0214 */
[----:B------:R-:W-:Y:S01]  /*4a980*/  IMAD.WIDE R8, R6, 0x2, R2 ;  /* 0x0000000206087825 */ /* 0x000fe200078e0202 */
[----:B------:R-:W-:Y:S01]  /*4a990*/  @P2 STG.E.U16 [R16.64], R19 ;  /* 0x0000001310002986 */ /* 0x000fe2000c101506 */
[----:B------:R-:W-:Y:S02]  /*4a9a0*/  IADD3 R0, R26, 0x17, RZ ;  /* 0x000000171a007810 */ /* 0x000fe40007ffe0ff */
[----:B------:R-:W-:Y:S01]  /*4a9b0*/  IMAD.WIDE R4, R6, 0x2, R12 ;  /* 0x0000000206047825 */ /* 0x000fe200078e020c */
[----:B------:R-:W-:Y:S02]  /*4a9c0*/  ISETP.LT.AND P2, PT, R11, c[0x0][0x178], !P3 ;  /* 0x00005e000b007a0c */ /* 0x000fe40005f41270 */
[----:B------:R-:W-:Y:S02]  /*4a9d0*/  ISETP.LT.AND P5, PT, R27, c[0x0][0x178], !P3 ;  /* 0x00005e001b007a0c */ /* 0x000fe40005fa1270 */
[----:B------:R-:W-:-:S04]  /*4a9e0*/  IADD3 R22, R26, 0x16, RZ ;  /* 0x000000161a167810 */ /* 0x000fc80007ffe0ff */
[----:B------:R-:W-:Y:S01]  /*4a9f0*/  ISETP.GE.AND P1, PT, R22, c[0x0][0x17c], PT ;  /* 0x00005f0016007a0c */ /* 0x000fe20003f26270 */
[----:B----4-:R0:W-:Y:S01]  /*4aa00*/  @P6 STG.E.U16 [R8.64], R18 ;  /* 0x0000001208006986 */ /* 0x0101e2000c101506 */
[----:B------:R-:W-:Y:S02]  /*4aa10*/  ISETP.LT.AND P6, PT, R7, c[0x0][0x178], !P0 ;  /* 0x00005e0007007a0c */ /* 0x000fe400047c1270 */
[----:B------:R-:W-:Y:S01]  /*4aa20*/  ISETP.LT.AND P0, PT, R29, c[0x0][0x178], !P0 ;  /* 0x00005e001d007a0c */ /* 0x000fe20004701270 */
[----:B------:R1:W-:Y:S01]  /*4aa30*/  @P4 STG.E.U16 [R4.64], R24 ;  /* 0x0000001804004986 */ /* 0x0003e2000c101506 */
[----:B------:R-:W-:Y:S02]  /*4aa40*/  ISETP.GE.AND P4, PT, R0, c[0x0][0x17c], PT ;  /* 0x00005f0000007a0c */ /* 0x000fe40003f86270 */
[----:B------:R-:W-:Y:S02]  /*4aa50*/  IADD3 R0, R6, c[0x0][0x198], RZ ;  /* 0x0000660006007a10 */ /* 0x000fe40007ffe0ff */
[----:B------:R-:W-:Y:S01]  /*4aa60*/  PRMT R22, R18, 0x7632, R22 ;  /* 0x0000763212167816 */ /* 0x000fe20000000016 */
[----:B0-----:R-:W-:-:S04]  /*4aa70*/  IMAD.WIDE R8, R6, 0x2, R20 ;  /* 0x0000000206087825 */ /* 0x001fc800078e0214 */
[----:B-1----:R-:W-:Y:S01]  /*4aa80*/  IMAD.WIDE R4, R6, 0x2, R14 ;  /* 0x0000000206047825 */ /* 0x002fe200078e020e */
[----:B------:R-:W-:Y:S02]  /*4aa90*/  PRMT R6, R24, 0x7632, R6 ;  /* 0x0000763218067816 */ /* 0x000fe40000000006 */
[----:B------:R-:W4:Y:S01]  /*4aaa0*/  LDL.LU R24, [R1+0x5c] ;  /* 0x00005c0001187983 */ /* 0x000f220000300800 */
[----:B------:R-:W-:-:S04]  /*4aab0*/  IMAD.WIDE R16, R0, 0x2, R2 ;  /* 0x0000000200107825 */ /* 0x000fc800078e0202 */
[C---:B------:R-:W-:Y:S01]  /*4aac0*/  IMAD.WIDE R18, R0.reuse, 0x2, R12 ;  /* 0x0000000200127825 */ /* 0x040fe200078e020c */
[----:B---3--:R0:W-:Y:S04]  /*4aad0*/  @P6 STG.E.U16 [R4.64], R25 ;  /* 0x0000001904006986 */ /* 0x0081e8000c101506 */
[----:B--2---:R1:W-:Y:S04]  /*4aae0*/  @P0 STG.E.U16 [R8.64], R10 ;  /* 0x0000000a08000986 */ /* 0x0043e8000c101506 */
[----:B------:R-:W-:Y:S04]  /*4aaf0*/  @P2 STG.E.U16 [R16.64], R22 ;  /* 0x0000001610002986 */ /* 0x000fe8000c101506 */
[----:B------:R2:W-:Y:S01]  /*4ab00*/  @P5 STG.E.U16 [R18.64], R6 ;  /* 0x0000000612005986 */ /* 0x0005e2000c101506 */
[----:B0-----:R-:W-:Y:S01]  /*4ab10*/  IMAD.WIDE R4, R0, 0x2, R14 ;  /* 0x0000000200047825 */ /* 0x001fe200078e020e */
[----:B-1----:R-:W-:-:S03]  /*4ab20*/  PRMT R10, R25, 0x7632, R10 ;  /* 0x00007632190a7816 */ /* 0x002fc6000000000a */
[C---:B------:R-:W-:Y:S01]  /*4ab30*/  IMAD.WIDE R8, R0.reuse, 0x2, R20 ;  /* 0x0000000200087825 */ /* 0x040fe200078e0214 */
[----:B------:R-:W3:Y:S01]  /*4ab40*/  LDL.LU R25, [R1+0x1c] ;  /* 0x00001c0001197983 */ /* 0x000ee20000300800 */
[----:B--2---:R-:W-:-:S03]  /*4ab50*/  IADD3 R6, R0, c[0x0][0x198], RZ ;  /* 0x0000660000067a10 */ /* 0x004fc60007ffe0ff */
[----:B------:R-:W2:Y:S01]  /*4ab60*/  LDL R0, [R1+0x3a8] ;  /* 0x0003a80001007983 */ /* 0x000ea20000100800 */
[----:B------:R-:W-:Y:S02]  /*4ab70*/  ISETP.LT.AND P0, PT, R7, c[0x0][0x178], !P3 ;  /* 0x00005e0007007a0c */ /* 0x000fe40005f01270 */
[----:B------:R-:W-:Y:S02]  /*4ab80*/  ISETP.LT.AND P3, PT, R29, c[0x0][0x178], !P3 ;  /* 0x00005e001d007a0c */ /* 0x000fe40005f61270 */
[----:B------:R-:W-:Y:S02]  /*4ab90*/  ISETP.LT.AND P6, PT, R11, c[0x0][0x178], !P1 ;  /* 0x00005e000b007a0c */ /* 0x000fe40004fc1270 */
[----:B------:R-:W-:Y:S01]  /*4aba0*/  IADD3 R19, R26, 0x18, RZ ;  /* 0x000000181a137810 */ /* 0x000fe20007ffe0ff */
[----:B------:R-:W-:Y:S01]  /*4abb0*/  IMAD.WIDE R16, R6, 0x2, R2 ;  /* 0x0000000206107825 */ /* 0x000fe200078e0202 */
[----:B------:R-:W-:-:S05]  /*4abc0*/  PRMT R18, R10, 0x7632, R18 ;  /* 0x000076320a127816 */ /* 0x000fca0000000012 */
[----:B------:R-:W-:Y:S01]  /*4abd0*/  @P0 STG.E.U16 [R4.64], R10 ;  /* 0x0000000a04000986 */ /* 0x000fe2000c101506 */
[----:B------:R-:W-:-:S03]  /*4abe0*/  ISETP.GE.AND P0, PT, R19, c[0x0][0x17c], PT ;  /* 0x00005f0013007a0c */ /* 0x000fc60003f06270 */
[----:B------:R-:W3:Y:S04]  /*4abf0*/  LDL.LU R19, [R1+0x9c] ;  /* 0x00009c0001137983 */ /* 0x000ee80000300800 */
[----:B------:R0:W-:Y:S04]  /*4ac00*/  @P3 STG.E.U16 [R8.64], R18 ;  /* 0x0000001208003986 */ /* 0x0001e8000c101506 */
[----:B0-----:R-:W3:Y:S04]  /*4ac10*/  LDL.LU R18, [R1+0x48] ;  /* 0x0000480001127983 */ /* 0x001ee80000300800 */
[----:B--2---:R0:W-:Y:S04]  /*4ac20*/  @P6 STG.E.U16 [R16.64], R0 ;  /* 0x0000000010006986 */ /* 0x0041e8000c101506 */
[----:B0-----:R-:W2:Y:S04]  /*4ac30*/  LDL.LU R16, [R1+0x3a8] ;  /* 0x0003a80001107983 */ /* 0x001ea80000300800 */
[----:B------:R-:W2:Y:S01]  /*4ac40*/  LDL.LU R17, [R1+0xc8] ;  /* 0x0000c80001117983 */ /* 0x000ea20000300800 */
[----:B------:R-:W-:Y:S01]  /*4ac50*/  ISETP.LT.AND P2, PT, R27, c[0x0][0x178], !P1 ;  /* 0x00005e001b007a0c */ /* 0x000fe20004f41270 */
[----:B------:R-:W-:Y:S01]  /*4ac60*/  IMAD.WIDE R8, R6, 0x2, R12 ;  /* 0x0000000206087825 */ /* 0x000fe200078e020c */
[----:B------:R-:W-:-:S02]  /*4ac70*/  ISETP.LT.AND P5, PT, R7, c[0x0][0x178], !P1 ;  /* 0x00005e0007007a0c */ /* 0x000fc40004fa1270 */
[----:B------:R-:W-:-:S09]  /*4ac80*/  ISETP.LT.AND P1, PT, R29, c[0x0][0x178], !P1 ;  /* 0x00005e001d007a0c */ /* 0x000fd20004f21270 */
[----:B--2---:R0:W-:Y:S04]  /*4ac90*/  @P2 STG.E.U16 [R8.64], R17 ;  /* 0x0000001108002986 */ /* 0x0041e8000c101506 */
[----:B0-----:R-:W2:Y:S01]  /*4aca0*/  LDL R9, [R1+0x88] ;  /* 0x0000880001097983 */ /* 0x001ea20000100800 */
[C---:B------:R-:W-:Y:S01]  /*4acb0*/  IMAD.WIDE R4, R6.reuse, 0x2, R14 ;  /* 0x0000000206047825 */ /* 0x040fe200078e020e */
[----:B------:R-:W-:Y:S02]  /*4acc0*/  ISETP.LT.AND P6, PT, R11, c[0x0][0x178], !P4 ;  /* 0x00005e000b007a0c */ /* 0x000fe400067c1270 */
[----:B------:R-:W-:Y:S02]  /*4acd0*/  ISETP.LT.AND P3, PT, R27, c[0x0][0x178], !P4 ;  /* 0x00005e001b007a0c */ /* 0x000fe40006761270 */
[----:B--2---:R0:W-:Y:S02]  /*4ace0*/  @P5 STG.E.U16 [R4.64], R9 ;  /* 0x0000000904005986 */ /* 0x0041e4000c101506 */
[----:B0-----:R-:W-:-:S05]  /*4acf0*/  IMAD.WIDE R4, R6, 0x2, R20 ;  /* 0x0000000206047825 */ /* 0x001fca00078e0214 */
[----:B---3--:R0:W-:Y:S04]  /*4ad00*/  @P1 STG.E.U16 [R4.64], R18 ;  /* 0x0000001204001986 */ /* 0x0081e8000c101506 */
[----:B0-----:R-:W2:Y:S01]  /*4ad10*/  LDL.LU R5, [R1+0x88] ;  /* 0x0000880001057983 */ /* 0x001ea20000300800 */
[----:B------:R-:W-:Y:S02]  /*4ad20*/  IADD3 R10, R26, 0x19, RZ ;  /* 0x000000191a0a7810 */ /* 0x000fe40007ffe0ff */
[----:B------:R-:W-:Y:S02]  /*4ad30*/  IADD3 R0, R6, c[0x0][0x198], RZ ;  /* 0x0000660006007a10 */ /* 0x000fe40007ffe0ff */
[----:B------:R-:W-:Y:S02]  /*4ad40*/  ISETP.GE.AND P2, PT, R10, c[0x0][0x17c], PT ;  /* 0x00005f000a007a0c */ /* 0x000fe40003f46270 */
[----:B------:R-:W-:Y:S01]  /*4ad50*/  PRMT R6, R16, 0x7632, R6 ;  /* 0x0000763210067816 */ /* 0x000fe20000000006 */
[----:B------:R-:W-:Y:S01]  /*4ad60*/  IMAD.WIDE R8, R0, 0x2, R2 ;  /* 0x0000000200087825 */ /* 0x000fe200078e0202 */
[----:B------:R-:W-:-:S02]  /*4ad70*/  PRMT R10, R17, 0x7632, R10 ;  /* 0x00007632110a7816 */ /* 0x000fc4000000000a */
[----:B------:R-:W-:Y:S01]  /*4ad80*/  ISETP.LT.AND P5, PT, R7, c[0x0][0x178], !P4 ;  /* 0x00005e0007007a0c */ /* 0x000fe200067a1270 */
[----:B------:R-:W-:Y:S01]  /*4ad90*/  IMAD.WIDE R16, R0, 0x2, R12 ;  /* 0x0000000200107825 */ /* 0x000fe200078e020c */
[----:B------:R-:W-:Y:S01]  /*4ada0*/  ISETP.LT.AND P4, PT, R29, c[0x0][0x178], !P4 ;  /* 0x00005e001d007a0c */ /* 0x000fe20006781270 */
[----:B------:R0:W-:Y:S01]  /*4adb0*/  @P6 STG.E.U16 [R8.64], R6 ;  /* 0x0000000608006986 */ /* 0x0001e2000c101506 */
[----:B------:R-:W-:-:S03]  /*4adc0*/  ISETP.LT.AND P1, PT, R11, c[0x0][0x178], !P0 ;  /* 0x00005e000b007a0c */ /* 0x000fc60004721270 */
[----:B------:R1:W-:Y:S01]  /*4add0*/  @P3 STG.E.U16 [R16.64], R10 ;  /* 0x0000000a10003986 */ /* 0x0003e2000c101506 */
[----:B------:R-:W-:Y:S02]  /*4ade0*/  ISETP.LT.AND P3, PT, R27, c[0x0][0x178], !P0 ;  /* 0x00005e001b007a0c */ /* 0x000fe40004761270 */
[----:B------:R-:W-:Y:S01]  /*4adf0*/  ISETP.LT.AND P6, PT, R7, c[0x0][0x178], !P0 ;  /* 0x00005e0007007a0c */ /* 0x000fe200047c1270 */
[C---:B0-----:R-:W-:Y:S01]  /*4ae00*/  IMAD.WIDE R8, R0.reuse, 0x2, R20 ;  /* 0x0000000200087825 */ /* 0x041fe200078e0214 */
[----:B------:R-:W-:Y:S02]  /*4ae10*/  IADD3 R6, R0, c[0x0][0x198], RZ ;  /* 0x0000660000067a10 */ /* 0x000fe40007ffe0ff */
[----:B-1----:R-:W-:Y:S02]  /*4ae20*/  PRMT R16, R18, 0x7632, R16 ;  /* 0x0000763212107816 */ /* 0x002fe40000000010 */
[----:B------:R-:W-:Y:S02]  /*4ae30*/  IADD3 R17, R26, 0x1a, RZ ;  /* 0x0000001a1a117810 */ /* 0x000fe40007ffe0ff */
[----:B--2---:R-:W-:Y:S01]  /*4ae40*/  PRMT R10, R5, 0x7632, R10 ;  /* 0x00007632050a7816 */ /* 0x004fe2000000000a */
[----:B------:R-:W-:-:S05]  /*4ae50*/  IMAD.WIDE R4, R0, 0x2, R14 ;  /* 0x0000000200047825 */ /* 0x000fca00078e020e */
[----:B------:R0:W-:Y:S01]  /*4ae60*/  @P5 STG.E.U16 [R4.64], R10 ;  /* 0x0000000a04005986 */ /* 0x0001e2000c101506 */
[----:B------:R-:W-:-:S03]  /*4ae70*/  ISETP.GE.AND P5, PT, R17, c[0x0][0x17c], PT ;  /* 0x00005f0011007a0c */ /* 0x000fc60003fa6270 */
[----:B------:R1:W-:Y:S01]  /*4ae80*/  @P4 STG.E.U16 [R8.64], R16 ;  /* 0x0000001008004986 */ /* 0x0003e2000c101506 */
[----:B0-----:R-:W-:-:S04]  /*4ae90*/  IMAD.WIDE R4, R6, 0x2, R2 ;  /* 0x0000000206047825 */ /* 0x001fc800078e0202 */
[C---:B-1----:R-:W-:Y:S01]  /*4aea0*/  IMAD.WIDE R8, R6.reuse, 0x2, R12 ;  /* 0x0000000206087825 */ /* 0x042fe200078e020c */
[----:B------:R0:W-:Y:S03]  /*4aeb0*/  @P1 STG.E.U16 [R4.64], R19 ;  /* 0x0000001304001986 */ /* 0x0001e6000c101506 */
[----:B------:R-:W-:Y:S01]  /*4aec0*/  IMAD.WIDE R16, R6, 0x2, R14 ;  /* 0x0000000206107825 */ /* 0x000fe200078e020e */
[----:B----4-:R1:W-:Y:S01]  /*4aed0*/  @P3 STG.E.U16 [R8.64], R24 ;  /* 0x0000001808003986 */ /* 0x0103e2000c101506 */
[----:B------:R-:W-:-:S03]  /*4aee0*/  ISETP.LT.AND P1, PT, R11, c[0x0][0x178], !P2 ;  /* 0x00005e000b007a0c */ /* 0x000fc60005721270 */
[----:B------:R2:W-:Y:S01]  /*4aef0*/  @P6 STG.E.U16 [R16.64], R25 ;  /* 0x0000001910006986 */ /* 0x0005e2000c101506 */
[----:B------:R-:W-:-:S03]  /*4af00*/  ISETP.LT.AND P6, PT, R7, c[0x0][0x178], !P2 ;  /* 0x00005e0007007a0c */ /* 0x000fc600057c1270 */
[----:B------:R-:W3:Y:S04]  /*4af10*/  LDL.LU R11, [R1+0x1a70] ;  /* 0x001a7000010b7983 */ /* 0x000ee80000300800 */
[----:B------:R-:W4:Y:S01]  /*4af20*/  LDL.LU R7, [R1+0x1a6c] ;  /* 0x001a6c0001077983 */ /* 0x000f220000300800 */
[----:B------:R-:W-:Y:S02]  /*4af30*/  ISETP.LT.AND P0, PT, R29, c[0x0][0x178], !P0 ;  /* 0x00005e001d007a0c */ /* 0x000fe40004701270 */
[----:B------:R-:W-:Y:S02]  /*4af40*/  ISETP.LT.AND P3, PT, R27, c[0x0][0x178], !P2 ;  /* 0x00005e001b007a0c */ /* 0x000fe40005761270 */
[----:B------:R-:W-:Y:S02]  /*4af50*/  IADD3 R0, R26, 0x1b, RZ ;  /* 0x0000001b1a007810 */ /* 0x000fe40007ffe0ff */
[C---:B------:R-:W-:Y:S01]  /*4af60*/  IADD3 R10, R6.reuse, c[0x0][0x198], RZ ;  /* 0x00006600060a7a10 */ /* 0x040fe20007ffe0ff */
[----:B0-----:R-:W-:Y:S01]  /*4af70*/  IMAD.WIDE R4, R6, 0x2, R20 ;  /* 0x0000000206047825 */ /* 0x001fe200078e0214 */
[----:B------:R-:W-:-:S02]  /*4af80*/  ISETP.GE.AND P4, PT, R0, c[0x0][0x17c], PT ;  /* 0x00005f0000007a0c */ /* 0x000fc40003f86270 */
[----:B------:R-:W-:Y:S01]  /*4af90*/  PRMT R0, R19, 0x7632, R0 ;  /* 0x0000763213007816 */ /* 0x000fe20000000000 */
[----:B-1----:R-:W-:Y:S01]  /*4afa0*/  IMAD.WIDE R8, R10, 0x2, R2 ;  /* 0x000000020a087825 */ /* 0x002fe200078e0202 */
[----:B------:R-:W-:-:S03]  /*4afb0*/  PRMT R23, R24, 0x7632, R23 ;  /* 0x0000763218177816 */ /* 0x000fc60000000017 */
[C---:B--2---:R-:W-:Y:S01]  /*4afc0*/  IMAD.WIDE R16, R10.reuse, 0x2, R12 ;  /* 0x000000020a107825 */ /* 0x044fe200078e020c */
[----:B------:R-:W-:Y:S02]  /*4afd0*/  PRMT R22, R25, 0x7632, R22 ;  /* 0x0000763219167816 */ /* 0x000fe40000000016 */
[----:B------:R-:W2:Y:S01]  /*4afe0*/  LDL.LU R25, [R1+0xc] ;  /* 0x00000c0001197983 */ /* 0x000ea20000300800 */
[----:B------:R-:W-:-:S03]  /*4aff0*/  IMAD.WIDE R18, R10, 0x2, R14 ;  /* 0x000000020a127825 */ /* 0x000fc600078e020e */
[----:B------:R-:W2:Y:S04]  /*4b000*/  LDL.LU R24, [R1+0xbc] ;  /* 0x0000bc0001187983 */ /* 0x000ea80000300800 */
[----:B----4-:R-:W-:Y:S04]  /*4b010*/  @P0 STG.E.U16 [R4.64], R7 ;  /* 0x0000000704000986 */ /* 0x010fe8000c101506 */
[----:B------:R-:W-:Y:S04]  /*4b020*/  @P1 STG.E.U16 [R8.64], R0 ;  /* 0x0000000008001986 */ /* 0x000fe8000c101506 */
[----:B------:R0:W-:Y:S04]  /*4b030*/  @P3 STG.E.U16 [R16.64], R23 ;  /* 0x0000001710003986 */ /* 0x0001e8000c101506 */
[----:B------:R1:W-:Y:S04]  /*4b040*/  @P6 STG.E.U16 [R18.64], R22 ;  /* 0x0000001612006986 */ /* 0x0003e8000c101506 */
[----:B0-----:R-:W4:Y:S04]  /*4b050*/  LDL.LU R17, [R1+0x6c] ;  /* 0x00006c0001117983 */ /* 0x001f280000300800 */
[----:B------:R-:W3:Y:S04]  /*4b060*/  LDL R23, [R1+0xfe8] ;  /* 0x000fe80001177983 */ /* 0x000ee80000100800 */
[----:B-1----:R-:W4:Y:S04]  /*4b070*/  LDL.LU R18, [R1+0x2c] ;  /* 0x00002c0001127983 */ /* 0x002f280000300800 */
[----:B------:R0:W-:Y:S04]  /*4b080*/  STL [R1+0x1a60], R19 ;  /* 0x001a601301007387 */ /* 0x0001e80000100800 */
[----:B0-----:R-:W4:Y:S04]  /*4b090*/  LDL.LU R19, [R1+0xac] ;  /* 0x0000ac0001137983 */ /* 0x001f280000300800 */
[----:B------:R-:W4:Y:S01]  /*4b0a0*/  LDL R22, [R1+0xff0] ;  /* 0x000ff00001167983 */ /* 0x000f220000100800 */
[----:B------:R-:W-:Y:S01]  /*4b0b0*/  ISETP.LT.AND P2, PT, R29, c[0x0][0x178], !P2 ;  /* 0x00005e001d007a0c */ /* 0x000fe20005741270 */
[----:B------:R-:W-:Y:S01]  /*4b0c0*/  IMAD.WIDE R4, R10, 0x2, R20 ;  /* 0x000000020a047825 */ /* 0x000fe200078e0214 */
[----:B------:R-:W-:-:S02]  /*4b0d0*/  ISETP.LT.AND P1, PT, R27, c[0x0][0x178], !P5 ;  /* 0x00005e001b007a0c */ /* 0x000fc40006f21270 */
[----:B------:R-:W-:Y:S02]  /*4b0e0*/  PRMT R6, R7, 0x7632, R6 ;  /* 0x0000763207067816 */ /* 0x000fe40000000006 */
[----:B------:R-:W-:Y:S02]  /*4b0f0*/  IADD3 R0, R10, c[0x0][0x198], RZ ;  /* 0x000066000a007a10 */ /* 0x000fe40007ffe0ff */
[----:B------:R-:W-:-:S04]  /*4b100*/  IADD3 R7, R26, 0x1c, RZ ;  /* 0x0000001c1a077810 */ /* 0x000fc80007ffe0ff */
[----:B------:R-:W-:Y:S01]  /*4b110*/  ISETP.GE.AND P6, PT, R7, c[0x0][0x17c], PT ;  /* 0x00005f0007007a0c */ /* 0x000fe20003fc6270 */
[----:B------:R0:W-:Y:S01]  /*4b120*/  @P2 STG.E.U16 [R4.64], R6 ;  /* 0x0000000604002986 */ /* 0x0001e2000c101506 */
[----:B------:R-:W-:-:S04]  /*4b130*/  IMAD.WIDE R8, R0, 0x2, R14 ;  /* 0x0000000200087825 */ /* 0x000fc800078e020e */
[----:B0-----:R-:W-:-:S04]  /*4b140*/  IMAD.WIDE R4, R0, 0x2, R2 ;  /* 0x0000000200047825 */ /* 0x001fc800078e0202 */
[----:B------:R-:W-:Y:S01]  /*4b150*/  IMAD.WIDE R6, R0, 0x2, R12 ;  /* 0x0000000200067825 */ /* 0x000fe200078e020c */
[----:B------:R-:W-:-:S04]  /*4b160*/  IADD3 R10, R26, 0x1d, RZ ;  /* 0x0000001d1a0a7810 */ /* 0x000fc80007ffe0ff */
[----:B------:R-:W-:Y:S02]  /*4b170*/  ISETP.GE.AND P2, PT, R10, c[0x0][0x17c], PT ;  /* 0x00005f000a007a0c */ /* 0x000fe40003f46270 */
[----:B--2---:R-:W-:Y:S02]  /*4b180*/  PRMT R10, R25, 0x7632, R10 ;  /* 0x00007632190a7816 */ /* 0x004fe4000000000a */
[----:B---3--:R-:W-:Y:S02]  /*4b190*/  ISETP.LT.AND P0, PT, R23, c[0x0][0x178], !P5 ;  /* 0x00005e0017007a0c */ /* 0x008fe40006f01270 */
[----:B----4-:R-:W-:-:S11]  /*4b1a0*/  ISETP.LT.AND P3, PT, R22, c[0x0][0x178], !P5 ;  /* 0x00005e0016007a0c */ /* 0x010fd60006f61270 */
[----:B------:R-:W-:Y:S04]  /*4b1b0*/  @P0 STG.E.U16 [R4.64], R19 ;  /* 0x0000001304000986 */ /* 0x000fe8000c101506 */
[----:B------:R-:W-:Y:S04]  /*4b1c0*/  @P1 STG.E.U16 [R6.64], R17 ;  /* 0x0000001106001986 */ /* 0x000fe8000c101506 */
[----:B------:R0:W-:Y:S02]  /*4b1d0*/  @P3 STG.E.U16 [R8.64], R18 ;  /* 0x0000001208003986 */ /* 0x0001e4000c101506 */
[----:B0-----:R-:W-:-:S02]  /*4b1e0*/  PRMT R9, R19, 0x7632, R9 ;  /* 0x0000763213097816 */ /* 0x001fc40000000009 */
[----:B------:R-:W2:Y:S01]  /*4b1f0*/  LDL.LU R19, [R1+0x7c] ;  /* 0x00007c0001137983 */ /* 0x000ea20000300800 */
[----:B------:R-:W-:-:S03]  /*4b200*/  PRMT R8, R17, 0x7632, R8 ;  /* 0x0000763211087816 */ /* 0x000fc60000000008 */
[----:B------:R-:W3:Y:S01]  /*4b210*/  LDL.LU R17, [R1+0x3c] ;  /* 0x00003c0001117983 */ /* 0x000ee20000300800 */
[----:B------:R-:W-:Y:S01]  /*4b220*/  ISETP.LT.AND P5, PT, R29, c[0x0][0x178], !P5 ;  /* 0x00005e001d007a0c */ /* 0x000fe20006fa1270 */
[----:B------:R-:W-:-:S12]  /*4b230*/  IMAD.WIDE R4, R0, 0x2, R20 ;  /* 0x0000000200047825 */ /* 0x000fd800078e0214 */
[----:B------:R0:W-:Y:S04]  /*4b240*/  @P5 STG.E.U16 [R4.64], R25 ;  /* 0x0000001904005986 */ /* 0x0001e8000c101506 */
[----:B0-----:R-:W4:Y:S01]  /*4b250*/  LDL.LU R25, [R1+0x3ac] ;  /* 0x0003ac0001197983 */ /* 0x001f220000300800 */
[----:B------:R-:W-:Y:S02]  /*4b260*/  ISETP.LT.AND P1, PT, R23, c[0x0][0x178], !P4 ;  /* 0x00005e0017007a0c */ /* 0x000fe40006721270 */
[----:B------:R-:W-:Y:S02]  /*4b270*/  ISETP.LT.AND P3, PT, R27, c[0x0][0x178], !P4 ;  /* 0x00005e001b007a0c */ /* 0x000fe40006761270 */
[----:B------:R-:W-:Y:S02]  /*4b280*/  IADD3 R0, R0, c[0x0][0x198], RZ ;  /* 0x0000660000007a10 */ /* 0x000fe40007ffe0ff */
[----:B------:R-:W-:-:S02]  /*4b290*/  ISETP.LT.AND P5, PT, R22, c[0x0][0x178], !P4 ;  /* 0x00005e0016007a0c */ /* 0x000fc400067a1270 */
[----:B------:R-:W-:Y:S01]  /*4b2a0*/  IADD3 R16, R26, 0x1e, RZ ;  /* 0x0000001e1a107810 */ /* 0x000fe20007ffe0ff */
[----:B------:R-:W-:Y:S01]  /*4b2b0*/  IMAD.WIDE R4, R0, 0x2, R2 ;  /* 0x0000000200047825 */ /* 0x000fe200078e0202 */
[----:B------:R-:W-:-:S03]  /*4b2c0*/  ISETP.LT.AND P4, PT, R29, c[0x0][0x178], !P4 ;  /* 0x00005e001d007a0c */ /* 0x000fc60006781270 */
[----:B------:R-:W-:Y:S01]  /*4b2d0*/  IMAD.WIDE R6, R0, 0x2, R12 ;  /* 0x0000000200067825 */ /* 0x000fe200078e020c */
[----:B------:R-:W-:Y:S01]  /*4b2e0*/  ISETP.GE.AND P0, PT, R16, c[0x0][0x17c], PT ;  /* 0x00005f0010007a0c */ /* 0x000fe20003f06270 */
[----:B------:R0:W-:Y:S01]  /*4b2f0*/  @P1 STG.E.U16 [R4.64], R9 ;  /* 0x0000000904001986 */ /* 0x0001e2000c101506 */
[----:B------:R-:W-:Y:S02]  /*4b300*/  PRMT R16, R18, 0x7632, R16 ;  /* 0x0000763212107816 */ /* 0x000fe40000000010 */
[----:B------:R-:W-:Y:S01]  /*4b310*/  ISETP.LT.AND P1, PT, R23, c[0x0][0x178], !P6 ;  /* 0x00005e0017007a0c */ /* 0x000fe20007721270 */
[----:B------:R1:W-:Y:S01]  /*4b320*/  @P3 STG.E.U16 [R6.64], R8 ;  /* 0x0000000806003986 */ /* 0x0003e2000c101506 */
[----:B------:R-:W-:-:S03]  /*4b330*/  ISETP.LT.AND P3, PT, R27, c[0x0][0x178], !P6 ;  /* 0x00005e001b007a0c */ /* 0x000fc60007761270 */
[----:B------:R-:W4:Y:S01]  /*4b340*/  LDL.LU R18, [R1+0xcc] ;  /* 0x0000cc0001127983 */ /* 0x000f220000300800 */
[C---:B0-----:R-:W-:Y:S01]  /*4b350*/  IMAD.WIDE R4, R0.reuse, 0x2, R14 ;  /* 0x0000000200047825 */ /* 0x041fe200078e020e */
[----:B-1----:R-:W-:-:S04]  /*4b360*/  IADD3 R6, R0, c[0x0][0x198], RZ ;  /* 0x0000660000067a10 */ /* 0x002fc80007ffe0ff */
[----:B------:R0:W-:Y:S01]  /*4b370*/  @P5 STG.E.U16 [R4.64], R16 ;  /* 0x0000001004005986 */ /* 0x0001e2000c101506 */
[----:B------:R-:W-:Y:S01]  /*4b380*/  ISETP.LT.AND P5, PT, R22, c[0x0][0x178], !P6 ;  /* 0x00005e0016007a0c */ /* 0x000fe200077a1270 */
[----:B------:R-:W-:Y:S01]  /*4b390*/  IMAD.WIDE R8, R0, 0x2, R20 ;  /* 0x0000000200087825 */ /* 0x000fe200078e0214 */
[----:B------:R-:W-:Y:S02]  /*4b3a0*/  IADD3 R0, R26, 0x1f, RZ ;  /* 0x0000001f1a007810 */ /* 0x000fe40007ffe0ff */
[----:B------:R-:W-:Y:S02]  /*4b3b0*/  ISETP.LT.AND P6, PT, R29, c[0x0][0x178], !P6 ;  /* 0x00005e001d007a0c */ /* 0x000fe400077c1270 */
[----:B------:R1:W-:Y:S01]  /*4b3c0*/  @P4 STG.E.U16 [R8.64], R10 ;  /* 0x0000000a08004986 */ /* 0x0003e2000c101506 */
[----:B0-----:R-:W-:Y:S01]  /*4b3d0*/  IMAD.WIDE R4, R6, 0x2, R2 ;  /* 0x0000000206047825 */ /* 0x001fe200078e0202 */
[----:B------:R-:W-:Y:S02]  /*4b3e0*/  ISETP.GE.AND P4, PT, R0, c[0x0][0x17c], PT ;  /* 0x00005f0000007a0c */ /* 0x000fe40003f86270 */
[----:B------:R-:W-:-:S02]  /*4b3f0*/  IADD3 R0, R26, 0x20, RZ ;  /* 0x000000201a007810 */ /* 0x000fc40007ffe0ff */
[----:B------:R0:W-:Y:S01]  /*4b400*/  @P1 STG.E.U16 [R4.64], R24 ;  /* 0x0000001804001986 */ /* 0x0001e2000c101506 */
[----:B-1----:R-:W-:Y:S01]  /*4b410*/  IMAD.WIDE R8, R6, 0x2, R12 ;  /* 0x0000000206087825 */ /* 0x002fe200078e020c */
[----:B------:R-:W-:-:S03]  /*4b420*/  ISETP.LT.AND P1, PT, R23, c[0x0][0x178], !P2 ;  /* 0x00005e0017007a0c */ /* 0x000fc60005721270 */
[----:B0-----:R-:W-:Y:S01]  /*4b430*/  IMAD.WIDE R4, R6, 0x2, R14 ;  /* 0x0000000206047825 */ /* 0x001fe200078e020e */
[----:B------:R-:W-:Y:S02]  /*4b440*/  PRMT R10, R24, 0x7632, R10 ;  /* 0x00007632180a7816 */ /* 0x000fe4000000000a */
[----:B------:R-:W4:Y:S04]  /*4b450*/  LDL.LU R24, [R1+0x8c] ;  /* 0x00008c0001187983 */ /* 0x000f280000300800 */
[----:B--2---:R0:W-:Y:S01]  /*4b460*/  @P3 STG.E.U16 [R8.64], R19 ;  /* 0x0000001308003986 */ /* 0x0041e2000c101506 */
[----:B------:R-:W-:Y:S02]  /*4b470*/  ISETP.GE.AND P3, PT, R0, c[0x0][0x17c], PT ;  /* 0x00005f0000007a0c */ /* 0x000fe40003f66270 */
[C---:B------:R-:W-:Y:S01]  /*4b480*/  IADD3 R0, R6.reuse, c[0x0][0x198], RZ ;  /* 0x0000660006007a10 */ /* 0x040fe20007ffe0ff */
[----:B---3--:R1:W-:Y:S01]  /*4b490*/  @P5 STG.E.U16 [R4.64], R17 ;  /* 0x0000001104005986 */ /* 0x0083e2000c101506 */
[----:B------:R-:W-:Y:S01]  /*4b4a0*/  ISETP.LT.AND P5, PT, R27, c[0x0][0x178], !P2 ;  /* 0x00005e001b007a0c */ /* 0x000fe200057a1270 */
[----:B0-----:R-:W-:-:S04]  /*4b4b0*/  IMAD.WIDE R8, R6, 0x2, R20 ;  /* 0x0000000206087825 */ /* 0x001fc800078e0214 */
[----:B-1----:R-:W-:Y:S01]  /*4b4c0*/  IMAD.WIDE R4, R0, 0x2, R2 ;  /* 0x0000000200047825 */ /* 0x002fe200078e0202 */
[----:B------:R0:W-:Y:S01]  /*4b4d0*/  @P6 STG.E.U16 [R8.64], R11 ;  /* 0x0000000b08006986 */ /* 0x0001e2000c101506 */
[----:B------:R-:W-:Y:S02]  /*4b4e0*/  ISETP.LT.AND P6, PT, R22, c[0x0][0x178], !P2 ;  /* 0x00005e0016007a0c */ /* 0x000fe400057c1270 */
[----:B------:R-:W-:Y:S01]  /*4b4f0*/  IMAD.WIDE R6, R0, 0x2, R12 ;  /* 0x0000000200067825 */ /* 0x000fe200078e020c */
[----:B------:R-:W-:Y:S01]  /*4b500*/  ISETP.LT.AND P2, PT, R29, c[0x0][0x178], !P2 ;  /* 0x00005e001d007a0c */ /* 0x000fe20005741270 */
[----:B------:R1:W-:Y:S01]  /*4b510*/  @P1 STG.E.U16 [R4.64], R10 ;  /* 0x0000000a04001986 */ /* 0x0003e2000c101506 */
[----:B------:R-:W-:Y:S02]  /*4b520*/  ISETP.LT.AND P1, PT, R23, c[0x0][0x178], !P0 ;  /* 0x00005e0017007a0c */ /* 0x000fe40004721270 */
[----:B0-----:R-:W-:Y:S02]  /*4b530*/  PRMT R9, R19, 0x7632, R9 ;  /* 0x0000763213097816 */ /* 0x001fe40000000009 */
[----:B------:R-:W-:-:S02]  /*4b540*/  PRMT R8, R17, 0x7632, R8 ;  /* 0x0000763211087816 */ /* 0x000fc40000000008 */
[----:B------:R-:W2:Y:S01]  /*4b550*/  LDL.LU R17, [R1+0x4c] ;  /* 0x00004c0001117983 */ /* 0x000ea20000300800 */
[----:B-1----:R-:W-:-:S03]  /*4b560*/  IMAD.WIDE R4, R0, 0x2, R14 ;  /* 0x0000000200047825 */ /* 0x002fc600078e020e */
[----:B------:R0:W-:Y:S01]  /*4b570*/  @P5 STG.E.U16 [R6.64], R9 ;  /* 0x0000000906005986 */ /* 0x0001e2000c101506 */
[----:B------:R-:W-:-:S03]  /*4b580*/  PRMT R11, R11, 0x7632, R11 ;  /* 0x000076320b0b7816 */ /* 0x000fc6000000000b */
[----:B------:R1:W-:Y:S01]  /*4b590*/  @P6 STG.E.U16 [R4.64], R8 ;  /* 0x0000000804006986 */ /* 0x0003e2000c101506 */
[C---:B0-----:R-:W-:Y:S01]  /*4b5a0*/  IADD3 R9, R0.reuse, c[0x0][0x198], RZ ;  /* 0x0000660000097a10 */ /* 0x041fe20007ffe0ff */
[----:B------:R-:W-:-:S04]  /*4b5b0*/  IMAD.WIDE R6, R0, 0x2, R20 ;  /* 0x0000000200067825 */ /* 0x000fc800078e0214 */
[----:B-1----:R-:W-:Y:S01]  /*4b5c0*/  IMAD.WIDE R4, R9, 0x2, R2 ;  /* 0x0000000209047825 */ /* 0x002fe200078e0202 */
[----:B------:R-:W-:Y:S01]  /*4b5d0*/  @P2 STG.E.U16 [R6.64], R11 ;  /* 0x0000000b06002986 */ /* 0x000fe2000c101506 */
[----:B----4-:R-:W-:-:S03]  /*4b5e0*/  PRMT R8, R25, 0x7632, R8 ;  /* 0x0000763219087816 */ /* 0x010fc60000000008 */
[----:B------:R0:W-:Y:S04]  /*4b5f0*/  @P1 STG.E.U16 [R4.64], R25 ;  /* 0x0000001904001986 */ /* 0x0001e8000c101506 */
[----:B0-----:R-:W3:Y:S01]  /*4b600*/  LDL.LU R25, [R1+0x3b0] ;  /* 0x0003b00001197983 */ /* 0x001ee20000300800 */
[----:B------:R-:W-:Y:S02]  /*4b610*/  ISETP.LT.AND P5, PT, R27, c[0x0][0x178], !P0 ;  /* 0x00005e001b007a0c */ /* 0x000fe400047a1270 */
[----:B------:R-:W-:Y:S01]  /*4b620*/  ISETP.LT.AND P6, PT, R22, c[0x0][0x178], !P0 ;  /* 0x00005e0016007a0c */ /* 0x000fe200047c1270 */
[----:B------:R-:W-:Y:S01]  /*4b630*/  IMAD.WIDE R6, R9, 0x2, R12 ;  /* 0x0000000209067825 */ /* 0x000fe200078e020c */
[----:B------:R-:W-:Y:S02]  /*4b640*/  ISETP.LT.AND P0, PT, R29, c[0x0][0x178], !P0 ;  /* 0x00005e001d007a0c */ /* 0x000fe40004701270 */
[----:B------:R-:W-:Y:S01]  /*4b650*/  ISETP.LT.AND P1, PT, R23, c[0x0][0x178], !P4 ;  /* 0x00005e0017007a0c */ /* 0x000fe20006721270 */
[C---:B------:R-:W-:Y:S01]  /*4b660*/  IMAD.WIDE R4, R9.reuse, 0x2, R14 ;  /* 0x0000000209047825 */ /* 0x040fe200078e020e */
[----:B------:R-:W-:-:S05]  /*4b670*/  IADD3 R10, R9, c[0x0][0x198], RZ ;  /* 0x00006600090a7a10 */ /* 0x000fca0007ffe0ff */
[----:B------:R0:W-:Y:S01]  /*4b680*/  @P5 STG.E.U16 [R6.64], R18 ;  /* 0x0000001206005986 */ /* 0x0001e2000c101506 */
[----:B------:R-:W-:Y:S02]  /*4b690*/  ISETP.LT.AND P5, PT, R27, c[0x0][0x178], !P4 ;  /* 0x00005e001b007a0c */ /* 0x000fe400067a1270 */
[----:B------:R-:W-:Y:S01]  /*4b6a0*/  IADD3 R0, R26, 0x21, RZ ;  /* 0x000000211a007810 */ /* 0x000fe20007ffe0ff */
[----:B------:R1:W-:Y:S01]  /*4b6b0*/  @P6 STG.E.U16 [R4.64], R24 ;  /* 0x0000001804006986 */ /* 0x0003e2000c101506 */
[----:B0-----:R-:W-:Y:S01]  /*4b6c0*/  IMAD.WIDE R6, R10, 0x2, R2 ;  /* 0x000000020a067825 */ /* 0x001fe200078e0202 */
[----:B------:R-:W-:Y:S02]  /*4b6d0*/  ISETP.LT.AND P6, PT, R22, c[0x0][0x178], !P4 ;  /* 0x00005e0016007a0c */ /* 0x000fe400067c1270 */
[----:B------:R-:W-:Y:S01]  /*4b6e0*/  ISETP.LT.AND P4, PT, R29, c[0x0][0x178], !P4 ;  /* 0x00005e001d007a0c */ /* 0x000fe20006781270 */
[----:B-1----:R-:W-:Y:S01]  /*4b6f0*/  IMAD.WIDE R4, R9, 0x2, R20 ;  /* 0x0000000209047825 */ /* 0x002fe200078e0214 */
[----:B------:R-:W-:-:S02]  /*4b700*/  ISETP.GE.AND P2, PT, R0, c[0x0][0x17c], PT ;  /* 0x00005f0000007a0c */ /* 0x000fc40003f46270 */
[----:B------:R-:W-:Y:S02]  /*4b710*/  PRMT R0, R18, 0x7632, R0 ;  /* 0x0000763212007816 */ /* 0x000fe40000000000 */
[----:B------:R-:W-:Y:S02]  /*4b720*/  PRMT R11, R24, 0x7632, R11 ;  /* 0x00007632180b7816 */ /* 0x000fe4000000000b */
[----:B------:R-:W4:Y:S04]  /*4b730*/  LDL.LU R24, [R1+0x100] ;  /* 0x0001000001187983 */ /* 0x000f280000300800 */
[----:B------:R-:W4:Y:S04]  /*4b740*/  LDL.LU R18, [R1+0xe0] ;  /* 0x0000e00001127983 */ /* 0x000f280000300800 */
[----:B--2---:R0:W-:Y:S01]  /*4b750*/  @P0 STG.E.U16 [R4.64], R17 ;  /* 0x0000001104000986 */ /* 0x0041e2000c101506 */
[----:B------:R-:W-:-:S03]  /*4b760*/  ISETP.LT.AND P0, PT, R23, c[0x0][0x178], !P3 ;  /* 0x00005e0017007a0c */ /* 0x000fc60005f01270 */
[----:B------:R1:W-:Y:S01]  /*4b770*/  @P1 STG.E.U16 [R6.64], R8 ;  /* 0x0000000806001986 */ /* 0x0003e2000c101506 */
[----:B------:R-:W-:Y:S01]  /*4b780*/  PRMT R16, R17, 0x7632, R16 ;  /* 0x0000763211107816 */ /* 0x000fe20000000010 */
[----:B0-----:R-:W-:Y:S01]  /*4b790*/  IMAD.WIDE R4, R10, 0x2, R12 ;  /* 0x000000020a047825 */ /* 0x001fe200078e020c */
[----:B------:R-:W-:-:S03]  /*4b7a0*/  IADD3 R17, R26, 0x22, RZ ;  /* 0x000000221a117810 */ /* 0x000fc60007ffe0ff */
[----:B-1----:R-:W-:-:S04]  /*4b7b0*/  IMAD.WIDE R6, R10, 0x2, R14 ;  /* 0x000000020a067825 */ /* 0x002fc800078e020e */
[C---:B------:R-:W-:Y:S01]  /*4b7c0*/  IMAD.WIDE R8, R10.reuse, 0x2, R20 ;  /* 0x000000020a087825 */ /* 0x040fe200078e0214 */
[----:B------:R-:W-:Y:S01]  /*4b7d0*/  IADD3 R10, R10, c[0x0][0x198], RZ ;  /* 0x000066000a0a7a10 */ /* 0x000fe20007ffe0ff */
[----:B------:R0:W-:Y:S01]  /*4b7e0*/  @P5 STG.E.U16 [R4.64], R0 ;  /* 0x0000000004005986 */ /* 0x0001e2000c101506 */
[----:B------:R-:W-:Y:S02]  /*4b7f0*/  ISETP.GE.AND P1, PT, R17, c[0x0][0x17c], PT ;  /* 0x00005f0011007a0c */ /* 0x000fe40003f26270 */
[----:B------:R-:W-:Y:S01]  /*4b800*/  IADD3 R17, R26, 0x23, RZ ;  /* 0x000000231a117810 */ /* 0x000fe20007ffe0ff */
[----:B------:R-:W-:Y:S04]  /*4b810*/  @P6 STG.E.U16 [R6.64], R11 ;  /* 0x0000000b06006986 */ /* 0x000fe8000c101506 */
[----:B------:R1:W-:Y:S01]  /*4b820*/  @P4 STG.E.U16 [R8.64], R16 ;  /* 0x0000001008004986 */ /* 0x0003e2000c101506 */
[----:B0-----:R-:W-:-:S05]  /*4b830*/  IMAD.WIDE R4, R10, 0x2, R2 ;  /* 0x000000020a047825 */ /* 0x001fca00078e0202 */
[----:B---3--:R0:W-:Y:S01]  /*4b840*/  @P0 STG.E.U16 [R4.64], R25 ;  /* 0x0000001904000986 */ /* 0x0081e2000c101506 */
[----:B------:R-:W-:Y:S02]  /*4b850*/  ISETP.GE.AND P0, PT, R17, c[0x0][0x17c], PT ;  /* 0x00005f0011007a0c */ /* 0x000fe40003f06270 */
[----:B-1----:R-:W-:Y:S02]  /*4b860*/  PRMT R16, R25, 0x7632, R16 ;  /* 0x0000763219107816 */ /* 0x002fe40000000010 */
[----:B0-----:R-:W2:Y:S04]  /*4b870*/  LDL.LU R25, [R1+0x3d0] ;  /* 0x0003d00001197983 */ /* 0x001ea80000300800 */
[----:B------:R-:W3:Y:S01]  /*4b880*/  LDL.LU R17, [R1+0xf0] ;  /* 0x0000f00001117983 */ /* 0x000ee20000300800 */
[----:B------:R-:W-:-:S02]  /*4b890*/  ISETP.LT.AND P4, PT, R27, c[0x0][0x178], !P3 ;  /* 0x00005e001b007a0c */ /* 0x000fc40005f81270 */
[----:B------:R-:W-:Y:S02]  /*4b8a0*/  ISETP.LT.AND P5, PT, R22, c[0x0][0x178], !P3 ;  /* 0x00005e0016007a0c */ /* 0x000fe40005fa1270 */
[----:B------:R-:W-:Y:S01]  /*4b8b0*/  ISETP.LT.AND P6, PT, R23, c[0x0][0x178], !P2 ;  /* 0x00005e0017007a0c */ /* 0x000fe200057c1270 */
[C---:B------:R-:W-:Y:S01]  /*4b8c0*/  IMAD.WIDE R6, R10.reuse, 0x2, R12 ;  /* 0x000000020a067825 */ /* 0x040fe200078e020c */
[----:B------:R-:W-:Y:S01]  /*4b8d0*/  ISETP.LT.AND P3, PT, R29, c[0x0][0x178], !P3 ;  /* 0x00005e001d007a0c */ /* 0x000fe20005f61270 */
[----:B------:R-:W2:Y:S01]  /*4b8e0*/  LDL.LU R19, [R1+0x120] ;  /* 0x0001200001137983 */ /* 0x000ea20000300800 */
[C---:B------:R-:W-:Y:S01]  /*4b8f0*/  IADD3 R0, R10.reuse, c[0x0][0x198], RZ ;  /* 0x000066000a007a10 */ /* 0x040fe20007ffe0ff */
[----:B------:R-:W-:-:S04]  /*4b900*/  IMAD.WIDE R4, R10, 0x2, R14 ;  /* 0x000000020a047825 */ /* 0x000fc800078e020e */
[----:B------:R-:W-:-:S04]  /*4b910*/  IMAD.WIDE R10, R10, 0x2, R20 ;  /* 0x000000020a0a7825 */ /* 0x000fc800078e0214 */
[C---:B------:R-:W-:Y:S01]  /*4b920*/  IMAD.WIDE R8, R0.reuse, 0x2, R2 ;  /* 0x0000000200087825 */ /* 0x040fe200078e0202 */
[----:B----4-:R0:W-:Y:S01]  /*4b930*/  @P4 STG.E.U16 [R6.64], R24 ;  /* 0x0000001806004986 */ /* 0x0101e2000c101506 */
[----:B------:R-:W-:Y:S02]  /*4b940*/  ISETP.LT.AND P4, PT, R27, c[0x0][0x178], !P2 ;  /* 0x00005e001b007a0c */ /* 0x000fe40005781270 */
[----:B0-----:R-:W-:Y:S01]  /*4b950*/  IMAD.WIDE R6, R0, 0x2, R14 ;  /* 0x0000000200067825 */ /* 0x001fe200078e020e */
[----:B---3--:R0:W-:Y:S01]  /*4b960*/  @P5 STG.E.U16 [R4.64], R17 ;  /* 0x0000001104005986 */ /* 0x0081e2000c101506 */
[----:B------:R-:W-:-:S03]  /*4b970*/  ISETP.LT.AND P5, PT, R22, c[0x0][0x178], !P2 ;  /* 0x00005e0016007a0c */ /* 0x000fc600057a1270 */
[----:B------:R1:W-:Y:S04]  /*4b980*/  @P3 STG.E.U16 [R10.64], R18 ;  /* 0x000000120a003986 */ /* 0x0003e8000c101506 */
[----:B------:R3:W-:Y:S01]  /*4b990*/  @P6 STG.E.U16 [R8.64], R16 ;  /* 0x0000001008006986 */ /* 0x0007e2000c101506 */
[----:B------:R-:W-:Y:S02]  /*4b9a0*/  ISETP.LT.AND P6, PT, R29, c[0x0][0x178], !P2 ;  /* 0x00005e001d007a0c */ /* 0x000fe400057c1270 */
[----:B------:R-:W-:Y:S01]  /*4b9b0*/  ISETP.LT.AND P2, PT, R23, c[0x0][0x178], !P1 ;  /* 0x00005e0017007a0c */ /* 0x000fe20004f41270 */
[----:B0-----:R-:W-:Y:S01]  /*4b9c0*/  IMAD.WIDE R4, R0, 0x2, R12 ;  /* 0x0000000200047825 */ /* 0x001fe200078e020c */
[----:B-1----:R-:W-:Y:S02]  /*4b9d0*/  PRMT R10, R24, 0x7632, R10 ;  /* 0x00007632180a7816 */ /* 0x002fe4000000000a */
[----:B------:R-:W-:Y:S01]  /*4b9e0*/  PRMT R11, R17, 0x7632, R11 ;  /* 0x00007632110b7816 */ /* 0x000fe2000000000b */
[----:B------:R-:W4:Y:S01]  /*4b9f0*/  LDL.LU R24, [R1+0x110] ;  /* 0x0001100001187983 */ /* 0x000f220000300800 */
[C---:B---3--:R-:W-:Y:S01]  /*4ba00*/  IMAD.WIDE R8, R0.reuse, 0x2, R20 ;  /* 0x0000000200087825 */ /* 0x048fe200078e0214 */
[----:B------:R-:W-:-:S02]  /*4ba10*/  IADD3 R0, R0, c[0x0][0x198], RZ ;  /* 0x0000660000007a10 */ /* 0x000fc40007ffe0ff */
[----:B------:R-:W-:Y:S01]  /*4ba20*/  PRMT R16, R18, 0x7632, R16 ;  /* 0x0000763212107816 */ /* 0x000fe20000000010 */
[----:B------:R0:W-:Y:S01]  /*4ba30*/  @P4 STG.E.U16 [R4.64], R10 ;  /* 0x0000000a04004986 */ /* 0x0001e2000c101506 */
[C---:B------:R-:W-:Y:S02]  /*4ba40*/  IADD3 R17, R26.reuse, 0x24, RZ ;  /* 0x000000241a117810 */ /* 0x040fe40007ffe0ff */
[----:B------:R-:W-:Y:S01]  /*4ba50*/  IADD3 R18, R26, 0x25, RZ ;  /* 0x000000251a127810 */ /* 0x000fe20007ffe0ff */
[----:B------:R-:W-:Y:S01]  /*4ba60*/  @P5 STG.E.U16 [R6.64], R11 ;  /* 0x0000000b06005986 */ /* 0x000fe2000c101506 */
[----:B------:R-:W-:Y:S02]  /*4ba70*/  ISETP.GE.AND P3, PT, R17, c[0x0][0x17c], PT ;  /* 0x00005f0011007a0c */ /* 0x000fe40003f66270 */
[----:B--2---:R-:W-:Y:S01]  /*4ba80*/  PRMT R17, R25, 0x7632, R17 ;  /* 0x0000763219117816 */ /* 0x004fe20000000011 */
[----:B------:R-:W-:Y:S01]  /*4ba90*/  @P6 STG.E.U16 [R8.64], R16 ;  /* 0x0000001008006986 */ /* 0x000fe2000c101506 */
[----:B0-----:R-:W-:-:S05]  /*4baa0*/  IMAD.WIDE R4, R0, 0x2, R2 ;  /* 0x0000000200047825 */ /* 0x001fca00078e0202 */
[----:B------:R0:W-:Y:S01]  /*4bab0*/  @P2 STG.E.U16 [R4.64], R25 ;  /* 0x0000001904002986 */ /* 0x0001e2000c101506 */
[----:B------:R-:W-:-:S03]  /*4bac0*/  ISETP.GE.AND P2, PT, R18, c[0x0][0x17c], PT ;  /* 0x00005f0012007a0c */ /* 0x000fc60003f46270 */
[----:B0-----:R-:W2:Y:S04]  /*4bad0*/  LDL.LU R25, [R1+0x3f0] ;  /* 0x0003f00001197983 */ /* 0x001ea80000300800 */
[----:B------:R-:W3:Y:S01]  /*4bae0*/  LDL.LU R18, [R1+0x3c0] ;  /* 0x0003c00001127983 */ /* 0x000ee20000300800 */
[----:B------:R-:W-:Y:S02]  /*4baf0*/  ISETP.LT.AND P4, PT, R27, c[0x0][0x178], !P1 ;  /* 0x00005e001b007a0c */ /* 0x000fe40004f81270 */
[----:B------:R-:W-:Y:S02]  /*4bb00*/  ISETP.LT.AND P5, PT, R22, c[0x0][0x178], !P1 ;  /* 0x00005e0016007a0c */ /* 0x000fe40004fa1270 */
[----:B------:R-:W-:Y:S02]  /*4bb10*/  ISETP.LT.AND P1, PT, R29, c[0x0][0x178], !P1 ;  /* 0x00005e001d007a0c */ /* 0x000fe40004f21270 */
[----:B------:R-:W-:-:S02]  /*4bb20*/  ISETP.LT.AND P6, PT, R23, c[0x0][0x178], !P0 ;  /* 0x00005e0017007a0c */ /* 0x000fc400047c1270 */
[C---:B------:R-:W-:Y:S01]  /*4bb30*/  IADD3 R16, R0.reuse, c[0x0][0x198], RZ ;  /* 0x0000660000107a10 */ /* 0x040fe20007ffe0ff */
[----:B------:R-:W-:-:S04]  /*4bb40*/  IMAD.WIDE R6, R0, 0x2, R12 ;  /* 0x0000000200067825 */ /* 0x000fc800078e020c */
[----:B------:R-:W-:-:S04]  /*4bb50*/  IMAD.WIDE R4, R0, 0x2, R14 ;  /* 0x0000000200047825 */ /* 0x000fc800078e020e */
[----:B------:R-:W-:-:S04]  /*4bb60*/  IMAD.WIDE R8, R0, 0x2, R20 ;  /* 0x0000000200087825 */ /* 0x000fc800078e0214 */
[----:B------:R-:W-:Y:S01]  /*4bb70*/  IMAD.WIDE R10, R16, 0x2, R2 ;  /* 0x00000002100a7825 */ /* 0x000fe200078e0202 */
[----:B---3--:R-:W-:Y:S04]  /*4bb80*/  @P4 STG.E.U16 [R6.64], R18 ;  /* 0x0000001206004986 */ /* 0x008fe8000c101506 */
[----:B------:R-:W-:Y:S04]  /*4bb90*/  @P5 STG.E.U16 [R4.64], R19 ;  /* 0x0000001304005986 */ /* 0x000fe8000c101506 */
[----:B----4-:R-:W-:Y:S04]  /*4bba0*/  @P1 STG.E.U16 [R8.64], R24 ;  /* 0x0000001808001986 */ /* 0x010fe8000c101506 */
[----:B------:R0:W-:Y:S02]  /*4bbb0*/  @P6 STG.E.U16 [R10.64], R17 ;  /* 0x000000110a006986 */ /* 0x0001e4000c101506 */
[----:B0-----:R-:W-:-:S02]  /*4bbc0*/  PRMT R10, R19, 0x7632, R10 ;  /* 0x00007632130a7816 */ /* 0x001fc4000000000a */
[----:B------:R-:W3:Y:S01]  /*4bbd0*/  LDL.LU R19, [R1+0xd0] ;  /* 0x0000d00001137983 */ /* 0x000ee20000300800 */
[----:B------:R-:W-:Y:S01]  /*4bbe0*/  ISETP.LT.AND P4, PT, R27, c[0x0][0x178], !P0 ;  /* 0x00005e001b007a0c */ /* 0x000fe20004781270 */
[----:B------:R-:W-:Y:S01]  /*4bbf0*/  IMAD.WIDE R4, R16, 0x2, R12 ;  /* 0x0000000210047825 */ /* 0x000fe200078e020c */
[----:B------:R-:W-:Y:S02]  /*4bc00*/  ISETP.LT.AND P5, PT, R22, c[0x0][0x178], !P0 ;  /* 0x00005e0016007a0c */ /* 0x000fe400047a1270 */
[----:B------:R-:W-:Y:S02]  /*4bc10*/  PRMT R0, R18, 0x7632, R0 ;  /* 0x0000763212007816 */ /* 0x000fe40000000000 */
[----:B------:R-:W-:Y:S02]  /*4bc20*/  ISETP.LT.AND P6, PT, R29, c[0x0][0x178], !P0 ;  /* 0x00005e001d007a0c */ /* 0x000fe400047c1270 */
[----:B------:R-:W-:Y:S01]  /*4bc30*/  ISETP.LT.AND P0, PT, R23, c[0x0][0x178], !P3 ;  /* 0x00005e0017007a0c */ /* 0x000fe20005f01270 */
[C---:B------:R-:W-:Y:S01]  /*4bc40*/  IMAD.WIDE R6, R16.reuse, 0x2, R14 ;  /* 0x0000000210067825 */ /* 0x040fe200078e020e */
[----:B---3--:R0:W-:Y:S04]  /*4bc50*/  STL [R1+0x1a68], R19 ;  /* 0x001a681301007387 */ /* 0x0081e80000100800 */
[----:B0-----:R-:W3:Y:S01]  /*4bc60*/  LDL R19, [R1+0x3e0] ;  /* 0x0003e00001137983 */ /* 0x001ee20000100800 */
[C---:B------:R-:W-:Y:S01]  /*4bc70*/  IMAD.WIDE R8, R16.reuse, 0x2, R20 ;  /* 0x0000000210087825 */ /* 0x040fe200078e0214 */
[----:B------:R-:W-:-:S02]  /*4bc80*/  IADD3 R16, R16, c[0x0][0x198], RZ ;  /* 0x0000660010107a10 */ /* 0x000fc40007ffe0ff */
[----:B------:R0:W-:Y:S01]  /*4bc90*/  @P4 STG.E.U16 [R4.64], R0 ;  /* 0x0000000004004986 */ /* 0x0001e2000c101506 */
[----:B------:R-:W-:Y:S02]  /*4bca0*/  ISETP.LT.AND P4, PT, R27, c[0x0][0x178], !P3 ;  /* 0x00005e001b007a0c */ /* 0x000fe40005f81270 */
[----:B------:R-:W-:Y:S02]  /*4bcb0*/  PRMT R11, R24, 0x7632, R11 ;  /* 0x00007632180b7816 */ /* 0x000fe4000000000b */
[C---:B------:R-:W-:Y:S01]  /*4bcc0*/  IADD3 R17, R26.reuse, 0x26, RZ ;  /* 0x000000261a117810 */ /* 0x040fe20007ffe0ff */
[----:B------:R1:W-:Y:S01]  /*4bcd0*/  @P5 STG.E.U16 [R6.64], R10 ;  /* 0x0000000a06005986 */ /* 0x0003e2000c101506 */
[----:B------:R-:W-:Y:S01]  /*4bce0*/  IADD3 R18, R26, 0x27, RZ ;  /* 0x000000271a127810 */ /* 0x000fe20007ffe0ff */
[C---:B0-----:R-:W-:Y:S01]  /*4bcf0*/  IMAD.WIDE R4, R16.reuse, 0x2, R2 ;  /* 0x0000000210047825 */ /* 0x041fe200078e0202 */
[----:B------:R-:W-:Y:S01]  /*4bd00*/  ISETP.GE.AND P1, PT, R17, c[0x0][0x17c], PT ;  /* 0x00005f0011007a0c */ /* 0x000fe20003f26270 */
[----:B------:R-:W-:Y:S01]  /*4bd10*/  @P6 STG.E.U16 [R8.64], R11 ;  /* 0x0000000b08006986 */ /* 0x000fe2000c101506 */
[----:B--2---:R-:W-:Y:S01]  /*4bd20*/  PRMT R17, R25, 0x7632, R17 ;  /* 0x0000763219117816 */ /* 0x004fe20000000011 */
[----:B-1----:R-:W-:-:S02]  /*4bd30*/  IMAD.WIDE R6, R16, 0x2, R12 ;  /* 0x0000000210067825 */ /* 0x002fc400078e020c */
[----:B------:R0:W-:Y:S01]  /*4bd40*/  @P0 STG.E.U16 [R4.64], R25 ;  /* 0x0000001904000986 */ /* 0x0001e2000c101506 */
[----:B------:R-:W-:-:S03]  /*4bd50*/  ISETP.GE.AND P0, PT, R18, c[0x0][0x17c], PT ;  /* 0x00005f0012007a0c */ /* 0x000fc60003f06270 */
[----:B0-----:R-:W2:Y:S04]  /*4bd60*/  LDL.LU R25, [R1+0x410] ;  /* 0x0004100001197983 */ /* 0x001ea80000300800 */
[----:B------:R-:W4:Y:S04]  /*4bd70*/  LDL.LU R24, [R1+0x400] ;  /* 0x0004000001187983 */ /* 0x000f280000300800 */
[----:B------:R-:W2:Y:S04]  /*4bd80*/  LDL.LU R18, [R1+0x130] ;  /* 0x0001300001127983 */ /* 0x000ea80000300800 */
[----:B---3--:R0:W-:Y:S04]  /*4bd90*/  @P4 STG.E.U16 [R6.64], R19 ;  /* 0x0000001306004986 */ /* 0x0081e8000c101506 */
[----:B0-----:R-:W3:Y:S04]  /*4bda0*/  LDL.LU R19, [R1+0x1a68] ;  /* 0x001a680001137983 */ /* 0x001ee80000300800 */
[----:B------:R-:W4:Y:S01]  /*4bdb0*/  LDL.LU R7, [R1+0x3e0] ;  /* 0x0003e00001077983 */ /* 0x000f220000300800 */
        /* <DEDUP_REMOVED lines=8> */
[----:B--2---:R0:W-:Y:S01]  /*4be40*/  @P5 STG.E.U16 [R4.64], R18 ;  /* 0x0000001204005986 */ /* 0x0041e2000c101506 */
[----:B------:R-:W-:Y:S02]  /*4be50*/  ISETP.LT.AND P5, PT, R22, c[0x0][0x178], !P2 ;  /* 0x00005e0016007a0c */ /* 0x000fe400057a1270 */
[----:B------:R-:W-:Y:S01]  /*4be60*/  PRMT R16, R18, 0x7632, R16 ;  /* 0x0000763212107816 */ /* 0x000fe20000000010 */
[----:B0-----:R-:W-:Y:S01]  /*4be70*/  IMAD.WIDE R4, R0, 0x2, R12 ;  /* 0x0000000200047825 */ /* 0x001fe200078e020c */
[----:B------:R-:W-:Y:S01]  /*4be80*/  IADD3 R18, R26, 0x28, RZ ;  /* 0x000000281a127810 */ /* 0x000fe20007ffe0ff */
[----:B---3--:R-:W-:Y:S04]  /*4be90*/  @P3 STG.E.U16 [R8.64], R19 ;  /* 0x0000001308003986 */ /* 0x008fe8000c101506 */
[----:B------:R4:W-:Y:S01]  /*4bea0*/  @P6 STG.E.U16 [R10.64], R17 ;  /* 0x000000110a006986 */ /* 0x0009e2000c101506 */
[----:B------:R-:W-:-:S02]  /*4beb0*/  ISETP.LT.AND P6, PT, R29, c[0x0][0x178], !P2 ;  /* 0x00005e001d007a0c */ /* 0x000fc400057c1270 */
[----:B------:R-:W-:Y:S02]  /*4bec0*/  ISETP.LT.AND P2, PT, R23, c[0x0][0x178], !P1 ;  /* 0x00005e0017007a0c */ /* 0x000fe40004f41270 */
[----:B----4-:R-:W-:Y:S02]  /*4bed0*/  PRMT R11, R7, 0x7632, R11 ;  /* 0x00007632070b7816 */ /* 0x010fe4000000000b */
[C---:B------:R-:W-:Y:S01]  /*4bee0*/  IADD3 R10, R0.reuse, c[0x0][0x198], RZ ;  /* 0x00006600000a7a10 */ /* 0x040fe20007ffe0ff */
[C---:B------:R-:W-:Y:S02]  /*4bef0*/  IMAD.WIDE R6, R0.reuse, 0x2, R14 ;  /* 0x0000000200067825 */ /* 0x040fe400078e020e */
[----:B------:R0:W-:Y:S01]  /*4bf00*/  @P4 STG.E.U16 [R4.64], R11 ;  /* 0x0000000b04004986 */ /* 0x0001e2000c101506 */
[----:B------:R-:W-:Y:S01]  /*4bf10*/  ISETP.LT.AND P4, PT, R27, c[0x0][0x178], !P1 ;  /* 0x00005e001b007a0c */ /* 0x000fe20004f81270 */
[----:B------:R-:W-:Y:S01]  /*4bf20*/  IMAD.WIDE R8, R0, 0x2, R20 ;  /* 0x0000000200087825 */ /* 0x000fe200078e0214 */
[----:B------:R-:W-:Y:S01]  /*4bf30*/  PRMT R17, R19, 0x7632, R17 ;  /* 0x0000763213117816 */ /* 0x000fe20000000011 */
[----:B------:R1:W-:Y:S04]  /*4bf40*/  @P5 STG.E.U16 [R6.64], R16 ;  /* 0x0000001006005986 */ /* 0x0003e8000c101506 */
[----:B------:R-:W-:Y:S01]  /*4bf50*/  @P6 STG.E.U16 [R8.64], R17 ;  /* 0x0000001108006986 */ /* 0x000fe2000c101506 */
[----:B0-----:R-:W-:Y:S01]  /*4bf60*/  IMAD.WIDE R4, R10, 0x2, R2 ;  /* 0x000000020a047825 */ /* 0x001fe200078e0202 */
[----:B------:R-:W-:-:S02]  /*4bf70*/  ISETP.GE.AND P3, PT, R18, c[0x0][0x17c], PT ;  /* 0x00005f0012007a0c */ /* 0x000fc40003f66270 */
[----:B------:R-:W2:Y:S04]  /*4bf80*/  LDL.LU R18, [R1+0x140] ;  /* 0x0001400001127983 */ /* 0x000ea80000300800 */
[----:B------:R0:W-:Y:S01]  /*4bf90*/  @P2 STG.E.U16 [R4.64], R25 ;  /* 0x0000001904002986 */ /* 0x0001e2000c101506 */
[----:B-1----:R-:W-:Y:S01]  /*4bfa0*/  PRMT R16, R25, 0x7632, R16 ;  /* 0x0000763219107816 */ /* 0x002fe20000000010 */
[----:B0-----:R-:W-:Y:S02]  /*4bfb0*/  IMAD.WIDE R4, R10, 0x2, R12 ;  /* 0x000000020a047825 */ /* 0x001fe400078e020c */
[----:B------:R-:W3:Y:S04]  /*4bfc0*/  LDL.LU R25, [R1+0x3b4] ;  /* 0x0003b40001197983 */ /* 0x000ee80000300800 */
[----:B------:R0:W-:Y:S04]  /*4bfd0*/  @P4 STG.E.U16 [R4.64], R24 ;  /* 0x0000001804004986 */ /* 0x0001e8000c101506 */
[----:B0-----:R-:W4:Y:S01]  /*4bfe0*/  LDL.LU R5, [R1+0x150] ;  /* 0x0001500001057983 */ /* 0x001f220000300800 */
[----:B------:R-:W-:-:S02]  /*4bff0*/  ISETP.LT.AND P5, PT, R22, c[0x0][0x178], !P1 ;  /* 0x00005e0016007a0c */ /* 0x000fc40004fa1270 */
[----:B------:R-:W-:Y:S01]  /*4c000*/  ISETP.LT.AND P1, PT, R29, c[0x0][0x178], !P1 ;  /* 0x00005e001d007a0c */ /* 0x000fe20004f21270 */
[C---:B------:R-:W-:Y:S01]  /*4c010*/  IMAD.WIDE R6, R10.reuse, 0x2, R14 ;  /* 0x000000020a067825 */ /* 0x040fe200078e020e */
[----:B------:R-:W-:Y:S01]  /*4c020*/  ISETP.LT.AND P6, PT, R23, c[0x0][0x178], !P0 ;  /* 0x00005e0017007a0c */ /* 0x000fe200047c1270 */
[----:B------:R-:W3:Y:S01]  /*4c030*/  LDL.LU R19, [R1+0xf4] ;  /* 0x0000f40001137983 */ /* 0x000ee20000300800 */
[C---:B------:R-:W-:Y:S01]  /*4c040*/  IADD3 R0, R10.reuse, c[0x0][0x198], RZ ;  /* 0x000066000a007a10 */ /* 0x040fe20007ffe0ff */
[----:B------:R-:W-:Y:S01]  /*4c050*/  IMAD.WIDE R8, R10, 0x2, R20 ;  /* 0x000000020a087825 */ /* 0x000fe200078e0214 */
[----:B------:R-:W-:-:S03]  /*4c060*/  IADD3 R17, R26, 0x29, RZ ;  /* 0x000000291a117810 */ /* 0x000fc60007ffe0ff */
[----:B------:R-:W-:Y:S01]  /*4c070*/  IMAD.WIDE R10, R0, 0x2, R2 ;  /* 0x00000002000a7825 */ /* 0x000fe200078e0202 */
[----:B------:R-:W-:Y:S02]  /*4c080*/  ISETP.GE.AND P2, PT, R17, c[0x0][0x17c], PT ;  /* 0x00005f0011007a0c */ /* 0x000fe40003f46270 */
[----:B--2---:R-:W-:Y:S01]  /*4c090*/  PRMT R17, R18, 0x7632, R17 ;  /* 0x0000763212117816 */ /* 0x004fe20000000011 */
[----:B----4-:R-:W-:Y:S04]  /*4c0a0*/  @P5 STG.E.U16 [R6.64], R5 ;  /* 0x0000000506005986 */ /* 0x010fe8000c101506 */
[----:B------:R0:W-:Y:S04]  /*4c0b0*/  @P1 STG.E.U16 [R8.64], R18 ;  /* 0x0000001208001986 */ /* 0x0001e8000c101506 */
[----:B------:R1:W-:Y:S01]  /*4c0c0*/  @P6 STG.E.U16 [R10.64], R16 ;  /* 0x000000100a006986 */ /* 0x0003e2000c101506 */
[----:B0-----:R-:W-:-:S02]  /*4c0d0*/  IADD3 R18, R26, 0x2a, RZ ;  /* 0x0000002a1a127810 */ /* 0x001fc40007ffe0ff */
[----:B-1----:R-:W-:Y:S02]  /*4c0e0*/  PRMT R11, R24, 0x7632, R11 ;  /* 0x00007632180b7816 */ /* 0x002fe4000000000b */
[----:B------:R-:W2:Y:S01]  /*4c0f0*/  LDL.LU R24, [R1+0xe4] ;  /* 0x0000e40001187983 */ /* 0x000ea20000300800 */
[----:B------:R-:W-:-:S03]  /*4c100*/  ISETP.GE.AND P1, PT, R18, c[0x0][0x17c], PT ;  /* 0x00005f0012007a0c */ /* 0x000fc60003f26270 */
[----:B------:R-:W4:Y:S01]  /*4c110*/  LDL.LU R18, [R1+0x104] ;  /* 0x0001040001127983 */ /* 0x000f220000300800 */
[----:B------:R-:W-:Y:S02]  /*4c120*/  ISETP.LT.AND P4, PT, R27, c[0x0][0x178], !P0 ;  /* 0x00005e001b007a0c */ /* 0x000fe40004781270 */
[----:B------:R-:W-:Y:S02]  /*4c130*/  ISETP.LT.AND P5, PT, R22, c[0x0][0x178], !P0 ;  /* 0x00005e0016007a0c */ /* 0x000fe400047a1270 */
[----:B------:R-:W-:Y:S02]  /*4c140*/  ISETP.LT.AND P6, PT, R29, c[0x0][0x178], !P0 ;  /* 0x00005e001d007a0c */ /* 0x000fe400047c1270 */
[----:B------:R-:W-:Y:S01]  /*4c150*/  PRMT R16, R5, 0x7632, R16 ;  /* 0x0000763205107816 */ /* 0x000fe20000000010 */
[----:B------:R-:W-:Y:S01]  /*4c160*/  IMAD.WIDE R4, R0, 0x2, R12 ;  /* 0x0000000200047825 */ /* 0x000fe200078e020c */
[----:B------:R-:W-:-:S03]  /*4c170*/  ISETP.LT.AND P0, PT, R23, c[0x0][0x178], !P3 ;  /* 0x00005e0017007a0c */ /* 0x000fc60005f01270 */
[C---:B------:R-:W-:Y:S01]  /*4c180*/  IMAD.WIDE R6, R0.reuse, 0x2, R14 ;  /* 0x0000000200067825 */ /* 0x040fe200078e020e */
[C---:B------:R-:W-:Y:S01]  /*4c190*/  IADD3 R10, R0.reuse, c[0x0][0x198], RZ ;  /* 0x00006600000a7a10 */ /* 0x040fe20007ffe0ff */
[----:B------:R0:W-:Y:S02]  /*4c1a0*/  @P4 STG.E.U16 [R4.64], R11 ;  /* 0x0000000b04004986 */ /* 0x0001e4000c101506 */
[----:B------:R-:W-:Y:S01]  /*4c1b0*/  IMAD.WIDE R8, R0, 0x2, R20 ;  /* 0x0000000200087825 */ /* 0x000fe200078e0214 */
[----:B------:R-:W-:Y:S01]  /*4c1c0*/  ISETP.LT.AND P4, PT, R27, c[0x0][0x178], !P3 ;  /* 0x00005e001b007a0c */ /* 0x000fe20005f81270 */
[----:B------:R1:W-:Y:S01]  /*4c1d0*/  @P5 STG.E.U16 [R6.64], R16 ;  /* 0x0000001006005986 */ /* 0x0003e2000c101506 */
[----:B------:R-:W-:Y:S02]  /*4c1e0*/  ISETP.LT.AND P5, PT, R22, c[0x0][0x178], !P3 ;  /* 0x00005e0016007a0c */ /* 0x000fe40005fa1270 */
[----:B------:R-:W-:Y:S01]  /*4c1f0*/  ISETP.LT.AND P3, PT, R29, c[0x0][0x178], !P3 ;  /* 0x00005e001d007a0c */ /* 0x000fe20005f61270 */
[----:B------:R1:W-:Y:S01]  /*4c200*/  @P6 STG.E.U16 [R8.64], R17 ;  /* 0x0000001108006986 */ /* 0x0003e2000c101506 */
[----:B------:R-:W-:Y:S01]  /*4c210*/  ISETP.LT.AND P6, PT, R23, c[0x0][0x178], !P2 ;  /* 0x00005e0017007a0c */ /* 0x000fe200057c1270 */
[C---:B0-----:R-:W-:Y:S01]  /*4c220*/  IMAD.WIDE R4, R10.reuse, 0x2, R2 ;  /* 0x000000020a047825 */ /* 0x041fe200078e0202 */
[----:B------:R-:W-:-:S04]  /*4c230*/  IADD3 R0, R10, c[0x0][0x198], RZ ;  /* 0x000066000a007a10 */ /* 0x000fc80007ffe0ff */
[----:B---3--:R0:W-:Y:S01]  /*4c240*/  @P0 STG.E.U16 [R4.64], R25 ;  /* 0x0000001904000986 */ /* 0x0081e2000c101506 */
[----:B-1----:R-:W-:Y:S01]  /*4c250*/  IMAD.WIDE R6, R10, 0x2, R14 ;  /* 0x000000020a067825 */ /* 0x002fe200078e020e */
[----:B------:R-:W-:-:S03]  /*4c260*/  PRMT R16, R25, 0x7632, R16 ;  /* 0x0000763219107816 */ /* 0x000fc60000000010 */
[----:B------:R-:W-:-:S04]  /*4c270*/  IMAD.WIDE R8, R10, 0x2, R20 ;  /* 0x000000020a087825 */ /* 0x000fc800078e0214 */
[----:B0-----:R-:W-:Y:S01]  /*4c280*/  IMAD.WIDE R4, R10, 0x2, R12 ;  /* 0x000000020a047825 */ /* 0x001fe200078e020c */
[----:B------:R-:W3:Y:S03]  /*4c290*/  LDL.LU R25, [R1+0x3d4] ;  /* 0x0003d40001197983 */ /* 0x000ee60000300800 */
[----:B------:R-:W-:Y:S01]  /*4c2a0*/  IMAD.WIDE R10, R0, 0x2, R2 ;  /* 0x00000002000a7825 */ /* 0x000fe200078e0202 */
[----:B----4-:R-:W-:Y:S04]  /*4c2b0*/  @P4 STG.E.U16 [R4.64], R18 ;  /* 0x0000001204004986 */ /* 0x010fe8000c101506 */
[----:B------:R-:W-:Y:S04]  /*4c2c0*/  @P5 STG.E.U16 [R6.64], R19 ;  /* 0x0000001306005986 */ /* 0x000fe8000c101506 */
[----:B--2---:R-:W-:Y:S04]  /*4c2d0*/  @P3 STG.E.U16 [R8.64], R24 ;  /* 0x0000001808003986 */ /* 0x004fe8000c101506 */
[----:B------:R0:W-:Y:S02]  /*4c2e0*/  @P6 STG.E.U16 [R10.64], R16 ;  /* 0x000000100a006986 */ /* 0x0001e4000c101506 */
[----:B0-----:R-:W-:-:S02]  /*4c2f0*/  PRMT R16, R19, 0x7632, R16 ;  /* 0x0000763213107816 */ /* 0x001fc40000000010 */
[----:B------:R-:W2:Y:S01]  /*4c300*/  LDL.LU R19, [R1+0x114] ;  /* 0x0001140001137983 */ /* 0x000ea20000300800 */
[----:B------:R-:W-:Y:S02]  /*4c310*/  ISETP.LT.AND P4, PT, R27, c[0x0][0x178], !P2 ;  /* 0x00005e001b007a0c */ /* 0x000fe40005781270 */
[----:B------:R-:W-:Y:S01]  /*4c320*/  ISETP.LT.AND P5, PT, R22, c[0x0][0x178], !P2 ;  /* 0x00005e0016007a0c */ /* 0x000fe200057a1270 */
[----:B------:R-:W-:Y:S01]  /*4c330*/  IMAD.WIDE R4, R0, 0x2, R12 ;  /* 0x0000000200047825 */ /* 0x000fe200078e020c */
[----:B------:R-:W-:Y:S02]  /*4c340*/  ISETP.LT.AND P6, PT, R29, c[0x0][0x178], !P2 ;  /* 0x00005e001d007a0c */ /* 0x000fe400057c1270 */
[----:B------:R-:W-:Y:S02]  /*4c350*/  PRMT R11, R18, 0x7632, R11 ;  /* 0x00007632120b7816 */ /* 0x000fe4000000000b */
[----:B------:R-:W-:Y:S02]  /*4c360*/  ISETP.LT.AND P2, PT, R23, c[0x0][0x178], !P1 ;  /* 0x00005e0017007a0c */ /* 0x000fe40004f41270 */
[----:B------:R-:W-:-:S02]  /*4c370*/  IADD3 R17, R26, 0x2b, RZ ;  /* 0x0000002b1a117810 */ /* 0x000fc40007ffe0ff */
[C---:B------:R-:W-:Y:S01]  /*4c380*/  IADD3 R10, R0.reuse, c[0x0][0x198], RZ ;  /* 0x00006600000a7a10 */ /* 0x040fe20007ffe0ff */
[----:B--2---:R0:W-:Y:S04]  /*4c390*/  STL [R1+0x1a64], R19 ;  /* 0x001a641301007387 */ /* 0x0041e80000100800 */
[----:B0-----:R-:W2:Y:S01]  /*4c3a0*/  LDL R19, [R1+0x3c4] ;  /* 0x0003c40001137983 */ /* 0x001ea20000100800 */
[----:B------:R-:W-:Y:S01]  /*4c3b0*/  ISETP.GE.AND P0, PT, R17, c[0x0][0x17c], PT ;  /* 0x00005f0011007a0c */ /* 0x000fe20003f06270 */
[C---:B------:R-:W-:Y:S02]  /*4c3c0*/  IMAD.WIDE R6, R0.reuse, 0x2, R14 ;  /* 0x0000000200067825 */ /* 0x040fe400078e020e */
[----:B------:R0:W-:Y:S01]  /*4c3d0*/  @P4 STG.E.U16 [R4.64], R11 ;  /* 0x0000000b04004986 */ /* 0x0001e2000c101506 */
[----:B------:R-:W-:Y:S01]  /*4c3e0*/  ISETP.LT.AND P4, PT, R27, c[0x0][0x178], !P1 ;  /* 0x00005e001b007a0c */ /* 0x000fe20004f81270 */
[----:B------:R-:W-:Y:S01]  /*4c3f0*/  IMAD.WIDE R8, R0, 0x2, R20 ;  /* 0x0000000200087825 */ /* 0x000fe200078e0214 */
[----:B------:R-:W-:Y:S01]  /*4c400*/  PRMT R17, R24, 0x7632, R17 ;  /* 0x0000763218117816 */ /* 0x000fe20000000011 */
[----:B------:R1:W-:Y:S01]  /*4c410*/  @P5 STG.E.U16 [R6.64], R16 ;  /* 0x0000001006005986 */ /* 0x0003e2000c101506 */
[----:B------:R-:W-:-:S03]  /*4c420*/  IADD3 R18, R26, 0x2c, RZ ;  /* 0x0000002c1a127810 */ /* 0x000fc60007ffe0ff */
[----:B------:R-:W-:Y:S01]  /*4c430*/  @P6 STG.E.U16 [R8.64], R17 ;  /* 0x0000001108006986 */ /* 0x000fe2000c101506 */
[----:B0-----:R-:W-:Y:S01]  /*4c440*/  IMAD.WIDE R4, R10, 0x2, R2 ;  /* 0x000000020a047825 */ /* 0x001fe200078e0202 */
[----:B------:R-:W-:Y:S02]  /*4c450*/  ISETP.GE.AND P3, PT, R18, c[0x0][0x17c], PT ;  /* 0x00005f0012007a0c */ /* 0x000fe40003f66270 */
[----:B------:R-:W4:Y:S04]  /*4c460*/  LDL.LU R18, [R1+0x124] ;  /* 0x0001240001127983 */ /* 0x000f280000300800 */
[----:B---3--:R0:W-:Y:S01]  /*4c470*/  @P2 STG.E.U16 [R4.64], R25 ;  /* 0x0000001904002986 */ /* 0x0081e2000c101506 */
[----:B-1----:R-:W-:Y:S01]  /*4c480*/  PRMT R16, R25, 0x7632, R16 ;  /* 0x0000763219107816 */ /* 0x002fe20000000010 */
[----:B0-----:R-:W-:-:S02]  /*4c490*/  IMAD.WIDE R4, R10, 0x2, R12 ;  /* 0x000000020a047825 */ /* 0x001fc400078e020c */
[----:B------:R-:W3:Y:S04]  /*4c4a0*/  LDL.LU R25, [R1+0x3f4] ;  /* 0x0003f40001197983 */ /* 0x000ee80000300800 */
[----:B------:R-:W3:Y:S04]  /*4c4b0*/  LDL.LU R24, [R1+0x3e4] ;  /* 0x0003e40001187983 */ /* 0x000ee80000300800 */
[----:B--2---:R0:W-:Y:S04]  /*4c4c0*/  @P4 STG.E.U16 [R4.64], R19 ;  /* 0x0000001304004986 */ /* 0x0041e8000c101506 */
[----:B0-----:R-:W2:Y:S04]  /*4c4d0*/  LDL.LU R19, [R1+0x1a64] ;  /* 0x001a640001137983 */ /* 0x001ea80000300800 */
[----:B------:R-:W3:Y:S01]  /*4c4e0*/  LDL.LU R5, [R1+0x3c4] ;  /* 0x0003c40001057983 */ /* 0x000ee20000300800 */
        /* <DEDUP_REMOVED lines=8> */
[----:B----4-:R0:W-:Y:S01]  /*4c570*/  @P5 STG.E.U16 [R6.64], R18 ;  /* 0x0000001206005986 */ /* 0x0101e2000c101506 */
[----:B------:R-:W-:Y:S02]  /*4c580*/  ISETP.LT.AND P5, PT, R22, c[0x0][0x178], !P0 ;  /* 0x00005e0016007a0c */ /* 0x000fe400047a1270 */
[----:B------:R-:W-:-:S04]  /*4c590*/  IADD3 R17, R26, 0x2d, RZ ;  /* 0x0000002d1a117810 */ /* 0x000fc80007ffe0ff */
[----:B------:R-:W-:Y:S01]  /*4c5a0*/  ISETP.GE.AND P2, PT, R17, c[0x0][0x17c], PT ;  /* 0x00005f0011007a0c */ /* 0x000fe20003f46270 */
[C---:B0-----:R-:W-:Y:S01]  /*4c5b0*/  IMAD.WIDE R6, R0.reuse, 0x2, R14 ;  /* 0x0000000200067825 */ /* 0x041fe200078e020e */
[----:B--2---:R-:W-:Y:S04]  /*4c5c0*/  @P1 STG.E.U16 [R8.64], R19 ;  /* 0x0000001308001986 */ /* 0x004fe8000c101506 */
[----:B------:R3:W-:Y:S01]  /*4c5d0*/  @P6 STG.E.U16 [R10.64], R16 ;  /* 0x000000100a006986 */ /* 0x0007e2000c101506 */
[----:B------:R-:W-:Y:S02]  /*4c5e0*/  ISETP.LT.AND P6, PT, R29, c[0x0][0x178], !P0 ;  /* 0x00005e001d007a0c */ /* 0x000fe400047c1270 */
[----:B------:R-:W-:Y:S02]  /*4c5f0*/  ISETP.LT.AND P0, PT, R23, c[0x0][0x178], !P3 ;  /* 0x00005e0017007a0c */ /* 0x000fe40005f01270 */
[----:B---3--:R-:W-:Y:S01]  /*4c600*/  PRMT R11, R5, 0x7632, R11 ;  /* 0x00007632050b7816 */ /* 0x008fe2000000000b */
[C---:B------:R-:W-:Y:S01]  /*4c610*/  IMAD.WIDE R4, R0.reuse, 0x2, R12 ;  /* 0x0000000200047825 */ /* 0x040fe200078e020c */
[----:B------:R-:W-:-:S02]  /*4c620*/  IADD3 R10, R0, c[0x0][0x198], RZ ;  /* 0x00006600000a7a10 */ /* 0x000fc40007ffe0ff */
[----:B------:R-:W-:Y:S02]  /*4c630*/  PRMT R16, R18, 0x7632, R16 ;  /* 0x0000763212107816 */ /* 0x000fe40000000010 */
        /* <DEDUP_REMOVED lines=9> */
[----:B------:R-:W2:Y:S04]  /*4c6d0*/  LDL.LU R18, [R1+0xd4] ;  /* 0x0000d40001127983 */ /* 0x000ea80000300800 */
[----:B------:R0:W-:Y:S01]  /*4c6e0*/  @P0 STG.E.U16 [R4.64], R25 ;  /* 0x0000001904000986 */ /* 0x0001e2000c101506 */
[----:B-1----:R-:W-:Y:S01]  /*4c6f0*/  PRMT R16, R25, 0x7632, R16 ;  /* 0x0000763219107816 */ /* 0x002fe20000000010 */
[----:B0-----:R-:W-:-:S02]  /*4c700*/  IMAD.WIDE R4, R10, 0x2, R12 ;  /* 0x000000020a047825 */ /* 0x001fc400078e020c */
[----:B------:R-:W3:Y:S04]  /*4c710*/  LDL.LU R25, [R1+0x414] ;  /* 0x0004140001197983 */ /* 0x000ee80000300800 */
[----:B------:R0:W-:Y:S04]  /*4c720*/  @P4 STG.E.U16 [R4.64], R24 ;  /* 0x0000001804004986 */ /* 0x0001e8000c101506 */
[----:B0-----:R-:W4:Y:S01]  /*4c730*/  LDL.LU R5, [R1+0x134] ;  /* 0x0001340001057983 */ /* 0x001f220000300800 */
[----:B------:R-:W-:Y:S02]  /*4c740*/  ISETP.LT.AND P5, PT, R22, c[0x0][0x178], !P3 ;  /* 0x00005e0016007a0c */ /* 0x000fe40005fa1270 */
        /* <DEDUP_REMOVED lines=43> */
[----:B------:R-:W-:Y:S04]  /*4ca00*/  @P4 STG.E.U16 [R4.64], R19 ;  /* 0x0000001304004986 */ /* 0x000fe8000c101506 */
[----:B----4-:R-:W-:Y:S04]  /*4ca10*/  @P5 STG.E.U16 [R6.64], R18 ;  /* 0x0000001206005986 */ /* 0x010fe8000c101506 */
[----:B--2---:R-:W-:Y:S04]  /*4ca20*/  @P1 STG.E.U16 [R8.64], R24 ;  /* 0x0000001808001986 */ /* 0x004fe8000c101506 */
[----:B------:R0:W-:Y:S02]  /*4ca30*/  @P6 STG.E.U16 [R10.64], R16 ;  /* 0x000000100a006986 */ /* 0x0001e4000c101506 */
[----:B0-----:R-:W-:-:S02]  /*4ca40*/  PRMT R11, R19, 0x7632, R11 ;  /* 0x00007632130b7816 */ /* 0x001fc4000000000b */
[----:B------:R-:W2:Y:S01]  /*4ca50*/  LDL R19, [R1+0x108] ;  /* 0x0001080001137983 */ /* 0x000ea20000100800 */
[----:B------:R-:W-:Y:S02]  /*4ca60*/  ISETP.LT.AND P4, PT, R27, c[0x0][0x178], !P0 ;  /* 0x00005e001b007a0c */ /* 0x000fe40004781270 */
[----:B------:R-:W-:Y:S01]  /*4ca70*/  ISETP.LT.AND P5, PT, R22, c[0x0][0x178], !P0 ;  /* 0x00005e0016007a0c */ /* 0x000fe200047a1270 */
[----:B------:R-:W-:Y:S01]  /*4ca80*/  IMAD.WIDE R4, R0, 0x2, R12 ;  /* 0x0000000200047825 */ /* 0x000fe200078e020c */
[----:B------:R-:W-:Y:S02]  /*4ca90*/  ISETP.LT.AND P6, PT, R29, c[0x0][0x178], !P0 ;  /* 0x00005e001d007a0c */ /* 0x000fe400047c1270 */
[----:B------:R-:W-:Y:S02]  /*4caa0*/  ISETP.LT.AND P0, PT, R23, c[0x0][0x178], !P3 ;  /* 0x00005e0017007a0c */ /* 0x000fe40005f01270 */
[----:B------:R-:W-:Y:S02]  /*4cab0*/  IADD3 R17, R26, 0x31, RZ ;  /* 0x000000311a117810 */ /* 0x000fe40007ffe0ff */
[C---:B------:R-:W-:Y:S01]  /*4cac0*/  IADD3 R10, R0.reuse, c[0x0][0x198], RZ ;  /* 0x00006600000a7a10 */ /* 0x040fe20007ffe0ff */
[----:B------:R-:W-:Y:S01]  /*4cad0*/  IMAD.WIDE R6, R0, 0x2, R14 ;  /* 0x0000000200067825 */ /* 0x000fe200078e020e */
[----:B------:R-:W-:Y:S01]  /*4cae0*/  ISETP.GE.AND P2, PT, R17, c[0x0][0x17c], PT ;  /* 0x00005f0011007a0c */ /* 0x000fe20003f46270 */
[----:B------:R0:W-:Y:S01]  /*4caf0*/  @P4 STG.E.U16 [R4.64], R11 ;  /* 0x0000000b04004986 */ /* 0x0001e2000c101506 */
[----:B------:R-:W-:Y:S01]  /*4cb00*/  PRMT R16, R18, 0x7632, R16 ;  /* 0x0000763212107816 */ /* 0x000fe20000000010 */
[----:B------:R-:W-:Y:S01]  /*4cb10*/  IMAD.WIDE R8, R0, 0x2, R20 ;  /* 0x0000000200087825 */ /* 0x000fe200078e0214 */
[----:B------:R-:W-:-:S02]  /*4cb20*/  ISETP.LT.AND P4, PT, R27, c[0x0][0x178], !P3 ;  /* 0x00005e001b007a0c */ /* 0x000fc40005f81270 */
[----:B------:R-:W-:Y:S01]  /*4cb30*/  PRMT R17, R24, 0x7632, R17 ;  /* 0x0000763218117816 */ /* 0x000fe20000000011 */
[----:B------:R1:W-:Y:S01]  /*4cb40*/  @P5 STG.E.U16 [R6.64], R16 ;  /* 0x0000001006005986 */ /* 0x0003e2000c101506 */
[----:B------:R-:W-:Y:S01]  /*4cb50*/  IADD3 R18, R26, 0x32, RZ ;  /* 0x000000321a127810 */ /* 0x000fe20007ffe0ff */
[----:B0-----:R-:W-:Y:S02]  /*4cb60*/  IMAD.WIDE R4, R10, 0x2, R2 ;  /* 0x000000020a047825 */ /* 0x001fe400078e0202 */
[----:B------:R-:W-:Y:S01]  /*4cb70*/  @P6 STG.E.U16 [R8.64], R17 ;  /* 0x0000001108006986 */ /* 0x000fe2000c101506 */
[----:B------:R-:W-:-:S03]  /*4cb80*/  ISETP.GE.AND P1, PT, R18, c[0x0][0x17c], PT ;  /* 0x00005f0012007a0c */ /* 0x000fc60003f26270 */
[----:B---3--:R0:W-:Y:S01]  /*4cb90*/  @P0 STG.E.U16 [R4.64], R25 ;  /* 0x0000001904000986 */ /* 0x0081e2000c101506 */
[----:B-1----:R-:W-:-:S03]  /*4cba0*/  PRMT R16, R25, 0x7632, R16 ;  /* 0x0000763219107816 */ /* 0x002fc60000000010 */
[----:B------:R-:W3:Y:S04]  /*4cbb0*/  LDL.LU R18, [R1+0xe8] ;  /* 0x0000e80001127983 */ /* 0x000ee80000300800 */
[----:B------:R-:W4:Y:S01]  /*4cbc0*/  LDL.LU R24, [R1+0x128] ;  /* 0x0001280001187983 */ /* 0x000f220000300800 */
[----:B0-----:R-:W-:-:S03]  /*4cbd0*/  IMAD.WIDE R4, R10, 0x2, R12 ;  /* 0x000000020a047825 */ /* 0x001fc600078e020c */
[----:B------:R-:W3:Y:S04]  /*4cbe0*/  LDL.LU R25, [R1+0x118] ;  /* 0x0001180001197983 */ /* 0x000ee80000300800 */
[----:B--2---:R0:W-:Y:S04]  /*4cbf0*/  @P4 STG.E.U16 [R4.64], R19 ;  /* 0x0000001304004986 */ /* 0x0041e8000c101506 */
[----:B0-----:R-:W2:Y:S04]  /*4cc00*/  LDL.LU R19, [R1+0x1a60] ;  /* 0x001a600001137983 */ /* 0x001ea80000300800 */
[----:B------:R-:W2:Y:S04]  /*4cc10*/  LDL.LU R4, [R1+0x108] ;  /* 0x0001080001047983 */ /* 0x000ea80000300800 */
[----:B------:R-:W2:Y:S01]  /*4cc20*/  LDL.LU R5, [R1+0xf8] ;  /* 0x0000f80001057983 */ /* 0x000ea20000300800 */
[----:B------:R-:W-:-:S02]  /*4cc30*/  ISETP.LT.AND P5, PT, R22, c[0x0][0x178], !P3 ;  /* 0x00005e0016007a0c */ /* 0x000fc40005fa1270 */
[----:B------:R-:W-:Y:S02]  /*4cc40*/  ISETP.LT.AND P3, PT, R29, c[0x0][0x178], !P3 ;  /* 0x00005e001d007a0c */ /* 0x000fe40005f61270 */
[----:B------:R-:W-:Y:S02]  /*4cc50*/  ISETP.LT.AND P6, PT, R23, c[0x0][0x178], !P2 ;  /* 0x00005e0017007a0c */ /* 0x000fe400057c1270 */
[C---:B------:R-:W-:Y:S01]  /*4cc60*/  IADD3 R0, R10.reuse, c[0x0][0x198], RZ ;  /* 0x000066000a007a10 */ /* 0x040fe20007ffe0ff */
[----:B------:R-:W-:-:S04]  /*4cc70*/  IMAD.WIDE R6, R10, 0x2, R14 ;  /* 0x000000020a067825 */ /* 0x000fc800078e020e */
[----:B------:R-:W-:-:S04]  /*4cc80*/  IMAD.WIDE R8, R10, 0x2, R20 ;  /* 0x000000020a087825 */ /* 0x000fc800078e0214 */
[C---:B------:R-:W-:Y:S01]  /*4cc90*/  IMAD.WIDE R10, R0.reuse, 0x2, R2 ;  /* 0x00000002000a7825 */ /* 0x040fe200078e0202 */
[----:B--2---:R0:W-:Y:S04]  /*4cca0*/  @P5 STG.E.U16 [R6.64], R5 ;  /* 0x0000000506005986 */ /* 0x0041e8000c101506 */
[----:B---3--:R1:W-:Y:S04]  /*4ccb0*/  @P3 STG.E.U16 [R8.64], R18 ;  /* 0x0000001208003986 */ /* 0x0083e8000c101506 */
[----:B------:R2:W-:Y:S01]  /*4ccc0*/  @P6 STG.E.U16 [R10.64], R16 ;  /* 0x000000100a006986 */ /* 0x0005e2000c101506 */
[----:B0-----:R-:W-:-:S04]  /*4ccd0*/  IMAD.WIDE R6, R0, 0x2, R14 ;  /* 0x0000000200067825 */ /* 0x001fc800078e020e */
[----:B-1----:R-:W-:Y:S01]  /*4cce0*/  IMAD.WIDE R8, R0, 0x2, R20 ;  /* 0x0000000200087825 */ /* 0x002fe200078e0214 */
[----:B--2---:R-:W-:Y:S02]  /*4ccf0*/  PRMT R11, R4, 0x7632, R11 ;  /* 0x00007632040b7816 */ /* 0x004fe4000000000b */
[----:B------:R-:W-:Y:S01]  /*4cd00*/  PRMT R16, R5, 0x7632, R16 ;  /* 0x0000763205107816 */ /* 0x000fe20000000010 */
[C---:B------:R-:W-:Y:S01]  /*4cd10*/  IMAD.WIDE R4, R0.reuse, 0x2, R12 ;  /* 0x0000000200047825 */ /* 0x040fe200078e020c */
[----:B------:R-:W-:Y:S02]  /*4cd20*/  IADD3 R10, R0, c[0x0][0x198], RZ ;  /* 0x00006600000a7a10 */ /* 0x000fe40007ffe0ff */
[----:B------:R-:W2:Y:S01]  /*4cd30*/  LDL.LU R0, [R1+0x3d8] ;  /* 0x0003d80001007983 */ /* 0x000ea20000300800 */
[----:B------:R-:W-:Y:S02]  /*4cd40*/  ISETP.LT.AND P3, PT, R27, c[0x0][0x178], !P2 ;  /* 0x00005e001b007a0c */ /* 0x000fe40005761270 */
[----:B------:R-:W-:-:S02]  /*4cd50*/  ISETP.LT.AND P5, PT, R22, c[0x0][0x178], !P2 ;  /* 0x00005e0016007a0c */ /* 0x000fc400057a1270 */
[----:B------:R-:W-:Y:S02]  /*4cd60*/  ISETP.LT.AND P6, PT, R29, c[0x0][0x178], !P2 ;  /* 0x00005e001d007a0c */ /* 0x000fe400057c1270 */
[----:B------:R-:W-:Y:S02]  /*4cd70*/  IADD3 R17, R26, 0x33, RZ ;  /* 0x000000331a117810 */ /* 0x000fe40007ffe0ff */
[----:B------:R-:W-:Y:S02]  /*4cd80*/  ISETP.LT.AND P4, PT, R23, c[0x0][0x178], !P1 ;  /* 0x00005e0017007a0c */ /* 0x000fe40004f81270 */
[----:B------:R-:W-:Y:S02]  /*4cd90*/  ISETP.GE.AND P0, PT, R17, c[0x0][0x17c], PT ;  /* 0x00005f0011007a0c */ /* 0x000fe40003f06270 */
[----:B------:R-:W-:Y:S01]  /*4cda0*/  PRMT R17, R18, 0x7632, R17 ;  /* 0x0000763212117816 */ /* 0x000fe20000000011 */
[----:B------:R0:W-:Y:S04]  /*4cdb0*/  @P3 STG.E.U16 [R4.64], R11 ;  /* 0x0000000b04003986 */ /* 0x0001e8000c101506 */
[----:B------:R-:W-:Y:S04]  /*4cdc0*/  @P5 STG.E.U16 [R6.64], R16 ;  /* 0x0000001006005986 */ /* 0x000fe8000c101506 */
[----:B------:R1:W-:Y:S01]  /*4cdd0*/  @P6 STG.E.U16 [R8.64], R17 ;  /* 0x0000001108006986 */ /* 0x0003e2000c101506 */
[----:B0-----:R-:W-:Y:S01]  /*4cde0*/  IMAD.WIDE R4, R10, 0x2, R2 ;  /* 0x000000020a047825 */ /* 0x001fe200078e0202 */
[----:B-1----:R-:W-:-:S04]  /*4cdf0*/  IADD3 R17, R26, 0x35, RZ ;  /* 0x000000351a117810 */ /* 0x002fc80007ffe0ff */
[----:B--2---:R0:W-:Y:S01]  /*4ce00*/  @P4 STG.E.U16 [R4.64], R0 ;  /* 0x0000000004004986 */ /* 0x0041e2000c101506 */
[----:B------:R-:W-:-:S03]  /*4ce10*/  ISETP.GE.AND P4, PT, R17, c[0x0][0x17c], PT ;  /* 0x00005f0011007a0c */ /* 0x000fc60003f86270 */
[----:B------:R-:W2:Y:S01]  /*4ce20*/  LDL.LU R17, [R1+0x3c8] ;  /* 0x0003c80001117983 */ /* 0x000ea20000300800 */
[----:B------:R-:W-:Y:S02]  /*4ce30*/  ISETP.LT.AND P3, PT, R27, c[0x0][0x178], !P1 ;  /* 0x00005e001b007a0c */ /* 0x000fe40004f61270 */
[----:B------:R-:W-:Y:S02]  /*4ce40*/  ISETP.LT.AND P5, PT, R22, c[0x0][0x178], !P1 ;  /* 0x00005e0016007a0c */ /* 0x000fe40004fa1270 */
[----:B------:R-:W-:Y:S01]  /*4ce50*/  ISETP.LT.AND P1, PT, R29, c[0x0][0x178], !P1 ;  /* 0x00005e001d007a0c */ /* 0x000fe20004f21270 */
[----:B------:R-:W-:Y:S01]  /*4ce60*/  IMAD.WIDE R6, R10, 0x2, R14 ;  /* 0x000000020a067825 */ /* 0x000fe200078e020e */
[----:B------:R-:W-:-:S03]  /*4ce70*/  ISETP.LT.AND P6, PT, R23, c[0x0][0x178], !P0 ;  /* 0x00005e0017007a0c */ /* 0x000fc600047c1270 */
[----:B0-----:R-:W-:Y:S01]  /*4ce80*/  IMAD.WIDE R4, R10, 0x2, R12 ;  /* 0x000000020a047825 */ /* 0x001fe200078e020c */
[----:B------:R-:W-:-:S03]  /*4ce90*/  PRMT R16, R0, 0x7632, R16 ;  /* 0x0000763200107816 */ /* 0x000fc60000000010 */
[C---:B------:R-:W-:Y:S01]  /*4cea0*/  IMAD.WIDE R8, R10.reuse, 0x2, R20 ;  /* 0x000000020a087825 */ /* 0x040fe200078e0214 */
[----:B------:R-:W-:Y:S02]  /*4ceb0*/  IADD3 R0, R10, c[0x0][0x198], RZ ;  /* 0x000066000a007a10 */ /* 0x000fe40007ffe0ff */
[----:B------:R-:W-:-:S03]  /*4cec0*/  IADD3 R18, R26, 0x34, RZ ;  /* 0x000000341a127810 */ /* 0x000fc60007ffe0ff */
[----:B------:R-:W-:Y:S01]  /*4ced0*/  IMAD.WIDE R10, R0, 0x2, R2 ;  /* 0x00000002000a7825 */ /* 0x000fe200078e0202 */
[----:B------:R-:W-:Y:S01]  /*4cee0*/  ISETP.GE.AND P2, PT, R18, c[0x0][0x17c], PT ;  /* 0x00005f0012007a0c */ /* 0x000fe20003f46270 */
[----:B--2---:R0:W-:Y:S01]  /*4cef0*/  @P3 STG.E.U16 [R4.64], R17 ;  /* 0x0000001104003986 */ /* 0x0041e2000c101506 */
[----:B------:R-:W-:-:S03]  /*4cf00*/  ISETP.LT.AND P3, PT, R22, c[0x0][0x178], !P0 ;  /* 0x00005e0016007a0c */ /* 0x000fc60004761270 */
[----:B----4-:R1:W-:Y:S04]  /*4cf10*/  @P5 STG.E.U16 [R6.64], R24 ;  /* 0x0000001806005986 */ /* 0x0103e8000c101506 */
[----:B------:R2:W-:Y:S01]  /*4cf20*/  @P1 STG.E.U16 [R8.64], R25 ;  /* 0x0000001908001986 */ /* 0x0005e2000c101506 */
[----:B------:R-:W-:Y:S02]  /*4cf30*/  ISETP.LT.AND P1, PT, R27, c[0x0][0x178], !P0 ;  /* 0x00005e001b007a0c */ /* 0x000fe40004721270 */
[----:B------:R-:W-:Y:S01]  /*4cf40*/  ISETP.LT.AND P0, PT, R29, c[0x0][0x178], !P0 ;  /* 0x00005e001d007a0c */ /* 0x000fe20004701270 */
[----:B------:R3:W-:Y:S01]  /*4cf50*/  @P6 STG.E.U16 [R10.64], R16 ;  /* 0x000000100a006986 */ /* 0x0007e2000c101506 */
[----:B------:R-:W-:Y:S01]  /*4cf60*/  PRMT R18, R17, 0x7632, R18 ;  /* 0x0000763211127816 */ /* 0x000fe20000000012 */
[----:B0-----:R-:W-:-:S04]  /*4cf70*/  IMAD.WIDE R4, R0, 0x2, R14 ;  /* 0x0000000200047825 */ /* 0x001fc800078e020e */
[----:B-1----:R-:W-:-:S04]  /*4cf80*/  IMAD.WIDE R6, R0, 0x2, R12 ;  /* 0x0000000200067825 */ /* 0x002fc800078e020c */
[----:B--2---:R-:W-:Y:S01]  /*4cf90*/  IMAD.WIDE R8, R0, 0x2, R20 ;  /* 0x0000000200087825 */ /* 0x004fe200078e0214 */
[----:B---3--:R-:W-:Y:S02]  /*4cfa0*/  PRMT R11, R24, 0x7632, R11 ;  /* 0x00007632180b7816 */ /* 0x008fe4000000000b */
[----:B------:R-:W-:Y:S01]  /*4cfb0*/  PRMT R16, R25, 0x7632, R16 ;  /* 0x0000763219107816 */ /* 0x000fe20000000010 */
[----:B------:R-:W-:Y:S04]  /*4cfc0*/  @P1 STG.E.U16 [R6.64], R18 ;  /* 0x0000001206001986 */ /* 0x000fe8000c101506 */
[----:B------:R-:W2:Y:S04]  /*4cfd0*/  LDL.LU R25, [R1+0x138] ;  /* 0x0001380001197983 */ /* 0x000ea80000300800 */
[----:B------:R-:W3:Y:S04]  /*4cfe0*/  LDL.LU R24, [R1+0x418] ;  /* 0x0004180001187983 */ /* 0x000ee80000300800 */
[----:B------:R0:W-:Y:S04]  /*4cff0*/  @P3 STG.E.U16 [R4.64], R11 ;  /* 0x0000000b04003986 */ /* 0x0001e8000c101506 */
[----:B------:R1:W-:Y:S04]  /*4d000*/  @P0 STG.E.U16 [R8.64], R16 ;  /* 0x0000001008000986 */ /* 0x0003e8000c101506 */
[----:B0-----:R-:W4:Y:S04]  /*4d010*/  LDL.LU R11, [R1+0x3e8] ;  /* 0x0003e800010b7983 */ /* 0x001f280000300800 */
[----:B-1----:R-:W2:Y:S01]  /*4d020*/  LDL.LU R9, [R1+0x3f8] ;  /* 0x0003f80001097983 */ /* 0x002ea20000300800 */
[----:B------:R-:W-:-:S02]  /*4d030*/  ISETP.LT.AND P6, PT, R23, c[0x0][0x178], !P2 ;  /* 0x00005e0017007a0c */ /* 0x000fc400057c1270 */
[----:B------:R-:W-:Y:S02]  /*4d040*/  ISETP.LT.AND P5, PT, R27, c[0x0][0x178], !P2 ;  /* 0x00005e001b007a0c */ /* 0x000fe400057a1270 */
[----:B------:R-:W-:Y:S02]  /*4d050*/  IADD3 R10, R0, c[0x0][0x198], RZ ;  /* 0x00006600000a7a10 */ /* 0x000fe40007ffe0ff */
[----:B------:R-:W-:-:S03]  /*4d060*/  ISETP.LT.AND P3, PT, R22, c[0x0][0x178], !P2 ;  /* 0x00005e0016007a0c */ /* 0x000fc60005761270 */
[----:B------:R-:W-:-:S04]  /*4d070*/  IMAD.WIDE R6, R10, 0x2, R2 ;  /* 0x000000020a067825 */ /* 0x000fc800078e0202 */
[C---:B------:R-:W-:Y:S01]  /*4d080*/  IMAD.WIDE R4, R10.reuse, 0x2, R12 ;  /* 0x000000020a047825 */ /* 0x040fe200078e020c */
[----:B--2---:R-:W-:Y:S04]  /*4d090*/  @P6 STG.E.U16 [R6.64], R9 ;  /* 0x0000000906006986 */ /* 0x004fe8000c101506 */
[----:B----4-:R0:W-:Y:S02]  /*4d0a0*/  @P5 STG.E.U16 [R4.64], R11 ;  /* 0x0000000b04005986 */ /* 0x0101e4000c101506 */
[----:B0-----:R-:W-:-:S05]  /*4d0b0*/  IMAD.WIDE R4, R10, 0x2, R14 ;  /* 0x000000020a047825 */ /* 0x001fca00078e020e */
[----:B------:R0:W-:Y:S04]  /*4d0c0*/  @P3 STG.E.U16 [R4.64], R25 ;  /* 0x0000001904003986 */ /* 0x0001e8000c101506 */
[----:B0-----:R-:W2:Y:S01]  /*4d0d0*/  LDL.LU R5, [R1+0xd8] ;  /* 0x0000d80001057983 */ /* 0x001ea20000300800 */
[----:B------:R-:W-:Y:S02]  /*4d0e0*/  IADD3 R0, R26, 0x37, RZ ;  /* 0x000000371a007810 */ /* 0x000fe40007ffe0ff */
[----:B------:R-:W-:Y:S02]  /*4d0f0*/  ISETP.LT.AND P2, PT, R29, c[0x0][0x178], !P2 ;  /* 0x00005e001d007a0c */ /* 0x000fe40005741270 */
[----:B------:R-:W-:Y:S02]  /*4d100*/  ISETP.LT.AND P5, PT, R23, c[0x0][0x178], !P4 ;  /* 0x00005e0017007a0c */ /* 0x000fe400067a1270 */
[----:B------:R-:W-:-:S02]  /*4d110*/  ISETP.GE.AND P0, PT, R0, c[0x0][0x17c], PT ;  /* 0x00005f0000007a0c */ /* 0x000fc40003f06270 */
[----:B------:R-:W-:Y:S02]  /*4d120*/  ISETP.LT.AND P6, PT, R27, c[0x0][0x178], !P4 ;  /* 0x00005e001b007a0c */ /* 0x000fe400067c1270 */
[----:B------:R-:W-:Y:S02]  /*4d130*/  IADD3 R0, R10, c[0x0][0x198], RZ ;  /* 0x000066000a007a10 */ /* 0x000fe40007ffe0ff */
[----:B------:R-:W-:Y:S01]  /*4d140*/  IADD3 R17, R26, 0x36, RZ ;  /* 0x000000361a117810 */ /* 0x000fe20007ffe0ff */
[----:B------:R-:W-:Y:S01]  /*4d150*/  IMAD.WIDE R6, R10, 0x2, R20 ;  /* 0x000000020a067825 */ /* 0x000fe200078e0214 */
[----:B------:R-:W-:Y:S02]  /*4d160*/  PRMT R16, R9, 0x7632, R16 ;  /* 0x0000763209107816 */ /* 0x000fe40000000010 */
[----:B------:R-:W-:Y:S01]  /*4d170*/  ISETP.GE.AND P1, PT, R17, c[0x0][0x17c], PT ;  /* 0x00005f0011007a0c */ /* 0x000fe20003f26270 */
[----:B------:R-:W-:Y:S01]  /*4d180*/  IMAD.WIDE R8, R0, 0x2, R2 ;  /* 0x0000000200087825 */ /* 0x000fe200078e0202 */
[----:B------:R-:W-:-:S02]  /*4d190*/  PRMT R17, R11, 0x7632, R17 ;  /* 0x000076320b117816 */ /* 0x000fc40000000011 */
[----:B------:R-:W-:Y:S01]  /*4d1a0*/  ISETP.LT.AND P3, PT, R22, c[0x0][0x178], !P4 ;  /* 0x00005e0016007a0c */ /* 0x000fe20006761270 */
[----:B------:R-:W-:Y:S01]  /*4d1b0*/  IMAD.WIDE R10, R0, 0x2, R12 ;  /* 0x00000002000a7825 */ /* 0x000fe200078e020c */
[----:B------:R-:W-:Y:S01]  /*4d1c0*/  ISETP.LT.AND P4, PT, R29, c[0x0][0x178], !P4 ;  /* 0x00005e001d007a0c */ /* 0x000fe20006781270 */
[----:B--2---:R0:W-:Y:S04]  /*4d1d0*/  @P2 STG.E.U16 [R6.64], R5 ;  /* 0x0000000506002986 */ /* 0x0041e8000c101506 */
[----:B------:R1:W-:Y:S01]  /*4d1e0*/  @P5 STG.E.U16 [R8.64], R16 ;  /* 0x0000001008005986 */ /* 0x0003e2000c101506 */
[----:B------:R-:W-:-:S03]  /*4d1f0*/  ISETP.LT.AND P5, PT, R23, c[0x0][0x178], !P1 ;  /* 0x00005e0017007a0c */ /* 0x000fc60004fa1270 */
[----:B------:R2:W-:Y:S01]  /*4d200*/  @P6 STG.E.U16 [R10.64], R17 ;  /* 0x000000110a006986 */ /* 0x0005e2000c101506 */
[----:B0-----:R-:W-:Y:S01]  /*4d210*/  IMAD.WIDE R6, R0, 0x2, R20 ;  /* 0x0000000200067825 */ /* 0x001fe200078e0214 */
[----:B-1----:R-:W-:-:S03]  /*4d220*/  PRMT R16, R5, 0x7632, R16 ;  /* 0x0000763205107816 */ /* 0x002fc60000000010 */
[C---:B------:R-:W-:Y:S01]  /*4d230*/  IMAD.WIDE R4, R0.reuse, 0x2, R14 ;  /* 0x0000000200047825 */ /* 0x040fe200078e020e */
[----:B--2---:R-:W-:Y:S02]  /*4d240*/  IADD3 R10, R0, c[0x0][0x198], RZ ;  /* 0x00006600000a7a10 */ /* 0x004fe40007ffe0ff */
[----:B------:R-:W-:Y:S02]  /*4d250*/  PRMT R11, R25, 0x7632, R11 ;  /* 0x00007632190b7816 */ /* 0x000fe4000000000b */
[----:B------:R-:W2:Y:S01]  /*4d260*/  LDL.LU R25, [R1+0x148] ;  /* 0x0001480001197983 */ /* 0x000ea20000300800 */
[----:B------:R-:W-:-:S03]  /*4d270*/  IMAD.WIDE R8, R10, 0x2, R2 ;  /* 0x000000020a087825 */ /* 0x000fc600078e0202 */
[----:B------:R-:W-:Y:S04]  /*4d280*/  @P3 STG.E.U16 [R4.64], R11 ;  /* 0x0000000b04003986 */ /* 0x000fe8000c101506 */
[----:B------:R0:W-:Y:S04]  /*4d290*/  @P4 STG.E.U16 [R6.64], R16 ;  /* 0x0000001006004986 */ /* 0x0001e8000c101506 */
[----:B---3--:R1:W-:Y:S04]  /*4d2a0*/  @P5 STG.E.U16 [R8.64], R24 ;  /* 0x0000001808005986 */ /* 0x0083e8000c101506 */
[----:B0-----:R-:W3:Y:S04]  /*4d2b0*/  LDL.LU R16, [R1+0x3bc] ;  /* 0x0003bc0001107983 */ /* 0x001ee80000300800 */
[----:B-1----:R-:W4:Y:S01]  /*4d2c0*/  LDL.LU R9, [R1+0x408] ;  /* 0x0004080001097983 */ /* 0x002f220000300800 */
[----:B------:R-:W-:Y:S01]  /*4d2d0*/  ISETP.LT.AND P2, PT, R27, c[0x0][0x178], !P1 ;  /* 0x00005e001b007a0c */ /* 0x000fe20004f41270 */
[----:B------:R-:W-:Y:S01]  /*4d2e0*/  IMAD.WIDE R6, R10, 0x2, R12 ;  /* 0x000000020a067825 */ /* 0x000fe200078e020c */
[----:B------:R-:W-:-:S02]  /*4d2f0*/  ISETP.LT.AND P6, PT, R22, c[0x0][0x178], !P1 ;  /* 0x00005e0016007a0c */ /* 0x000fc40004fc1270 */
[----:B------:R-:W-:-:S09]  /*4d300*/  ISETP.LT.AND P1, PT, R29, c[0x0][0x178], !P1 ;  /* 0x00005e001d007a0c */ /* 0x000fd20004f21270 */
[----:B----4-:R0:W-:Y:S04]  /*4d310*/  @P2 STG.E.U16 [R6.64], R9 ;  /* 0x0000000906002986 */ /* 0x0101e8000c101506 */
[----:B0-----:R-:W4:Y:S01]  /*4d320*/  LDL R7, [R1+0x158] ;  /* 0x0001580001077983 */ /* 0x001f220000100800 */
[C---:B------:R-:W-:Y:S01]  /*4d330*/  IMAD.WIDE R4, R10.reuse, 0x2, R14 ;  /* 0x000000020a047825 */ /* 0x040fe200078e020e */
[C---:B------:R-:W-:Y:S02]  /*4d340*/  IADD3 R0, R10.reuse, c[0x0][0x198], RZ ;  /* 0x000066000a007a10 */ /* 0x040fe40007ffe0ff */
[----:B------:R-:W-:Y:S02]  /*4d350*/  ISETP.LT.AND P5, PT, R23, c[0x0][0x178], !P0 ;  /* 0x00005e0017007a0c */ /* 0x000fe400047a1270 */
[----:B------:R-:W-:Y:S01]  /*4d360*/  ISETP.LT.AND P4, PT, R27, c[0x0][0x178], !P0 ;  /* 0x00005e001b007a0c */ /* 0x000fe20004781270 */
[----:B----4-:R0:W-:Y:S02]  /*4d370*/  @P6 STG.E.U16 [R4.64], R7 ;  /* 0x0000000704006986 */ /* 0x0101e4000c101506 */
[----:B0-----:R-:W-:Y:S01]  /*4d380*/  IMAD.WIDE R4, R10, 0x2, R20 ;  /* 0x000000020a047825 */ /* 0x001fe200078e0214 */
[----:B------:R-:W-:-:S02]  /*4d390*/  PRMT R10, R24, 0x7632, R10 ;  /* 0x00007632180a7816 */ /* 0x000fc4000000000a */
[----:B------:R-:W4:Y:S04]  /*4d3a0*/  LDL.LU R24, [R1+0xfc] ;  /* 0x0000fc0001187983 */ /* 0x000f280000300800 */
[----:B--2---:R0:W-:Y:S04]  /*4d3b0*/  @P1 STG.E.U16 [R4.64], R25 ;  /* 0x0000001904001986 */ /* 0x0041e8000c101506 */
[----:B0-----:R-:W2:Y:S01]  /*4d3c0*/  LDL.LU R5, [R1+0x158] ;  /* 0x0001580001057983 */ /* 0x001ea20000300800 */
[----:B------:R-:W-:Y:S01]  /*4d3d0*/  IADD3 R8, R26, 0x39, RZ ;  /* 0x000000391a087810 */ /* 0x000fe20007ffe0ff */
[----:B------:R-:W-:Y:S01]  /*4d3e0*/  IMAD.WIDE R6, R0, 0x2, R2 ;  /* 0x0000000200067825 */ /* 0x000fe200078e0202 */
[----:B------:R-:W-:-:S02]  /*4d3f0*/  PRMT R11, R9, 0x7632, R11 ;  /* 0x00007632090b7816 */ /* 0x000fc4000000000b */
[----:B------:R-:W-:Y:S01]  /*4d400*/  ISETP.GE.AND P2, PT, R8, c[0x0][0x17c], PT ;  /* 0x00005f0008007a0c */ /* 0x000fe20003f46270 */
[----:B------:R-:W-:Y:S01]  /*4d410*/  IMAD.WIDE R8, R0, 0x2, R12 ;  /* 0x0000000200087825 */ /* 0x000fe200078e020c */
[----:B------:R-:W-:Y:S01]  /*4d420*/  ISETP.LT.AND P1, PT, R22, c[0x0][0x178], !P0 ;  /* 0x00005e0016007a0c */ /* 0x000fe20004721270 */
[----:B------:R-:W-:Y:S04]  /*4d430*/  @P5 STG.E.U16 [R6.64], R10 ;  /* 0x0000000a06005986 */ /* 0x000fe8000c101506 */
[----:B------:R0:W-:Y:S02]  /*4d440*/  @P4 STG.E.U16 [R8.64], R11 ;  /* 0x0000000b08004986 */ /* 0x0001e4000c101506 */
[----:B0-----:R-:W-:Y:S02]  /*4d450*/  IADD3 R11, R26, 0x3a, RZ ;  /* 0x0000003a1a0b7810 */ /* 0x001fe40007ffe0ff */
[----:B------:R-:W-:-:S02]  /*4d460*/  PRMT R9, R25, 0x7632, R9 ;  /* 0x0000763219097816 */ /* 0x000fc40000000009 */
[----:B------:R-:W3:Y:S01]  /*4d470*/  LDL.LU R25, [R1+0xec] ;  /* 0x0000ec0001197983 */ /* 0x000ee20000300800 */
[----:B--2---:R-:W-:Y:S01]  /*4d480*/  PRMT R8, R5, 0x7632, R8 ;  /* 0x0000763205087816 */ /* 0x004fe20000000008 */
[----:B------:R-:W-:-:S05]  /*4d490*/  IMAD.WIDE R4, R0, 0x2, R14 ;  /* 0x0000000200047825 */ /* 0x000fca00078e020e */
[----:B------:R0:W-:Y:S01]  /*4d4a0*/  @P1 STG.E.U16 [R4.64], R8 ;  /* 0x0000000804001986 */ /* 0x0001e2000c101506 */
[----:B------:R-:W-:-:S03]  /*4d4b0*/  ISETP.GE.AND P1, PT, R11, c[0x0][0x17c], PT ;  /* 0x00005f000b007a0c */ /* 0x000fc60003f26270 */
[----:B------:R-:W2:Y:S01]  /*4d4c0*/  LDL.LU R11, [R1+0x10c] ;  /* 0x00010c00010b7983 */ /* 0x000ea20000300800 */
[----:B------:R-:W-:Y:S02]  /*4d4d0*/  IADD3 R17, R26, 0x38, RZ ;  /* 0x000000381a117810 */ /* 0x000fe40007ffe0ff */
[----:B------:R-:W-:Y:S02]  /*4d4e0*/  ISETP.LT.AND P0, PT, R29, c[0x0][0x178], !P0 ;  /* 0x00005e001d007a0c */ /* 0x000fe40004701270 */
[----:B------:R-:W-:Y:S01]  /*4d4f0*/  ISETP.GE.AND P3, PT, R17, c[0x0][0x17c], PT ;  /* 0x00005f0011007a0c */ /* 0x000fe20003f66270 */
[----:B------:R-:W-:-:S03]  /*4d500*/  IMAD.WIDE R6, R0, 0x2, R20 ;  /* 0x0000000200067825 */ /* 0x000fc600078e0214 */
[----:B------:R-:W-:Y:S02]  /*4d510*/  ISETP.LT.AND P4, PT, R23, c[0x0][0x178], !P3 ;  /* 0x00005e0017007a0c */ /* 0x000fe40005f81270 */
[----:B------:R-:W-:Y:S02]  /*4d520*/  ISETP.LT.AND P5, PT, R27, c[0x0][0x178], !P3 ;  /* 0x00005e001b007a0c */ /* 0x000fe40005fa1270 */
[----:B------:R-:W-:Y:S02]  /*4d530*/  ISETP.LT.AND P6, PT, R22, c[0x0][0x178], !P3 ;  /* 0x00005e0016007a0c */ /* 0x000fe40005fc1270 */
[----:B------:R-:W-:Y:S01]  /*4d540*/  IADD3 R10, R0, c[0x0][0x198], RZ ;  /* 0x00006600000a7a10 */ /* 0x000fe20007ffe0ff */
[----:B------:R1:W-:Y:S04]  /*4d550*/  @P0 STG.E.U16 [R6.64], R9 ;  /* 0x0000000906000986 */ /* 0x0003e8000c101506 */
[----:B0-----:R-:W-:Y:S01]  /*4d560*/  IMAD.WIDE R4, R10, 0x2, R2 ;  /* 0x000000020a047825 */ /* 0x001fe200078e0202 */
[----:B------:R-:W-:-:S02]  /*4d570*/  IADD3 R0, R26, 0x3b, RZ ;  /* 0x0000003b1a007810 */ /* 0x000fc40007ffe0ff */
[----:B------:R-:W-:Y:S01]  /*4d580*/  ISETP.LT.AND P3, PT, R29, c[0x0][0x178], !P3 ;  /* 0x00005e001d007a0c */ /* 0x000fe20005f61270 */
[C---:B-1----:R-:W-:Y:S01]  /*4d590*/  IMAD.WIDE R6, R10.reuse, 0x2, R12 ;  /* 0x000000020a067825 */ /* 0x042fe200078e020c */
[----:B---3--:R0:W-:Y:S03]  /*4d5a0*/  @P4 STG.E.U16 [R4.64], R16 ;  /* 0x0000001004004986 */ /* 0x0081e6000c101506 */
[----:B------:R-:W-:Y:S01]  /*4d5b0*/  IMAD.WIDE R8, R10, 0x2, R14 ;  /* 0x000000020a087825 */ /* 0x000fe200078e020e */
[----:B------:R-:W-:Y:S02]  /*4d5c0*/  ISETP.GE.AND P0, PT, R0, c[0x0][0x17c], PT ;  /* 0x00005f0000007a0c */ /* 0x000fe40003f06270 */
[----:B------:R-:W-:Y:S02]  /*4d5d0*/  PRMT R0, R16, 0x7632, R0 ;  /* 0x0000763210007816 */ /* 0x000fe40000000000 */
[----:B------:R-:W-:-:S02]  /*4d5e0*/  ISETP.LT.AND P4, PT, R22, c[0x0][0x178], !P2 ;  /* 0x00005e0016007a0c */ /* 0x000fc40005781270 */
[C---:B0-----:R-:W-:Y:S01]  /*4d5f0*/  IADD3 R16, R10.reuse, c[0x0][0x198], RZ ;  /* 0x000066000a107a10 */ /* 0x041fe20007ffe0ff */
[----:B------:R-:W-:Y:S01]  /*4d600*/  IMAD.WIDE R4, R10, 0x2, R20 ;  /* 0x000000020a047825 */ /* 0x000fe200078e0214 */
[----:B----4-:R-:W-:Y:S02]  /*4d610*/  PRMT R17, R24, 0x7632, R17 ;  /* 0x0000763218117816 */ /* 0x010fe40000000011 */
[----:B------:R-:W-:Y:S01]  /*4d620*/  PRMT R19, R25, 0x7632, R19 ;  /* 0x0000763219137816 */ /* 0x000fe20000000013 */
[----:B--2---:R0:W-:Y:S01]  /*4d630*/  @P5 STG.E.U16 [R6.64], R11 ;  /* 0x0000000b06005986 */ /* 0x0041e2000c101506 */
[----:B------:R-:W-:-:S03]  /*4d640*/  ISETP.LT.AND P5, PT, R27, c[0x0][0x178], !P2 ;  /* 0x00005e001b007a0c */ /* 0x000fc600057a1270 */
[----:B------:R1:W-:Y:S01]  /*4d650*/  @P6 STG.E.U16 [R8.64], R24 ;  /* 0x0000001808006986 */ /* 0x0003e2000c101506 */
[----:B------:R-:W-:Y:S02]  /*4d660*/  ISETP.LT.AND P6, PT, R23, c[0x0][0x178], !P2 ;  /* 0x00005e0017007a0c */ /* 0x000fe400057c1270 */
[----:B------:R-:W-:Y:S02]  /*4d670*/  ISETP.LT.AND P2, PT, R29, c[0x0][0x178], !P2 ;  /* 0x00005e001d007a0c */ /* 0x000fe40005741270 */
[----:B------:R-:W-:Y:S01]  /*4d680*/  PRMT R18, R11, 0x7632, R18 ;  /* 0x000076320b127816 */ /* 0x000fe20000000012 */
[C---:B0-----:R-:W-:Y:S01]  /*4d690*/  IMAD.WIDE R6, R16.reuse, 0x2, R2 ;  /* 0x0000000210067825 */ /* 0x041fe200078e0202 */
[----:B------:R0:W-:Y:S03]  /*4d6a0*/  @P3 STG.E.U16 [R4.64], R25 ;  /* 0x0000001904003986 */ /* 0x0001e6000c101506 */
[----:B-1----:R-:W-:-:S04]  /*4d6b0*/  IMAD.WIDE R8, R16, 0x2, R12 ;  /* 0x0000000210087825 */ /* 0x002fc800078e020c */
[C---:B------:R-:W-:Y:S01]  /*4d6c0*/  IMAD.WIDE R10, R16.reuse, 0x2, R14 ;  /* 0x00000002100a7825 */ /* 0x040fe200078e020e */
[----:B------:R-:W-:Y:S03]  /*4d6d0*/  @P6 STG.E.U16 [R6.64], R0 ;  /* 0x0000000006006986 */ /* 0x000fe6000c101506 */
[----:B0-----:R-:W-:Y:S01]  /*4d6e0*/  IMAD.WIDE R4, R16, 0x2, R20 ;  /* 0x0000000210047825 */ /* 0x001fe200078e0214 */
[----:B------:R-:W2:Y:S04]  /*4d6f0*/  LDL.LU R25, [R1+0x11c] ;  /* 0x00011c0001197983 */ /* 0x000ea80000300800 */
[----:B------:R-:W3:Y:S04]  /*4d700*/  LDL.LU R24, [R1+0x3fc] ;  /* 0x0003fc0001187983 */ /* 0x000ee80000300800 */
[----:B------:R0:W-:Y:S04]  /*4d710*/  @P5 STG.E.U16 [R8.64], R18 ;  /* 0x0000001208005986 */ /* 0x0001e8000c101506 */
[----:B------:R1:W-:Y:S04]  /*4d720*/  @P4 STG.E.U16 [R10.64], R17 ;  /* 0x000000110a004986 */ /* 0x0003e8000c101506 */
[----:B------:R-:W-:Y:S04]  /*4d730*/  @P2 STG.E.U16 [R4.64], R19 ;  /* 0x0000001304002986 */ /* 0x000fe8000c101506 */
[----:B0-----:R-:W4:Y:S04]  /*4d740*/  LDL.LU R18, [R1+0x12c] ;  /* 0x00012c0001127983 */ /* 0x001f280000300800 */
[----:B-1----:R-:W3:Y:S04]  /*4d750*/  LDL.LU R17, [R1+0x3cc] ;  /* 0x0003cc0001117983 */ /* 0x002ee80000300800 */
[----:B------:R0:W-:Y:S04]  /*4d760*/  STL [R1+0x1a50], R19 ;  /* 0x001a501301007387 */ /* 0x0001e80000100800 */
[----:B0-----:R-:W3:Y:S01]  /*4d770*/  LDL.LU R19, [R1+0x3dc] ;  /* 0x0003dc0001137983 */ /* 0x001ee20000300800 */
[----:B------:R-:W-:-:S02]  /*4d780*/  ISETP.LT.AND P5, PT, R23, c[0x0][0x178], !P1 ;  /* 0x00005e0017007a0c */ /* 0x000fc40004fa1270 */
[----:B------:R-:W-:Y:S02]  /*4d790*/  ISETP.LT.AND P4, PT, R27, c[0x0][0x178], !P1 ;  /* 0x00005e001b007a0c */ /* 0x000fe40004f81270 */
[----:B------:R-:W-:Y:S02]  /*4d7a0*/  ISETP.LT.AND P6, PT, R22, c[0x0][0x178], !P1 ;  /* 0x00005e0016007a0c */ /* 0x000fe40004fc1270 */
[----:B------:R-:W-:Y:S02]  /*4d7b0*/  IADD3 R0, R16, c[0x0][0x198], RZ ;  /* 0x0000660010007a10 */ /* 0x000fe40007ffe0ff */
[----:B------:R-:W-:Y:S02]  /*4d7c0*/  IADD3 R6, R26, 0x3c, RZ ;  /* 0x0000003c1a067810 */ /* 0x000fe40007ffe0ff */
[----:B------:R-:W-:Y:S01]  /*4d7d0*/  ISETP.LT.AND P1, PT, R29, c[0x0][0x178], !P1 ;  /* 0x00005e001d007a0c */ /* 0x000fe20004f21270 */
[----:B------:R-:W-:Y:S01]  /*4d7e0*/  IMAD.WIDE R4, R0, 0x2, R2 ;  /* 0x0000000200047825 */ /* 0x000fe200078e0202 */
[----:B------:R-:W-:-:S03]  /*4d7f0*/  ISETP.GE.AND P3, PT, R6, c[0x0][0x17c], PT ;  /* 0x00005f0006007a0c */ /* 0x000fc60003f66270 */
[----:B------:R-:W-:-:S04]  /*4d800*/  IMAD.WIDE R6, R0, 0x2, R12 ;  /* 0x0000000200067825 */ /* 0x000fc800078e020c */
[----:B------:R-:W-:Y:S01]  /*4d810*/  IMAD.WIDE R8, R0, 0x2, R14 ;  /* 0x0000000200087825 */ /* 0x000fe200078e020e */
[C---:B------:R-:W-:Y:S02]  /*4d820*/  IADD3 R10, R26.reuse, 0x3d, RZ ;  /* 0x0000003d1a0a7810 */ /* 0x040fe40007ffe0ff */
[----:B------:R-:W-:Y:S02]  /*4d830*/  IADD3 R11, R26, 0x3e, RZ ;  /* 0x0000003e1a0b7810 */ /* 0x000fe40007ffe0ff */
[----:B------:R-:W-:Y:S02]  /*4d840*/  ISETP.GE.AND P2, PT, R10, c[0x0][0x17c], PT ;  /* 0x00005f000a007a0c */ /* 0x000fe40003f46270 */
[----:B--2---:R-:W-:Y:S01]  /*4d850*/  PRMT R10, R25, 0x7632, R10 ;  /* 0x00007632190a7816 */ /* 0x004fe2000000000a */
[----:B---3--:R0:W-:Y:S04]  /*4d860*/  @P5 STG.E.U16 [R4.64], R19 ;  /* 0x0000001304005986 */ /* 0x0081e8000c101506 */
[----:B------:R1:W-:Y:S01]  /*4d870*/  @P4 STG.E.U16 [R6.64], R17 ;  /* 0x0000001106004986 */ /* 0x0003e2000c101506 */
[----:B------:R-:W-:-:S03]  /*4d880*/  ISETP.LT.AND P4, PT, R23, c[0x0][0x178], !P0 ;  /* 0x00005e0017007a0c */ /* 0x000fc60004781270 */
[----:B----4-:R2:W-:Y:S01]  /*4d890*/  @P6 STG.E.U16 [R8.64], R18 ;  /* 0x0000001208006986 */ /* 0x0105e2000c101506 */
[----:B------:R-:W-:Y:S01]  /*4d8a0*/  ISETP.LT.AND P6, PT, R27, c[0x0][0x178], !P0 ;  /* 0x00005e001b007a0c */ /* 0x000fe200047c1270 */
[C---:B0-----:R-:W-:Y:S01]  /*4d8b0*/  IMAD.WIDE R4, R0.reuse, 0x2, R20 ;  /* 0x0000000200047825 */ /* 0x041fe200078e0214 */
[----:B------:R-:W-:-:S04]  /*4d8c0*/  IADD3 R0, R0, c[0x0][0x198], RZ ;  /* 0x0000660000007a10 */ /* 0x000fc80007ffe0ff */
[----:B------:R0:W-:Y:S01]  /*4d8d0*/  @P1 STG.E.U16 [R4.64], R25 ;  /* 0x0000001904001986 */ /* 0x0001e2000c101506 */
[C---:B-1----:R-:W-:Y:S01]  /*4d8e0*/  IMAD.WIDE R6, R0.reuse, 0x2, R12 ;  /* 0x0000000200067825 */ /* 0x042fe200078e020c */
[----:B--2---:R-:W-:Y:S02]  /*4d8f0*/  PRMT R9, R19, 0x7632, R9 ;  /* 0x0000763213097816 */ /* 0x004fe40000000009 */
[----:B------:R-:W-:Y:S01]  /*4d900*/  PRMT R8, R17, 0x7632, R8 ;  /* 0x0000763211087816 */ /* 0x000fe20000000008 */
[----:B------:R-:W2:Y:S01]  /*4d910*/  LDL.LU R19, [R1+0x13c] ;  /* 0x00013c0001137983 */ /* 0x000ea20000300800 */
[----:B------:R-:W-:Y:S01]  /*4d920*/  ISETP.GE.AND P5, PT, R11, c[0x0][0x17c], PT ;  /* 0x00005f000b007a0c */ /* 0x000fe20003fa6270 */
[----:B0-----:R-:W-:Y:S01]  /*4d930*/  IMAD.WIDE R4, R0, 0x2, R2 ;  /* 0x0000000200047825 */ /* 0x001fe200078e0202 */
[----:B------:R-:W-:Y:S01]  /*4d940*/  PRMT R11, R18, 0x7632, R11 ;  /* 0x00007632120b7816 */ /* 0x000fe2000000000b */
[----:B------:R-:W3:Y:S02]  /*4d950*/  LDL.LU R17, [R1+0xdc] ;  /* 0x0000dc0001117983 */ /* 0x000ee40000300800 */
[----:B------:R-:W-:-:S02]  /*4d960*/  IMAD.MOV.U32 R25, RZ, RZ, R28 ;  /* 0x000000ffff197224 */ /* 0x000fc400078e001c */
[----:B------:R-:W4:Y:S04]  /*4d970*/  LDL.LU R18, [R1+0x41c] ;  /* 0x00041c0001127983 */ /* 0x000f280000300800 */
[----:B------:R-:W-:Y:S04]  /*4d980*/  @P4 STG.E.U16 [R4.64], R9 ;  /* 0x0000000904004986 */ /* 0x000fe8000c101506 */
[----:B------:R-:W2:Y:S04]  /*4d990*/  LDL.LU R28, [R1+0x40c] ;  /* 0x00040c00011c7983 */ /* 0x000ea80000300800 */
[----:B------:R0:W-:Y:S04]  /*4d9a0*/  @P6 STG.E.U16 [R6.64], R8 ;  /* 0x0000000806006986 */ /* 0x0001e8000c101506 */
[----:B0-----:R-:W2:Y:S01]  /*4d9b0*/  LDL.LU R7, [R1+0x3ec] ;  /* 0x0003ec0001077983 */ /* 0x001ea20000300800 */
[----:B------:R-:W-:-:S02]  /*4d9c0*/  ISETP.LT.AND P1, PT, R22, c[0x0][0x178], !P0 ;  /* 0x00005e0016007a0c */ /* 0x000fc40004721270 */
[----:B------:R-:W-:Y:S01]  /*4d9d0*/  ISETP.LT.AND P0, PT, R29, c[0x0][0x178], !P0 ;  /* 0x00005e001d007a0c */ /* 0x000fe20004701270 */
[C---:B------:R-:W-:Y:S01]  /*4d9e0*/  IMAD.WIDE R4, R0.reuse, 0x2, R14 ;  /* 0x0000000200047825 */ /* 0x040fe200078e020e */
[----:B------:R-:W-:Y:S02]  /*4d9f0*/  ISETP.LT.AND P4, PT, R23, c[0x0][0x178], !P3 ;  /* 0x00005e0017007a0c */ /* 0x000fe40005f81270 */
[----:B------:R-:W-:Y:S01]  /*4da00*/  ISETP.LT.AND P6, PT, R27, c[0x0][0x178], !P3 ;  /* 0x00005e001b007a0c */ /* 0x000fe20005fc1270 */
[C---:B------:R-:W-:Y:S01]  /*4da10*/  IMAD.WIDE R8, R0.reuse, 0x2, R20 ;  /* 0x0000000200087825 */ /* 0x040fe200078e0214 */
[----:B------:R-:W-:-:S05]  /*4da20*/  IADD3 R6, R0, c[0x0][0x198], RZ ;  /* 0x0000660000067a10 */ /* 0x000fca0007ffe0ff */
[----:B------:R0:W-:Y:S01]  /*4da30*/  @P1 STG.E.U16 [R4.64], R11 ;  /* 0x0000000b04001986 */ /* 0x0001e2000c101506 */
[----:B------:R-:W-:Y:S02]  /*4da40*/  ISETP.LT.AND P1, PT, R22, c[0x0][0x178], !P3 ;  /* 0x00005e0016007a0c */ /* 0x000fe40005f21270 */
[----:B------:R-:W-:Y:S01]  /*4da50*/  ISETP.LT.AND P3, PT, R29, c[0x0][0x178], !P3 ;  /* 0x00005e001d007a0c */ /* 0x000fe20005f61270 */
[----:B------:R1:W-:Y:S01]  /*4da60*/  @P0 STG.E.U16 [R8.64], R10 ;  /* 0x0000000a08000986 */ /* 0x0003e2000c101506 */
[----:B0-----:R-:W-:-:S04]  /*4da70*/  IMAD.WIDE R4, R6, 0x2, R2 ;  /* 0x0000000206047825 */ /* 0x001fc800078e0202 */
[C---:B-1----:R-:W-:Y:S01]  /*4da80*/  IMAD.WIDE R8, R6.reuse, 0x2, R12 ;  /* 0x0000000206087825 */ /* 0x042fe200078e020c */
[----:B------:R0:W-:Y:S03]  /*4da90*/  @P4 STG.E.U16 [R4.64], R24 ;  /* 0x0000001804004986 */ /* 0x0001e6000c101506 */
[C---:B0-----:R-:W-:Y:S01]  /*4daa0*/  IMAD.WIDE R4, R6.reuse, 0x2, R14 ;  /* 0x0000000206047825 */ /* 0x041fe200078e020e */
[----:B--2---:R0:W-:Y:S04]  /*4dab0*/  @P6 STG.E.U16 [R8.64], R7 ;  /* 0x0000000708006986 */ /* 0x0041e8000c101506 */
[----:B------:R-:W-:Y:S01]  /*4dac0*/  @P1 STG.E.U16 [R4.64], R19 ;  /* 0x0000001304001986 */ /* 0x000fe2000c101506 */
[----:B0-----:R-:W-:-:S05]  /*4dad0*/  IMAD.WIDE R8, R6, 0x2, R20 ;  /* 0x0000000206087825 */ /* 0x001fca00078e0214 */
[----:B---3--:R0:W-:Y:S02]  /*4dae0*/  @P3 STG.E.U16 [R8.64], R17 ;  /* 0x0000001108003986 */ /* 0x0081e4000c101506 */
[----:B0-----:R-:W-:Y:S02]  /*4daf0*/  PRMT R8, R24, 0x7632, R8 ;  /* 0x0000763218087816 */ /* 0x001fe40000000008 */
[----:B------:R-:W2:Y:S01]  /*4db00*/  LDL.LU R24, [R1+0x15c] ;  /* 0x00015c0001187983 */ /* 0x000ea20000300800 */
[----:B------:R-:W-:-:S04]  /*4db10*/  IADD3 R0, R26, 0x3f, RZ ;  /* 0x0000003f1a007810 */ /* 0x000fc80007ffe0ff */
[----:B------:R-:W-:Y:S02]  /*4db20*/  ISETP.GE.AND P0, PT, R0, c[0x0][0x17c], PT ;  /* 0x00005f0000007a0c */ /* 0x000fe40003f06270 */
[----:B------:R-:W-:Y:S02]  /*4db30*/  IADD3 R0, R26, 0x40, RZ ;  /* 0x000000401a007810 */ /* 0x000fe40007ffe0ff */
[----:B------:R-:W-:Y:S02]  /*4db40*/  ISETP.LT.AND P6, PT, R23, c[0x0][0x178], !P2 ;  /* 0x00005e0017007a0c */ /* 0x000fe400057c1270 */
[----:B------:R-:W-:Y:S02]  /*4db50*/  ISETP.GE.AND P4, PT, R0, c[0x0][0x17c], PT ;  /* 0x00005f0000007a0c */ /* 0x000fe40003f86270 */
[----:B------:R-:W-:Y:S02]  /*4db60*/  IADD3 R0, R6, c[0x0][0x198], RZ ;  /* 0x0000660006007a10 */ /* 0x000fe40007ffe0ff */
[----:B------:R-:W-:-:S03]  /*4db70*/  ISETP.LT.AND P1, PT, R27, c[0x0][0x178], !P2 ;  /* 0x00005e001b007a0c */ /* 0x000fc60005721270 */
[----:B------:R-:W-:Y:S01]  /*4db80*/  IMAD.WIDE R4, R0, 0x2, R2 ;  /* 0x0000000200047825 */ /* 0x000fe200078e0202 */
[----:B------:R-:W-:Y:S02]  /*4db90*/  ISETP.LT.AND P3, PT, R22, c[0x0][0x178], !P2 ;  /* 0x00005e0016007a0c */ /* 0x000fe40005761270 */
[----:B------:R-:W-:Y:S01]  /*4dba0*/  PRMT R9, R7, 0x7632, R9 ;  /* 0x0000763207097816 */ /* 0x000fe20000000009 */
[----:B------:R-:W-:Y:S01]  /*4dbb0*/  IMAD.WIDE R6, R0, 0x2, R12 ;  /* 0x0000000200067825 */ /* 0x000fe200078e020c */
[----:B------:R-:W-:Y:S01]  /*4dbc0*/  ISETP.LT.AND P2, PT, R29, c[0x0][0x178], !P2 ;  /* 0x00005e001d007a0c */ /* 0x000fe20005741270 */
[----:B------:R0:W-:Y:S01]  /*4dbd0*/  @P6 STG.E.U16 [R4.64], R8 ;  /* 0x0000000804006986 */ /* 0x0001e2000c101506 */
[----:B------:R-:W-:-:S03]  /*4dbe0*/  ISETP.LT.AND P6, PT, R23, c[0x0][0x178], !P5 ;  /* 0x00005e0017007a0c */ /* 0x000fc60006fc1270 */
[----:B------:R1:W-:Y:S01]  /*4dbf0*/  @P1 STG.E.U16 [R6.64], R9 ;  /* 0x0000000906001986 */ /* 0x0003e2000c101506 */
[----:B------:R-:W-:Y:S02]  /*4dc00*/  ISETP.LT.AND P1, PT, R27, c[0x0][0x178], !P5 ;  /* 0x00005e001b007a0c */ /* 0x000fe40006f21270 */
[----:B------:R-:W-:Y:S02]  /*4dc10*/  PRMT R10, R19, 0x7632, R10 ;  /* 0x00007632130a7816 */ /* 0x000fe4000000000a */
[----:B0-----:R-:W-:Y:S02]  /*4dc20*/  PRMT R8, R17, 0x7632, R8 ;  /* 0x0000763211087816 */ /* 0x001fe40000000008 */
[----:B------:R-:W3:Y:S01]  /*4dc30*/  LDL.LU R17, [R1+0x14c] ;  /* 0x00014c0001117983 */ /* 0x000ee20000300800 */
[C---:B------:R-:W-:Y:S01]  /*4dc40*/  IMAD.WIDE R4, R0.reuse, 0x2, R14 ;  /* 0x0000000200047825 */ /* 0x040fe200078e020e */
[----:B-1----:R-:W-:-:S03]  /*4dc50*/  IADD3 R9, R0, c[0x0][0x198], RZ ;  /* 0x0000660000097a10 */ /* 0x002fc60007ffe0ff */
[----:B------:R-:W-:Y:S01]  /*4dc60*/  IMAD.WIDE R6, R0, 0x2, R20 ;  /* 0x0000000200067825 */ /* 0x000fe200078e0214 */
[----:B------:R0:W-:Y:S01]  /*4dc70*/  @P3 STG.E.U16 [R4.64], R10 ;  /* 0x0000000a04003986 */ /* 0x0001e2000c101506 */
[----:B------:R-:W-:Y:S02]  /*4dc80*/  ISETP.LT.AND P3, PT, R22, c[0x0][0x178], !P5 ;  /* 0x00005e0016007a0c */ /* 0x000fe40006f61270 */
[----:B------:R-:W-:Y:S01]  /*4dc90*/  IADD3 R0, R26, 0x41, RZ ;  /* 0x000000411a007810 */ /* 0x000fe20007ffe0ff */
[----:B------:R1:W-:Y:S03]  /*4dca0*/  @P2 STG.E.U16 [R6.64], R8 ;  /* 0x0000000806002986 */ /* 0x0003e6000c101506 */
[----:B------:R-:W-:Y:S01]  /*4dcb0*/  ISETP.GE.AND P2, PT, R0, c[0x0][0x17c], PT ;  /* 0x00005f0000007a0c */ /* 0x000fe20003f46270 */
[----:B0-----:R-:W-:-:S04]  /*4dcc0*/  IMAD.WIDE R4, R9, 0x2, R2 ;  /* 0x0000000209047825 */ /* 0x001fc800078e0202 */
[----:B-1----:R-:W-:Y:S01]  /*4dcd0*/  IMAD.WIDE R6, R9, 0x2, R12 ;  /* 0x0000000209067825 */ /* 0x002fe200078e020c */
[----:B----4-:R0:W-:Y:S01]  /*4dce0*/  @P6 STG.E.U16 [R4.64], R18 ;  /* 0x0000001204006986 */ /* 0x0101e2000c101506 */
[----:B------:R-:W-:-:S03]  /*4dcf0*/  PRMT R0, R28, 0x7632, R0 ;  /* 0x000076321c007816 */ /* 0x000fc60000000000 */
[----:B------:R1:W-:Y:S01]  /*4dd00*/  @P1 STG.E.U16 [R6.64], R28 ;  /* 0x0000001c06001986 */ /* 0x0003e2000c101506 */
[----:B------:R-:W-:Y:S01]  /*4dd10*/  PRMT R8, R18, 0x7632, R8 ;  /* 0x0000763212087816 */ /* 0x000fe20000000008 */
[----:B0-----:R-:W-:Y:S02]  /*4dd20*/  IMAD.WIDE R4, R9, 0x2, R14 ;  /* 0x0000000209047825 */ /* 0x001fe400078e020e */
[----:B-1----:R-:W4:Y:S04]  /*4dd30*/  LDL.LU R28, [R1+0x1b0] ;  /* 0x0001b000011c7983 */ /* 0x002f280000300800 */
[----:B------:R-:W4:Y:S04]  /*4dd40*/  LDL.LU R19, [R1+0x1a0] ;  /* 0x0001a00001137983 */ /* 0x000f280000300800 */
[----:B------:R-:W4:Y:S01]  /*4dd50*/  LDL.LU R18, [R1+0x180] ;  /* 0x0001800001127983 */ /* 0x000f220000300800 */
[----:B--2---:R-:W-:-:S03]  /*4dd60*/  PRMT R11, R24, 0x7632, R11 ;  /* 0x00007632180b7816 */ /* 0x004fc6000000000b */
[----:B------:R0:W-:Y:S04]  /*4dd70*/  @P3 STG.E.U16 [R4.64], R24 ;  /* 0x0000001804003986 */ /* 0x0001e8000c101506 */
[----:B0-----:R-:W2:Y:S01]  /*4dd80*/  LDL.LU R24, [R1+0x170] ;  /* 0x0001700001187983 */ /* 0x001ea20000300800 */
[----:B------:R-:W-:Y:S02]  /*4dd90*/  ISETP.LT.AND P5, PT, R29, c[0x0][0x178], !P5 ;  /* 0x00005e001d007a0c */ /* 0x000fe40006fa1270 */
[----:B------:R-:W-:Y:S02]  /*4dda0*/  ISETP.LT.AND P6, PT, R23, c[0x0][0x178], !P0 ;  /* 0x00005e0017007a0c */ /* 0x000fe400047c1270 */
[----:B------:R-:W-:Y:S02]  /*4ddb0*/  IADD3 R10, R9, c[0x0][0x198], RZ ;  /* 0x00006600090a7a10 */ /* 0x000fe40007ffe0ff */
[----:B------:R-:W-:Y:S01]  /*4ddc0*/  ISETP.LT.AND P1, PT, R27, c[0x0][0x178], !P0 ;  /* 0x00005e001b007a0c */ /* 0x000fe20004721270 */
[----:B------:R-:W-:Y:S01]  /*4ddd0*/  IMAD.WIDE R4, R9, 0x2, R20 ;  /* 0x0000000209047825 */ /* 0x000fe200078e0214 */
[----:B------:R-:W-:-:S02]  /*4dde0*/  ISETP.LT.AND P3, PT, R22, c[0x0][0x178], !P0 ;  /* 0x00005e0016007a0c */ /* 0x000fc40004761270 */
[----:B------:R-:W-:Y:S01]  /*4ddf0*/  ISETP.LT.AND P0, PT, R29, c[0x0][0x178], !P0 ;  /* 0x00005e001d007a0c */ /* 0x000fe20004701270 */
[----:B------:R-:W-:Y:S02]  /*4de00*/  IMAD.WIDE R6, R10, 0x2, R2 ;  /* 0x000000020a067825 */ /* 0x000fe400078e0202 */
[----:B---3--:R0:W-:Y:S01]  /*4de10*/  @P5 STG.E.U16 [R4.64], R17 ;  /* 0x0000001104005986 */ /* 0x0081e2000c101506 */
[----:B------:R-:W-:-:S03]  /*4de20*/  PRMT R16, R17, 0x7632, R16 ;  /* 0x0000763211107816 */ /* 0x000fc60000000010 */
[----:B------:R1:W-:Y:S01]  /*4de30*/  @P6 STG.E.U16 [R6.64], R8 ;  /* 0x0000000806006986 */ /* 0x0003e2000c101506 */
[----:B------:R-:W-:Y:S01]  /*4de40*/  ISETP.LT.AND P6, PT, R23, c[0x0][0x178], !P4 ;  /* 0x00005e0017007a0c */ /* 0x000fe200067c1270 */
[----:B0-----:R-:W-:-:S04]  /*4de50*/  IMAD.WIDE R4, R10, 0x2, R12 ;  /* 0x000000020a047825 */ /* 0x001fc800078e020c */
[C---:B-1----:R-:W-:Y:S01]  /*4de60*/  IMAD.WIDE R6, R10.reuse, 0x2, R14 ;  /* 0x000000020a067825 */ /* 0x042fe200078e020e */
[----:B------:R0:W-:Y:S03]  /*4de70*/  @P1 STG.E.U16 [R4.64], R0 ;  /* 0x0000000004001986 */ /* 0x0001e6000c101506 */
[C---:B------:R-:W-:Y:S01]  /*4de80*/  IMAD.WIDE R8, R10.reuse, 0x2, R20 ;  /* 0x000000020a087825 */ /* 0x040fe200078e0214 */
[----:B------:R-:W-:Y:S01]  /*4de90*/  IADD3 R10, R10, c[0x0][0x198], RZ ;  /* 0x000066000a0a7a10 */ /* 0x000fe20007ffe0ff */
[----:B------:R1:W-:Y:S01]  /*4dea0*/  @P3 STG.E.U16 [R6.64], R11 ;  /* 0x0000000b06003986 */ /* 0x0003e2000c101506 */
[----:B------:R-:W-:-:S03]  /*4deb0*/  ISETP.LT.AND P1, PT, R22, c[0x0][0x178], !P4 ;  /* 0x00005e0016007a0c */ /* 0x000fc60006721270 */
[----:B------:R3:W-:Y:S01]  /*4dec0*/  @P0 STG.E.U16 [R8.64], R16 ;  /* 0x0000001008000986 */ /* 0x0007e2000c101506 */
[----:B------:R-:W-:Y:S02]  /*4ded0*/  ISETP.LT.AND P0, PT, R27, c[0x0][0x178], !P4 ;  /* 0x00005e001b007a0c */ /* 0x000fe40006701270 */
[----:B------:R-:W-:Y:S01]  /*4dee0*/  ISETP.LT.AND P4, PT, R29, c[0x0][0x178], !P4 ;  /* 0x00005e001d007a0c */ /* 0x000fe20006781270 */
[C---:B0-----:R-:W-:Y:S01]  /*4def0*/  IMAD.WIDE R4, R10.reuse, 0x2, R2 ;  /* 0x000000020a047825 */ /* 0x041fe200078e0202 */
[----:B------:R-:W-:-:S03]  /*4df00*/  IADD3 R0, R10, c[0x0][0x198], RZ ;  /* 0x000066000a007a10 */ /* 0x000fc60007ffe0ff */
[----:B-1----:R-:W-:Y:S01]  /*4df10*/  IMAD.WIDE R6, R10, 0x2, R12 ;  /* 0x000000020a067825 */ /* 0x002fe200078e020c */
[----:B----4-:R0:W-:Y:S01]  /*4df20*/  @P6 STG.E.U16 [R4.64], R28 ;  /* 0x0000001c04006986 */ /* 0x0101e2000c101506 */
[----:B---3--:R-:W-:-:S04]  /*4df30*/  PRMT R16, R28, 0x7632, R16 ;  /* 0x000076321c107816 */ /* 0x008fc80000000010 */
[----:B------:R-:W-:Y:S01]  /*4df40*/  @P0 STG.E.U16 [R6.64], R19 ;  /* 0x0000001306000986 */ /* 0x000fe2000c101506 */
[----:B0-----:R-:W-:-:S03]  /*4df50*/  IMAD.WIDE R4, R10, 0x2, R14 ;  /* 0x000000020a047825 */ /* 0x001fc600078e020e */
[----:B------:R-:W3:Y:S01]  /*4df60*/  LDL.LU R28, [R1+0x420] ;  /* 0x00042000011c7983 */ /* 0x000ee20000300800 */
[----:B------:R-:W-:-:S03]  /*4df70*/  IMAD.WIDE R10, R10, 0x2, R20 ;  /* 0x000000020a0a7825 */ /* 0x000fc600078e0214 */
[----:B------:R-:W-:Y:S04]  /*4df80*/  @P1 STG.E.U16 [R4.64], R18 ;  /* 0x0000001204001986 */ /* 0x000fe8000c101506 */
[----:B--2---:R0:W-:Y:S02]  /*4df90*/  @P4 STG.E.U16 [R10.64], R24 ;  /* 0x000000180a004986 */ /* 0x0041e4000c101506 */
[----:B0-----:R-:W-:Y:S02]  /*4dfa0*/  PRMT R10, R19, 0x7632, R10 ;  /* 0x00007632130a7816 */ /* 0x001fe4000000000a */
[----:B------:R-:W2:Y:S01]  /*4dfb0*/  LDL.LU R19, [R1+0x190] ;  /* 0x0001900001137983 */ /* 0x000ea20000300800 */
[----:B------:R-:W-:Y:S02]  /*4dfc0*/  ISETP.LT.AND P3, PT, R23, c[0x0][0x178], !P2 ;  /* 0x00005e0017007a0c */ /* 0x000fe40005761270 */
[----:B------:R-:W-:Y:S01]  /*4dfd0*/  IADD3 R17, R26, 0x42, RZ ;  /* 0x000000421a117810 */ /* 0x000fe20007ffe0ff */
[----:B------:R-:W-:Y:S01]  /*4dfe0*/  IMAD.WIDE R8, R0, 0x2, R2 ;  /* 0x0000000200087825 */ /* 0x000fe200078e0202 */
[----:B------:R-:W-:-:S02]  /*4dff0*/  ISETP.LT.AND P1, PT, R27, c[0x0][0x178], !P2 ;  /* 0x00005e001b007a0c */ /* 0x000fc40005721270 */
[----:B------:R-:W-:Y:S02]  /*4e000*/  ISETP.GE.AND P5, PT, R17, c[0x0][0x17c], PT ;  /* 0x00005f0011007a0c */ /* 0x000fe40003fa6270 */
[----:B------:R-:W-:Y:S02]  /*4e010*/  ISETP.LT.AND P4, PT, R22, c[0x0][0x178], !P2 ;  /* 0x00005e0016007a0c */ /* 0x000fe40005781270 */
[----:B------:R-:W-:-:S03]  /*4e020*/  ISETP.LT.AND P2, PT, R29, c[0x0][0x178], !P2 ;  /* 0x00005e001d007a0c */ /* 0x000fc60005741270 */
[----:B------:R-:W-:Y:S01]  /*4e030*/  @P3 STG.E.U16 [R8.64], R16 ;  /* 0x0000001008003986 */ /* 0x000fe2000c101506 */
[----:B------:R-:W-:Y:S01]  /*4e040*/  ISETP.LT.AND P3, PT, R23, c[0x0][0x178], !P5 ;  /* 0x00005e0017007a0c */ /* 0x000fe20006f61270 */
[----:B------:R-:W-:Y:S01]  /*4e050*/  IMAD.WIDE R4, R0, 0x2, R12 ;  /* 0x0000000200047825 */ /* 0x000fe200078e020c */
[----:B------:R-:W-:Y:S01]  /*4e060*/  IADD3 R17, R26, 0x43, RZ ;  /* 0x000000431a117810 */ /* 0x000fe20007ffe0ff */
[----:B--2---:R0:W-:Y:S04]  /*4e070*/  STL [R1+0x1a5c], R19 ;  /* 0x001a5c1301007387 */ /* 0x0041e80000100800 */
[----:B0-----:R-:W2:Y:S01]  /*4e080*/  LDL R19, [R1+0x1e0] ;  /* 0x0001e00001137983 */ /* 0x001ea20000100800 */
[----:B------:R-:W-:-:S04]  /*4e090*/  IMAD.WIDE R6, R0, 0x2, R14 ;  /* 0x0000000200067825 */ /* 0x000fc800078e020e */
[C---:B------:R-:W-:Y:S01]  /*4e0a0*/  IMAD.WIDE R8, R0.reuse, 0x2, R20 ;  /* 0x0000000200087825 */ /* 0x040fe200078e0214 */
[----:B------:R-:W-:Y:S01]  /*4e0b0*/  IADD3 R0, R0, c[0x0][0x198], RZ ;  /* 0x0000660000007a10 */ /* 0x000fe20007ffe0ff */
[----:B------:R0:W-:Y:S01]  /*4e0c0*/  @P1 STG.E.U16 [R4.64], R10 ;  /* 0x0000000a04001986 */ /* 0x0001e2000c101506 */
[----:B------:R-:W-:Y:S02]  /*4e0d0*/  PRMT R11, R18, 0x7632, R11 ;  /* 0x00007632120b7816 */ /* 0x000fe4000000000b */
[----:B------:R-:W-:Y:S02]  /*4e0e0*/  ISETP.GE.AND P6, PT, R17, c[0x0][0x17c], PT ;  /* 0x00005f0011007a0c */ /* 0x000fe40003fc6270 */
[----:B------:R-:W-:Y:S02]  /*4e0f0*/  PRMT R16, R24, 0x7632, R16 ;  /* 0x0000763218107816 */ /* 0x000fe40000000010 */
[----:B------:R-:W-:Y:S02]  /*4e100*/  IADD3 R17, R26, 0x44, RZ ;  /* 0x000000441a117810 */ /* 0x000fe40007ffe0ff */
[----:B------:R-:W-:Y:S01]  /*4e110*/  ISETP.LT.AND P1, PT, R27, c[0x0][0x178], !P5 ;  /* 0x00005e001b007a0c */ /* 0x000fe20006f21270 */
[----:B0-----:R-:W-:Y:S01]  /*4e120*/  IMAD.WIDE R4, R0, 0x2, R2 ;  /* 0x0000000200047825 */ /* 0x001fe200078e0202 */
[----:B------:R-:W-:Y:S01]  /*4e130*/  IADD3 R18, R26, 0x45, RZ ;  /* 0x000000451a127810 */ /* 0x000fe20007ffe0ff */
[----:B------:R0:W-:Y:S01]  /*4e140*/  @P4 STG.E.U16 [R6.64], R11 ;  /* 0x0000000b06004986 */ /* 0x0001e2000c101506 */
[----:B------:R-:W-:-:S02]  /*4e150*/  ISETP.GE.AND P0, PT, R17, c[0x0][0x17c], PT ;  /* 0x00005f0011007a0c */ /* 0x000fc40003f06270 */
[----:B---3--:R-:W-:Y:S01]  /*4e160*/  PRMT R17, R28, 0x7632, R17 ;  /* 0x000076321c117816 */ /* 0x008fe20000000011 */
[----:B------:R-:W-:Y:S04]  /*4e170*/  @P2 STG.E.U16 [R8.64], R16 ;  /* 0x0000001008002986 */ /* 0x000fe8000c101506 */
[----:B------:R1:W-:Y:S01]  /*4e180*/  @P3 STG.E.U16 [R4.64], R28 ;  /* 0x0000001c04003986 */ /* 0x0003e2000c101506 */
[----:B------:R-:W-:Y:S01]  /*4e190*/  ISETP.GE.AND P3, PT, R18, c[0x0][0x17c], PT ;  /* 0x00005f0012007a0c */ /* 0x000fe20003f66270 */
[----:B0-----:R-:W-:Y:S02]  /*4e1a0*/  IMAD.WIDE R6, R0, 0x2, R12 ;  /* 0x0000000200067825 */ /* 0x001fe400078e020c */
[----:B-1----:R-:W3:Y:S04]  /*4e1b0*/  LDL.LU R28, [R1+0x430] ;  /* 0x00043000011c7983 */ /* 0x002ee80000300800 */
[----:B------:R-:W4:Y:S04]  /*4e1c0*/  LDL.LU R24, [R1+0x1f0] ;  /* 0x0001f00001187983 */ /* 0x000f280000300800 */
[----:B------:R-:W3:Y:S04]  /*4e1d0*/  LDL.LU R18, [R1+0x1c0] ;  /* 0x0001c00001127983 */ /* 0x000ee80000300800 */
[----:B--2---:R0:W-:Y:S04]  /*4e1e0*/  @P1 STG.E.U16 [R6.64], R19 ;  /* 0x0000001306001986 */ /* 0x0041e8000c101506 */
[----:B0-----:R-:W2:Y:S04]  /*4e1f0*/  LDL.LU R19, [R1+0x1a5c] ;  /* 0x001a5c0001137983 */ /* 0x001ea80000300800 */
[----:B------:R-:W4:Y:S01]  /*4e200*/  LDL.LU R7, [R1+0x1e0] ;  /* 0x0001e00001077983 */ /* 0x000f220000300800 */
[----:B------:R-:W-:Y:S01]  /*4e210*/  ISETP.LT.AND P2, PT, R22, c[0x0][0x178], !P5 ;  /* 0x00005e0016007a0c */ /* 0x000fe20006f41270 */
[----:B------:R-:W-:Y:S01]  /*4e220*/  IMAD.WIDE R4, R0, 0x2, R14 ;  /* 0x0000000200047825 */ /* 0x000fe200078e020e */
[----:B------:R-:W-:-:S02]  /*4e230*/  ISETP.LT.AND P5, PT, R29, c[0x0][0x178], !P5 ;  /* 0x00005e001d007a0c */ /* 0x000fc40006fa1270 */
[----:B------:R-:W-:Y:S02]  /*4e240*/  ISETP.LT.AND P4, PT, R23, c[0x0][0x178], !P6 ;  /* 0x00005e0017007a0c */ /* 0x000fe40007781270 */
[C---:B------:R-:W-:Y:S01]  /*4e250*/  IADD3 R16, R0.reuse, c[0x0][0x198], RZ ;  /* 0x0000660000107a10 */ /* 0x040fe20007ffe0ff */
[----:B------:R-:W-:-:S04]  /*4e260*/  IMAD.WIDE R8, R0, 0x2, R20 ;  /* 0x0000000200087825 */ /* 0x000fc800078e0214 */
[C---:B------:R-:W-:Y:S02]  /*4e270*/  IMAD.WIDE R10, R16.reuse, 0x2, R2 ;  /* 0x00000002100a7825 */ /* 0x040fe400078e0202 */
[----:B---3--:R0:W-:Y:S01]  /*4e280*/  @P2 STG.E.U16 [R4.64], R18 ;  /* 0x0000001204002986 */ /* 0x0081e2000c101506 */
[----:B------:R-:W-:Y:S01]  /*4e290*/  ISETP.LT.AND P2, PT, R27, c[0x0][0x178], !P6 ;  /* 0x00005e001b007a0c */ /* 0x000fe20007741270 */
[----:B0-----:R-:W-:Y:S02]  /*4e2a0*/  IMAD.WIDE R4, R16, 0x2, R12 ;  /* 0x0000000210047825 */ /* 0x001fe400078e020c */
[----:B--2---:R0:W-:Y:S04]  /*4e2b0*/  @P5 STG.E.U16 [R8.64], R19 ;  /* 0x0000001308005986 */ /* 0x0041e8000c101506 */
[----:B------:R1:W-:Y:S01]  /*4e2c0*/  @P4 STG.E.U16 [R10.64], R17 ;  /* 0x000000110a004986 */ /* 0x0003e2000c101506 */
[----:B------:R-:W-:-:S02]  /*4e2d0*/  ISETP.LT.AND P4, PT, R22, c[0x0][0x178], !P6 ;  /* 0x00005e0016007a0c */ /* 0x000fc40007781270 */
[----:B----4-:R-:W-:Y:S02]  /*4e2e0*/  PRMT R0, R7, 0x7632, R0 ;  /* 0x0000763207007816 */ /* 0x010fe40000000000 */
[----:B------:R-:W-:Y:S02]  /*4e2f0*/  ISETP.LT.AND P6, PT, R29, c[0x0][0x178], !P6 ;  /* 0x00005e001d007a0c */ /* 0x000fe400077c1270 */
[----:B------:R-:W-:Y:S01]  /*4e300*/  ISETP.LT.AND P5, PT, R23, c[0x0][0x178], !P0 ;  /* 0x00005e0017007a0c */ /* 0x000fe200047a1270 */
[----:B------:R2:W-:Y:S01]  /*4e310*/  @P2 STG.E.U16 [R4.64], R0 ;  /* 0x0000000004002986 */ /* 0x0005e2000c101506 */
[----:B------:R-:W-:Y:S01]  /*4e320*/  IMAD.WIDE R6, R16, 0x2, R14 ;  /* 0x0000000210067825 */ /* 0x000fe200078e020e */
[----:B------:R-:W-:-:S03]  /*4e330*/  ISETP.LT.AND P2, PT, R27, c[0x0][0x178], !P0 ;  /* 0x00005e001b007a0c */ /* 0x000fc60004741270 */
[C---:B0-----:R-:W-:Y:S01]  /*4e340*/  IMAD.WIDE R8, R16.reuse, 0x2, R20 ;  /* 0x0000000210087825 */ /* 0x041fe200078e0214 */
[----:B------:R-:W-:Y:S02]  /*4e350*/  IADD3 R16, R16, c[0x0][0x198], RZ ;  /* 0x0000660010107a10 */ /* 0x000fe40007ffe0ff */
[----:B-1----:R-:W-:Y:S02]  /*4e360*/  PRMT R10, R18, 0x7632, R10 ;  /* 0x00007632120a7816 */ /* 0x002fe4000000000a */
[----:B------:R-:W-:Y:S02]  /*4e370*/  PRMT R11, R19, 0x7632, R11 ;  /* 0x00007632130b7816 */ /* 0x000fe4000000000b */
[----:B------:R-:W-:Y:S01]  /*4e380*/  IADD3 R17, R26, 0x46, RZ ;  /* 0x000000461a117810 */ /* 0x000fe20007ffe0ff */
[----:B--2---:R-:W-:Y:S01]  /*4e390*/  IMAD.WIDE R4, R16, 0x2, R2 ;  /* 0x0000000210047825 */ /* 0x004fe200078e0202 */
[----:B------:R0:W-:Y:S01]  /*4e3a0*/  @P4 STG.E.U16 [R6.64], R10 ;  /* 0x0000000a06004986 */ /* 0x0001e2000c101506 */
[----:B------:R-:W-:-:S02]  /*4e3b0*/  IADD3 R18, R26, 0x47, RZ ;  /* 0x000000471a127810 */ /* 0x000fc40007ffe0ff */
[----:B------:R-:W-:Y:S01]  /*4e3c0*/  ISETP.GE.AND P1, PT, R17, c[0x0][0x17c], PT ;  /* 0x00005f0011007a0c */ /* 0x000fe20003f26270 */
[----:B------:R-:W-:Y:S01]  /*4e3d0*/  @P6 STG.E.U16 [R8.64], R11 ;  /* 0x0000000b08006986 */ /* 0x000fe2000c101506 */
[----:B------:R-:W-:-:S03]  /*4e3e0*/  PRMT R17, R28, 0x7632, R17 ;  /* 0x000076321c117816 */ /* 0x000fc60000000011 */
[----:B------:R1:W-:Y:S01]  /*4e3f0*/  @P5 STG.E.U16 [R4.64], R28 ;  /* 0x0000001c04005986 */ /* 0x0003e2000c101506 */
[----:B0-----:R-:W-:Y:S01]  /*4e400*/  IMAD.WIDE R6, R16, 0x2, R12 ;  /* 0x0000000210067825 */ /* 0x001fe200078e020c */
[----:B------:R-:W-:-:S04]  /*4e410*/  ISETP.GE.AND P5, PT, R18, c[0x0][0x17c], PT ;  /* 0x00005f0012007a0c */ /* 0x000fc80003fa6270 */
[----:B------:R0:W-:Y:S04]  /*4e420*/  @P2 STG.E.U16 [R6.64], R24 ;  /* 0x0000001806002986 */ /* 0x0001e8000c101506 */
[----:B-1----:R-:W2:Y:S04]  /*4e430*/  LDL.LU R28, [R1+0x440] ;  /* 0x00044000011c7983 */ /* 0x002ea80000300800 */
[----:B------:R-:W3:Y:S04]  /*4e440*/  LDL.LU R18, [R1+0x160] ;  /* 0x0001600001127983 */ /* 0x000ee80000300800 */
[----:B0-----:R-:W4:Y:S01]  /*4e450*/  LDL.LU R7, [R1+0x1d0] ;  /* 0x0001d00001077983 */ /* 0x001f220000300800 */
[----:B------:R-:W-:-:S02]  /*4e460*/  ISETP.LT.AND P4, PT, R22, c[0x0][0x178], !P0 ;  /* 0x00005e0016007a0c */ /* 0x000fc40004781270 */
[----:B------:R-:W-:Y:S02]  /*4e470*/  ISETP.LT.AND P0, PT, R29, c[0x0][0x178], !P0 ;  /* 0x00005e001d007a0c */ /* 0x000fe40004701270 */
[----:B------:R-:W-:Y:S02]  /*4e480*/  ISETP.LT.AND P6, PT, R23, c[0x0][0x178], !P3 ;  /* 0x00005e0017007a0c */ /* 0x000fe40005fc1270 */
[C---:B------:R-:W-:Y:S01]  /*4e490*/  IADD3 R0, R16.reuse, c[0x0][0x198], RZ ;  /* 0x0000660010007a10 */ /* 0x040fe20007ffe0ff */
[C---:B------:R-:W-:Y:S01]  /*4e4a0*/  IMAD.WIDE R4, R16.reuse, 0x2, R14 ;  /* 0x0000000210047825 */ /* 0x040fe200078e020e */
[----:B------:R-:W2:Y:S03]  /*4e4b0*/  LDL.LU R19, [R1+0x210] ;  /* 0x0002100001137983 */ /* 0x000ea60000300800 */
[----:B------:R-:W-:-:S04]  /*4e4c0*/  IMAD.WIDE R8, R16, 0x2, R20 ;  /* 0x0000000210087825 */ /* 0x000fc800078e0214 */
[----:B------:R-:W-:Y:S01]  /*4e4d0*/  IMAD.WIDE R10, R0, 0x2, R2 ;  /* 0x00000002000a7825 */ /* 0x000fe200078e0202 */
[----:B------:R-:W-:Y:S01]  /*4e4e0*/  ISETP.LT.AND P2, PT, R27, c[0x0][0x178], !P3 ;  /* 0x00005e001b007a0c */ /* 0x000fe20005f41270 */
[----:B----4-:R-:W-:Y:S04]  /*4e4f0*/  @P4 STG.E.U16 [R4.64], R7 ;  /* 0x0000000704004986 */ /* 0x010fe8000c101506 */
[----:B---3--:R-:W-:Y:S04]  /*4e500*/  @P0 STG.E.U16 [R8.64], R18 ;  /* 0x0000001208000986 */ /* 0x008fe8000c101506 */
[----:B------:R0:W-:Y:S02]  /*4e510*/  @P6 STG.E.U16 [R10.64], R17 ;  /* 0x000000110a006986 */ /* 0x0001e4000c101506 */
[----:B0-----:R-:W-:-:S02]  /*4e520*/  PRMT R17, R18, 0x7632, R17 ;  /* 0x0000763212117816 */ /* 0x001fc40000000011 */
[----:B------:R-:W-:Y:S02]  /*4e530*/  IADD3 R18, R26, 0x48, RZ ;  /* 0x000000481a127810 */ /* 0x000fe40007ffe0ff */
[----:B------:R-:W-:Y:S02]  /*4e540*/  PRMT R11, R24, 0x7632, R11 ;  /* 0x00007632180b7816 */ /* 0x000fe4000000000b */
[----:B------:R-:W3:Y:S01]  /*4e550*/  LDL.LU R24, [R1+0x200] ;  /* 0x0002000001187983 */ /* 0x000ee20000300800 */
[----:B------:R-:W-:-:S03]  /*4e560*/  ISETP.GE.AND P0, PT, R18, c[0x0][0x17c], PT ;  /* 0x00005f0012007a0c */ /* 0x000fc60003f06270 */
[----:B------:R-:W4:Y:S01]  /*4e570*/  LDL.LU R18, [R1+0x450] ;  /* 0x0004500001127983 */ /* 0x000f220000300800 */
[----:B------:R-:W-:Y:S02]  /*4e580*/  ISETP.LT.AND P6, PT, R22, c[0x0][0x178], !P3 ;  /* 0x00005e0016007a0c */ /* 0x000fe40005fc1270 */
[----:B------:R-:W-:Y:S01]  /*4e590*/  ISETP.LT.AND P3, PT, R29, c[0x0][0x178], !P3 ;  /* 0x00005e001d007a0c */ /* 0x000fe20005f61270 */
[C---:B------:R-:W-:Y:S01]  /*4e5a0*/  IMAD.WIDE R4, R0.reuse, 0x2, R12 ;  /* 0x0000000200047825 */ /* 0x040fe200078e020c */
[----:B------:R-:W-:Y:S02]  /*4e5b0*/  PRMT R16, R7, 0x7632, R16 ;  /* 0x0000763207107816 */ /* 0x000fe40000000010 */
[----:B------:R-:W-:Y:S01]  /*4e5c0*/  ISETP.LT.AND P4, PT, R23, c[0x0][0x178], !P1 ;  /* 0x00005e0017007a0c */ /* 0x000fe20004f81270 */
[C---:B------:R-:W-:Y:S01]  /*4e5d0*/  IMAD.WIDE R6, R0.reuse, 0x2, R14 ;  /* 0x0000000200067825 */ /* 0x040fe200078e020e */
[----:B------:R-:W-:-:S03]  /*4e5e0*/  IADD3 R10, R0, c[0x0][0x198], RZ ;  /* 0x00006600000a7a10 */ /* 0x000fc60007ffe0ff */
[----:B------:R-:W-:Y:S01]  /*4e5f0*/  IMAD.WIDE R8, R0, 0x2, R20 ;  /* 0x0000000200087825 */ /* 0x000fe200078e0214 */
[----:B------:R0:W-:Y:S01]  /*4e600*/  @P2 STG.E.U16 [R4.64], R11 ;  /* 0x0000000b04002986 */ /* 0x0001e2000c101506 */
[----:B------:R-:W-:-:S03]  /*4e610*/  ISETP.LT.AND P2, PT, R27, c[0x0][0x178], !P1 ;  /* 0x00005e001b007a0c */ /* 0x000fc60004f41270 */
[----:B------:R1:W-:Y:S01]  /*4e620*/  @P6 STG.E.U16 [R6.64], R16 ;  /* 0x0000001006006986 */ /* 0x0003e2000c101506 */
[----:B------:R-:W-:-:S03]  /*4e630*/  ISETP.LT.AND P6, PT, R23, c[0x0][0x178], !P5 ;  /* 0x00005e0017007a0c */ /* 0x000fc60006fc1270 */
[----:B------:R1:W-:Y:S01]  /*4e640*/  @P3 STG.E.U16 [R8.64], R17 ;  /* 0x0000001108003986 */ /* 0x0003e2000c101506 */
[----:B------:R-:W-:Y:S02]  /*4e650*/  ISETP.LT.AND P3, PT, R22, c[0x0][0x178], !P1 ;  /* 0x00005e0016007a0c */ /* 0x000fe40004f61270 */
[----:B------:R-:W-:Y:S01]  /*4e660*/  ISETP.LT.AND P1, PT, R29, c[0x0][0x178], !P1 ;  /* 0x00005e001d007a0c */ /* 0x000fe20004f21270 */
[C---:B0-----:R-:W-:Y:S01]  /*4e670*/  IMAD.WIDE R4, R10.reuse, 0x2, R2 ;  /* 0x000000020a047825 */ /* 0x041fe200078e0202 */
[----:B------:R-:W-:-:S04]  /*4e680*/  IADD3 R0, R10, c[0x0][0x198], RZ ;  /* 0x000066000a007a10 */ /* 0x000fc80007ffe0ff */
[----:B--2---:R0:W-:Y:S01]  /*4e690*/  @P4 STG.E.U16 [R4.64], R28 ;  /* 0x0000001c04004986 */ /* 0x0041e2000c101506 */
[----:B-1----:R-:W-:Y:S01]  /*4e6a0*/  IMAD.WIDE R6, R10, 0x2, R14 ;  /* 0x000000020a067825 */ /* 0x002fe200078e020e */
[----:B------:R-:W-:-:S03]  /*4e6b0*/  PRMT R16, R28, 0x7632, R16 ;  /* 0x000076321c107816 */ /* 0x000fc60000000010 */
[----:B------:R-:W-:-:S04]  /*4e6c0*/  IMAD.WIDE R8, R10, 0x2, R20 ;  /* 0x000000020a087825 */ /* 0x000fc800078e0214 */
[----:B0-----:R-:W-:Y:S01]  /*4e6d0*/  IMAD.WIDE R4, R10, 0x2, R12 ;  /* 0x000000020a047825 */ /* 0x001fe200078e020c */
[----:B------:R-:W2:Y:S03]  /*4e6e0*/  LDL.LU R28, [R1+0x1b4] ;  /* 0x0001b400011c7983 */ /* 0x000ea60000300800 */
[----:B------:R-:W-:Y:S01]  /*4e6f0*/  IMAD.WIDE R10, R0, 0x2, R2 ;  /* 0x00000002000a7825 */ /* 0x000fe200078e0202 */
[----:B----4-:R-:W-:Y:S04]  /*4e700*/  @P2 STG.E.U16 [R4.64], R18 ;  /* 0x0000001204002986 */ /* 0x010fe8000c101506 */
[----:B------:R-:W-:Y:S04]  /*4e710*/  @P3 STG.E.U16 [R6.64], R19 ;  /* 0x0000001306003986 */ /* 0x000fe8000c101506 */
[----:B---3--:R-:W-:Y:S04]  /*4e720*/  @P1 STG.E.U16 [R8.64], R24 ;  /* 0x0000001808001986 */ /* 0x008fe8000c101506 */
[----:B------:R0:W-:Y:S02]  /*4e730*/  @P6 STG.E.U16 [R10.64], R16 ;  /* 0x000000100a006986 */ /* 0x0001e4000c101506 */
[----:B0-----:R-:W-:-:S02]  /*4e740*/  PRMT R16, R19, 0x7632, R16 ;  /* 0x0000763213107816 */ /* 0x001fc40000000010 */
[----:B------:R-:W3:Y:S01]  /*4e750*/  LDL.LU R19, [R1+0x174] ;  /* 0x0001740001137983 */ /* 0x000ee20000300800 */
        /* <DEDUP_REMOVED lines=8> */
[----:B---3--:R0:W-:Y:S04]  /*4e7e0*/  STL [R1+0x1a58], R19 ;  /* 0x001a581301007387 */ /* 0x0081e80000100800 */
[----:B0-----:R-:W3:Y:S01]  /*4e7f0*/  LDL R19, [R1+0x1a4] ;  /* 0x0001a40001137983 */ /* 0x001ee20000100800 */
        /* <DEDUP_REMOVED lines=12> */
[----:B--2---:R0:W-:Y:S01]  /*4e8c0*/  @P5 STG.E.U16 [R4.64], R28 ;  /* 0x0000001c04005986 */ /* 0x0041e2000c101506 */
[----:B-1----:R-:W-:Y:S01]  /*4e8d0*/  PRMT R16, R28, 0x7632, R16 ;  /* 0x000076321c107816 */ /* 0x002fe20000000010 */
[----:B0-----:R-:W-:-:S02]  /*4e8e0*/  IMAD.WIDE R4, R10, 0x2, R12 ;  /* 0x000000020a047825 */ /* 0x001fc400078e020c */
[----:B------:R-:W2:Y:S04]  /*4e8f0*/  LDL.LU R28, [R1+0x424] ;  /* 0x00042400011c7983 */ /* 0x000ea80000300800 */
[----:B------:R-:W2:Y:S04]  /*4e900*/  LDL.LU R24, [R1+0x1e4] ;  /* 0x0001e40001187983 */ /* 0x000ea80000300800 */
[----:B---3--:R0:W-:Y:S04]  /*4e910*/  @P2 STG.E.U16 [R4.64], R19 ;  /* 0x0000001304002986 */ /* 0x0081e8000c101506 */
[----:B0-----:R-:W3:Y:S04]  /*4e920*/  LDL.LU R19, [R1+0x1a58] ;  /* 0x001a580001137983 */ /* 0x001ee80000300800 */
[----:B------:R-:W2:Y:S01]  /*4e930*/  LDL.LU R5, [R1+0x1a4] ;  /* 0x0001a40001057983 */ /* 0x000ea20000300800 */
        /* <DEDUP_REMOVED lines=13> */
[----:B---3--:R-:W-:Y:S04]  /*4ea10*/  @P0 STG.E.U16 [R8.64], R19 ;  /* 0x0000001308000986 */ /* 0x008fe8000c101506 */
[----:B------:R2:W-:Y:S01]  /*4ea20*/  @P6 STG.E.U16 [R10.64], R16 ;  /* 0x000000100a006986 */ /* 0x0005e2000c101506 */
[----:B------:R-:W-:Y:S02]  /*4ea30*/  ISETP.LT.AND P6, PT, R29, c[0x0][0x178], !P4 ;  /* 0x00005e001d007a0c */ /* 0x000fe400067c1270 */
[----:B------:R-:W-:Y:S02]  /*4ea40*/  ISETP.LT.AND P4, PT, R23, c[0x0][0x178], !P1 ;  /* 0x00005e0017007a0c */ /* 0x000fe40004f81270 */
[----:B--2---:R-:W-:Y:S01]  /*4ea50*/  PRMT R11, R5, 0x7632, R11 ;  /* 0x00007632050b7816 */ /* 0x004fe2000000000b */
        /* <DEDUP_REMOVED lines=29> */
[----:B------:R-:W-:Y:S02]  /*4ec30*/  ISETP.LT.AND P2, PT, R27, c[0x0][0x178], !P5 ;  /* 0x00005e001b007a0c */ /* 0x000fe40006f41270 */
        /* <DEDUP_REMOVED lines=13> */
[C---:B------:R-:W-:Y:S01]  /*4ed10*/  IMAD.WIDE R4, R0.reuse, 0x2, R12 ;  /* 0x0000000200047825 */ /* 0x040fe200078e020c */
[----:B------:R-:W-:-:S03]  /*4ed20*/  IADD3 R10, R0, c[0x0][0x198], RZ ;  /* 0x00006600000a7a10 */ /* 0x000fc60007ffe0ff */
[C---:B------:R-:W-:Y:S01]  /*4ed30*/  IMAD.WIDE R6, R0.reuse, 0x2, R14 ;  /* 0x0000000200067825 */ /* 0x040fe200078e020e */
[----:B------:R0:W-:Y:S03]  /*4ed40*/  @P2 STG.E.U16 [R4.64], R11 ;  /* 0x0000000b04002986 */ /* 0x0001e6000c101506 */
[----:B------:R-:W-:Y:S01]  /*4ed50*/  IMAD.WIDE R8, R0, 0x2, R20 ;  /* 0x0000000200087825 */ /* 0x000fe200078e0214 */
[----:B------:R3:W-:Y:S04]  /*4ed60*/  @P3 STG.E.U16 [R6.64], R16 ;  /* 0x0000001006003986 */ /* 0x0007e8000c101506 */
[----:B------:R-:W-:Y:S01]  /*4ed70*/  @P6 STG.E.U16 [R8.64], R17 ;  /* 0x0000001108006986 */ /* 0x000fe2000c101506 */
[----:B0-----:R-:W-:Y:S01]  /*4ed80*/  IMAD.WIDE R4, R10, 0x2, R2 ;  /* 0x000000020a047825 */ /* 0x001fe200078e0202 */
[----:B---3--:R-:W-:-:S04]  /*4ed90*/  PRMT R16, R28, 0x7632, R16 ;  /* 0x000076321c107816 */ /* 0x008fc80000000010 */
[----:B------:R0:W-:Y:S04]  /*4eda0*/  @P5 STG.E.U16 [R4.64], R28 ;  /* 0x0000001c04005986 */ /* 0x0001e8000c101506 */
[----:B0-----:R-:W3:Y:S04]  /*4edb0*/  LDL.LU R28, [R1+0x444] ;  /* 0x00044400011c7983 */ /* 0x001ee80000300800 */
[----:B------:R0:W-:Y:S04]  /*4edc0*/  STL [R1+0x1a54], R25 ;  /* 0x001a541901007387 */ /* 0x0001e80000100800 */
[----:B0-----:R-:W3:Y:S01]  /*4edd0*/  LDL R25, [R1+0x454] ;  /* 0x0004540001197983 */ /* 0x001ee20000100800 */
[----:B------:R-:W-:-:S02]  /*4ede0*/  ISETP.LT.AND P2, PT, R27, c[0x0][0x178], !P0 ;  /* 0x00005e001b007a0c */ /* 0x000fc40004741270 */
[----:B------:R-:W-:Y:S02]  /*4edf0*/  ISETP.LT.AND P3, PT, R22, c[0x0][0x178], !P0 ;  /* 0x00005e0016007a0c */ /* 0x000fe40004761270 */
[----:B------:R-:W-:Y:S01]  /*4ee00*/  ISETP.LT.AND P0, PT, R29, c[0x0][0x178], !P0 ;  /* 0x00005e001d007a0c */ /* 0x000fe20004701270 */
[C---:B------:R-:W-:Y:S01]  /*4ee10*/  IMAD.WIDE R4, R10.reuse, 0x2, R12 ;  /* 0x000000020a047825 */ /* 0x040fe200078e020c */
[----:B------:R-:W-:Y:S02]  /*4ee20*/  ISETP.LT.AND P6, PT, R23, c[0x0][0x178], !P4 ;  /* 0x00005e0017007a0c */ /* 0x000fe400067c1270 */
[C---:B------:R-:W-:Y:S01]  /*4ee30*/  IADD3 R0, R10.reuse, c[0x0][0x198], RZ ;  /* 0x000066000a007a10 */ /* 0x040fe20007ffe0ff */
[----:B------:R-:W-:-:S04]  /*4ee40*/  IMAD.WIDE R6, R10, 0x2, R14 ;  /* 0x000000020a067825 */ /* 0x000fc800078e020e */
[----:B------:R-:W-:-:S04]  /*4ee50*/  IMAD.WIDE R8, R10, 0x2, R20 ;  /* 0x000000020a087825 */ /* 0x000fc800078e0214 */
[----:B------:R-:W-:Y:S01]  /*4ee60*/  IMAD.WIDE R10, R0, 0x2, R2 ;  /* 0x00000002000a7825 */ /* 0x000fe200078e0202 */
[----:B------:R-:W-:-:S04]  /*4ee70*/  IADD3 R17, R26, 0x4f, RZ ;  /* 0x0000004f1a117810 */ /* 0x000fc80007ffe0ff */
[----:B------:R-:W-:Y:S01]  /*4ee80*/  ISETP.GE.AND P5, PT, R17, c[0x0][0x17c], PT ;  /* 0x00005f0011007a0c */ /* 0x000fe20003fa6270 */
[----:B----4-:R0:W-:Y:S01]  /*4ee90*/  @P2 STG.E.U16 [R4.64], R18 ;  /* 0x0000001204002986 */ /* 0x0101e2000c101506 */
[----:B------:R-:W-:-:S03]  /*4eea0*/  ISETP.LT.AND P2, PT, R27, c[0x0][0x178], !P4 ;  /* 0x00005e001b007a0c */ /* 0x000fc60006741270 */
[----:B------:R1:W-:Y:S01]  /*4eeb0*/  @P3 STG.E.U16 [R6.64], R19 ;  /* 0x0000001306003986 */ /* 0x0003e2000c101506 */
[----:B------:R-:W-:-:S03]  /*4eec0*/  ISETP.LT.AND P3, PT, R22, c[0x0][0x178], !P4 ;  /* 0x00005e0016007a0c */ /* 0x000fc60006761270 */
[----:B--2---:R-:W-:Y:S04]  /*4eed0*/  @P0 STG.E.U16 [R8.64], R24 ;  /* 0x0000001808000986 */ /* 0x004fe8000c101506 */
[----:B------:R2:W-:Y:S01]  /*4eee0*/  @P6 STG.E.U16 [R10.64], R16 ;  /* 0x000000100a006986 */ /* 0x0005e2000c101506 */
[----:B------:R-:W-:Y:S01]  /*4eef0*/  ISETP.LT.AND P6, PT, R29, c[0x0][0x178], !P4 ;  /* 0x00005e001d007a0c */ /* 0x000fe200067c1270 */
[----:B0-----:R-:W-:Y:S01]  /*4ef00*/  IMAD.WIDE R4, R0, 0x2, R12 ;  /* 0x0000000200047825 */ /* 0x001fe200078e020c */
[----:B------:R-:W-:Y:S02]  /*4ef10*/  ISETP.LT.AND P4, PT, R23, c[0x0][0x178], !P1 ;  /* 0x00005e0017007a0c */ /* 0x000fe40004f81270 */
[----:B------:R-:W-:Y:S01]  /*4ef20*/  PRMT R17, R24, 0x7632, R17 ;  /* 0x0000763218117816 */ /* 0x000fe20000000011 */
[----:B-1----:R-:W-:Y:S01]  /*4ef30*/  IMAD.WIDE R6, R0, 0x2, R14 ;  /* 0x0000000200067825 */ /* 0x002fe200078e020e */
[----:B--2---:R-:W-:-:S02]  /*4ef40*/  PRMT R11, R18, 0x7632, R11 ;  /* 0x00007632120b7816 */ /* 0x004fc4000000000b */
[C---:B------:R-:W-:Y:S01]  /*4ef50*/  IADD3 R10, R0.reuse, c[0x0][0x198], RZ ;  /* 0x00006600000a7a10 */ /* 0x040fe20007ffe0ff */
[----:B------:R-:W-:Y:S01]  /*4ef60*/  IMAD.WIDE R8, R0, 0x2, R20 ;  /* 0x0000000200087825 */ /* 0x000fe200078e0214 */
[----:B------:R-:W-:Y:S01]  /*4ef70*/  PRMT R16, R19, 0x7632, R16 ;  /* 0x0000763213107816 */ /* 0x000fe20000000010 */
[----:B------:R0:W-:Y:S01]  /*4ef80*/  @P2 STG.E.U16 [R4.64], R11 ;  /* 0x0000000b04002986 */ /* 0x0001e2000c101506 */
[----:B------:R-:W-:Y:S02]  /*4ef90*/  ISETP.LT.AND P2, PT, R27, c[0x0][0x178], !P1 ;  /* 0x00005e001b007a0c */ /* 0x000fe40004f41270 */
[----:B------:R-:W-:Y:S01]  /*4efa0*/  IADD3 R18, R26, 0x50, RZ ;  /* 0x000000501a127810 */ /* 0x000fe20007ffe0ff */
[----:B------:R3:W-:Y:S04]  /*4efb0*/  @P3 STG.E.U16 [R6.64], R16 ;  /* 0x0000001006003986 */ /* 0x0007e8000c101506 */
[----:B------:R-:W-:Y:S01]  /*4efc0*/  @P6 STG.E.U16 [R8.64], R17 ;  /* 0x0000001108006986 */ /* 0x000fe2000c101506 */
[----:B0-----:R-:W-:Y:S01]  /*4efd0*/  IMAD.WIDE R4, R10, 0x2, R2 ;  /* 0x000000020a047825 */ /* 0x001fe200078e0202 */
[----:B------:R-:W-:-:S02]  /*4efe0*/  ISETP.GE.AND P0, PT, R18, c[0x0][0x17c], PT ;  /* 0x00005f0012007a0c */ /* 0x000fc40003f06270 */
[----:B------:R-:W2:Y:S01]  /*4eff0*/  LDL.LU R18, [R1+0x204] ;  /* 0x0002040001127983 */ /* 0x000ea20000300800 */
[----:B---3--:R-:W-:-:S03]  /*4f000*/  PRMT R16, R28, 0x7632, R16 ;  /* 0x000076321c107816 */ /* 0x008fc60000000010 */
[----:B------:R0:W-:Y:S02]  /*4f010*/  @P4 STG.E.U16 [R4.64], R28 ;  /* 0x0000001c04004986 */ /* 0x0001e4000c101506 */
[----:B0-----:R-:W-:Y:S02]  /*4f020*/  IMAD.WIDE R4, R10, 0x2, R12 ;  /* 0x000000020a047825 */ /* 0x001fe400078e020c */
[----:B------:R-:W3:Y:S04]  /*4f030*/  LDL.LU R28, [R1+0x1b8] ;  /* 0x0001b800011c7983 */ /* 0x000ee80000300800 */
[----:B------:R-:W4:Y:S04]  /*4f040*/  LDL.LU R24, [R1+0x1a8] ;  /* 0x0001a80001187983 */ /* 0x000f280000300800 */
[----:B------:R-:W3:Y:S04]  /*4f050*/  LDL.LU R19, [R1+0x178] ;  /* 0x0001780001137983 */ /* 0x000ee80000300800 */
[----:B------:R0:W-:Y:S04]  /*4f060*/  @P2 STG.E.U16 [R4.64], R25 ;  /* 0x0000001904002986 */ /* 0x0001e8000c101506 */
[----:B0-----:R-:W3:Y:S04]  /*4f070*/  LDL.LU R25, [R1+0x1a54] ;  /* 0x001a540001197983 */ /* 0x001ee80000300800 */
[----:B------:R-:W3:Y:S04]  /*4f080*/  LDL.LU R4, [R1+0x454] ;  /* 0x0004540001047983 */ /* 0x000ee80000300800 */
[----:B------:R-:W3:Y:S01]  /*4f090*/  LDL.LU R5, [R1+0x214] ;  /* 0x0002140001057983 */ /* 0x000ee20000300800 */
[----:B------:R-:W-:-:S02]  /*4f0a0*/  ISETP.LT.AND P3, PT, R22, c[0x0][0x178], !P1 ;  /* 0x00005e0016007a0c */ /* 0x000fc40004f61270 */
[----:B------:R-:W-:Y:S01]  /*4f0b0*/  ISETP.LT.AND P1, PT, R29, c[0x0][0x178], !P1 ;  /* 0x00005e001d007a0c */ /* 0x000fe20004f21270 */
[----:B------:R-:W-:Y:S01]  /*4f0c0*/  IMAD.WIDE R6, R10, 0x2, R14 ;  /* 0x000000020a067825 */ /* 0x000fe200078e020e */
[----:B------:R-:W-:-:S03]  /*4f0d0*/  IADD3 R17, R26, 0x51, RZ ;  /* 0x000000511a117810 */ /* 0x000fc60007ffe0ff */
[----:B------:R-:W-:Y:S01]  /*4f0e0*/  IMAD.WIDE R8, R10, 0x2, R20 ;  /* 0x000000020a087825 */ /* 0x000fe200078e0214 */
[----:B------:R-:W-:Y:S02]  /*4f0f0*/  ISETP.GE.AND P4, PT, R17, c[0x0][0x17c], PT ;  /* 0x00005f0011007a0c */ /* 0x000fe40003f86270 */
[----:B--2---:R-:W-:-:S03]  /*4f100*/  PRMT R17, R18, 0x7632, R17 ;  /* 0x0000763212117816 */ /* 0x004fc60000000011 */
[----:B---3--:R-:W-:Y:S04]  /*4f110*/  @P3 STG.E.U16 [R6.64], R5 ;  /* 0x0000000506003986 */ /* 0x008fe8000c101506 */
[----:B------:R0:W-:Y:S02]  /*4f120*/  @P1 STG.E.U16 [R8.64], R18 ;  /* 0x0000001208001986 */ /* 0x0001e4000c101506 */
[----:B0-----:R-:W-:-:S04]  /*4f130*/  IADD3 R18, R26, 0x52, RZ ;  /* 0x000000521a127810 */ /* 0x001fc80007ffe0ff */
[----:B------:R-:W-:Y:S02]  /*4f140*/  ISETP.GE.AND P1, PT, R18, c[0x0][0x17c], PT ;  /* 0x00005f0012007a0c */ /* 0x000fe40003f26270 */
[----:B------:R-:W2:Y:S01]  /*4f150*/  LDL.LU R18, [R1+0x188] ;  /* 0x0001880001127983 */ /* 0x000ea20000300800 */
[----:B------:R-:W-:Y:S02]  /*4f160*/  ISETP.LT.AND P6, PT, R23, c[0x0][0x178], !P5 ;  /* 0x00005e0017007a0c */ /* 0x000fe40006fc1270 */
[----:B------:R-:W-:Y:S02]  /*4f170*/  IADD3 R0, R10, c[0x0][0x198], RZ ;  /* 0x000066000a007a10 */ /* 0x000fe40007ffe0ff */
[----:B------:R-:W-:-:S03]  /*4f180*/  ISETP.LT.AND P2, PT, R27, c[0x0][0x178], !P5 ;  /* 0x00005e001b007a0c */ /* 0x000fc60006f41270 */
[----:B------:R-:W-:Y:S01]  /*4f190*/  IMAD.WIDE R10, R0, 0x2, R2 ;  /* 0x00000002000a7825 */ /* 0x000fe200078e0202 */
[----:B------:R-:W-:-:S05]  /*4f1a0*/  ISETP.LT.AND P3, PT, R22, c[0x0][0x178], !P5 ;  /* 0x00005e0016007a0c */ /* 0x000fca0006f61270 */
[----:B------:R0:W-:Y:S01]  /*4f1b0*/  @P6 STG.E.U16 [R10.64], R16 ;  /* 0x000000100a006986 */ /* 0x0001e2000c101506 */
[----:B------:R-:W-:Y:S01]  /*4f1c0*/  ISETP.LT.AND P6, PT, R29, c[0x0][0x178], !P5 ;  /* 0x00005e001d007a0c */ /* 0x000fe20006fc1270 */
[----:B------:R-:W-:Y:S01]  /*4f1d0*/  IMAD.WIDE R6, R0, 0x2, R14 ;  /* 0x0000000200067825 */ /* 0x000fe200078e020e */
[----:B------:R-:W-:-:S03]  /*4f1e0*/  ISETP.LT.AND P5, PT, R23, c[0x0][0x178], !P0 ;  /* 0x00005e0017007a0c */ /* 0x000fc600047a1270 */
[----:B------:R-:W-:Y:S01]  /*4f1f0*/  IMAD.WIDE R8, R0, 0x2, R20 ;  /* 0x0000000200087825 */ /* 0x000fe200078e0214 */
[----:B0-----:R-:W-:Y:S02]  /*4f200*/  PRMT R11, R4, 0x7632, R11 ;  /* 0x00007632040b7816 */ /* 0x001fe4000000000b */
[----:B------:R-:W-:Y:S01]  /*4f210*/  PRMT R16, R5, 0x7632, R16 ;  /* 0x0000763205107816 */ /* 0x000fe20000000010 */
[C---:B------:R-:W-:Y:S01]  /*4f220*/  IMAD.WIDE R4, R0.reuse, 0x2, R12 ;  /* 0x0000000200047825 */ /* 0x040fe200078e020c */
[----:B------:R-:W-:-:S04]  /*4f230*/  IADD3 R10, R0, c[0x0][0x198], RZ ;  /* 0x00006600000a7a10 */ /* 0x000fc80007ffe0ff */
[----:B------:R0:W-:Y:S01]  /*4f240*/  @P2 STG.E.U16 [R4.64], R11 ;  /* 0x0000000b04002986 */ /* 0x0001e2000c101506 */
[----:B------:R-:W-:-:S03]  /*4f250*/  ISETP.LT.AND P2, PT, R27, c[0x0][0x178], !P0 ;  /* 0x00005e001b007a0c */ /* 0x000fc60004741270 */
[----:B------:R1:W-:Y:S01]  /*4f260*/  @P3 STG.E.U16 [R6.64], R16 ;  /* 0x0000001006003986 */ /* 0x0003e2000c101506 */
[----:B------:R-:W-:Y:S02]  /*4f270*/  ISETP.LT.AND P3, PT, R22, c[0x0][0x178], !P0 ;  /* 0x00005e0016007a0c */ /* 0x000fe40004761270 */
[----:B------:R-:W-:Y:S01]  /*4f280*/  ISETP.LT.AND P0, PT, R29, c[0x0][0x178], !P0 ;  /* 0x00005e001d007a0c */ /* 0x000fe20004701270 */
[----:B------:R3:W-:Y:S01]  /*4f290*/  @P6 STG.E.U16 [R8.64], R17 ;  /* 0x0000001108006986 */ /* 0x0007e2000c101506 */
[----:B------:R-:W-:Y:S01]  /*4f2a0*/  ISETP.LT.AND P6, PT, R23, c[0x0][0x178], !P4 ;  /* 0x00005e0017007a0c */ /* 0x000fe200067c1270 */
[C---:B0-----:R-:W-:Y:S01]  /*4f2b0*/  IMAD.WIDE R4, R10.reuse, 0x2, R2 ;  /* 0x000000020a047825 */ /* 0x041fe200078e0202 */
[----:B------:R-:W-:-:S04]  /*4f2c0*/  IADD3 R0, R10, c[0x0][0x198], RZ ;  /* 0x000066000a007a10 */ /* 0x000fc80007ffe0ff */
[----:B------:R0:W-:Y:S01]  /*4f2d0*/  @P5 STG.E.U16 [R4.64], R28 ;  /* 0x0000001c04005986 */ /* 0x0001e2000c101506 */
[----:B-1----:R-:W-:Y:S01]  /*4f2e0*/  IMAD.WIDE R6, R10, 0x2, R14 ;  /* 0x000000020a067825 */ /* 0x002fe200078e020e */
[----:B------:R-:W-:-:S03]  /*4f2f0*/  PRMT R16, R28, 0x7632, R16 ;  /* 0x000076321c107816 */ /* 0x000fc60000000010 */
[----:B---3--:R-:W-:-:S04]  /*4f300*/  IMAD.WIDE R8, R10, 0x2, R20 ;  /* 0x000000020a087825 */ /* 0x008fc800078e0214 */
[----:B0-----:R-:W-:Y:S01]  /*4f310*/  IMAD.WIDE R4, R10, 0x2, R12 ;  /* 0x000000020a047825 */ /* 0x001fe200078e020c */
[----:B------:R-:W3:Y:S03]  /*4f320*/  LDL.LU R28, [R1+0x428] ;  /* 0x00042800011c7983 */ /* 0x000ee60000300800 */
[----:B------:R-:W-:Y:S01]  /*4f330*/  IMAD.WIDE R10, R0, 0x2, R2 ;  /* 0x00000002000a7825 */ /* 0x000fe200078e0202 */
[----:B----4-:R-:W-:Y:S04]  /*4f340*/  @P2 STG.E.U16 [R4.64], R24 ;  /* 0x0000001804002986 */ /* 0x010fe8000c101506 */
[----:B--2---:R-:W-:Y:S04]  /*4f350*/  @P3 STG.E.U16 [R6.64], R18 ;  /* 0x0000001206003986 */ /* 0x004fe8000c101506 */
[----:B------:R-:W-:Y:S04]  /*4f360*/  @P0 STG.E.U16 [R8.64], R19 ;  /* 0x0000001308000986 */ /* 0x000fe8000c101506 */
[----:B------:R0:W-:Y:S02]  /*4f370*/  @P6 STG.E.U16 [R10.64], R16 ;  /* 0x000000100a006986 */ /* 0x0001e4000c101506 */
[----:B0-----:R-:W-:-:S02]  /*4f380*/  PRMT R11, R24, 0x7632, R11 ;  /* 0x00007632180b7816 */ /* 0x001fc4000000000b */
[----:B------:R-:W2:Y:S01]  /*4f390*/  LDL.LU R24, [R1+0x1e8] ;  /* 0x0001e80001187983 */ /* 0x000ea20000300800 */
        /* <DEDUP_REMOVED lines=19> */
[----:B------:R-:W4:Y:S04]  /*4f4d0*/  LDL.LU R18, [R1+0x198] ;  /* 0x0001980001127983 */ /* 0x000f280000300800 */
[----:B---3--:R0:W-:Y:S01]  /*4f4e0*/  @P4 STG.E.U16 [R4.64], R28 ;  /* 0x0000001c04004986 */ /* 0x0081e2000c101506 */
[----:B-1----:R-:W-:Y:S01]  /*4f4f0*/  PRMT R16, R28, 0x7632, R16 ;  /* 0x000076321c107816 */ /* 0x002fe20000000010 */
[----:B0-----:R-:W-:Y:S02]  /*4f500*/  IMAD.WIDE R4, R10, 0x2, R12 ;  /* 0x000000020a047825 */ /* 0x001fe400078e020c */
[----:B------:R-:W3:Y:S04]  /*4f510*/  LDL.LU R28, [R1+0x438] ;  /* 0x00043800011c7983 */ /* 0x000ee80000300800 */
[----:B------:R-:W3:Y:S04]  /*4f520*/  LDL R19, [R1+0x1f8] ;  /* 0x0001f80001137983 */ /* 0x000ee80000100800 */
        /* <DEDUP_REMOVED lines=10> */
[----:B------:R-:W-:-:S04]  /*4f5d0*/  IADD3 R17, R26, 0x55, RZ ;  /* 0x000000551a117810 */ /* 0x000fc80007ffe0ff */
[----:B------:R-:W-:Y:S02]  /*4f5e0*/  ISETP.GE.AND P4, PT, R17, c[0x0][0x17c], PT ;  /* 0x00005f0011007a0c */ /* 0x000fe40003f86270 */
[----:B----4-:R-:W-:Y:S01]  /*4f5f0*/  PRMT R17, R18, 0x7632, R17 ;  /* 0x0000763212117816 */ /* 0x010fe20000000011 */
[----:B--2---:R0:W-:Y:S01]  /*4f600*/  @P3 STG.E.U16 [R6.64], R5 ;  /* 0x0000000506003986 */ /* 0x0041e2000c101506 */
[----:B------:R-:W-:-:S03]  /*4f610*/  ISETP.LT.AND P3, PT, R22, c[0x0][0x178], !P5 ;  /* 0x00005e0016007a0c */ /* 0x000fc60006f61270 */
[----:B------:R-:W-:Y:S04]  /*4f620*/  @P1 STG.E.U16 [R8.64], R18 ;  /* 0x0000001208001986 */ /* 0x000fe8000c101506 */
[----:B------:R1:W-:Y:S01]  /*4f630*/  @P6 STG.E.U16 [R10.64], R16 ;  /* 0x000000100a006986 */ /* 0x0003e2000c101506 */
[----:B------:R-:W-:Y:S02]  /*4f640*/  ISETP.LT.AND P6, PT, R29, c[0x0][0x178], !P5 ;  /* 0x00005e001d007a0c */ /* 0x000fe40006fc1270 */
[----:B------:R-:W-:Y:S01]  /*4f650*/  ISETP.LT.AND P5, PT, R23, c[0x0][0x178], !P0 ;  /* 0x00005e0017007a0c */ /* 0x000fe200047a1270 */
[----:B0-----:R-:W-:Y:S01]  /*4f660*/  IMAD.WIDE R6, R0, 0x2, R14 ;  /* 0x0000000200067825 */ /* 0x001fe200078e020e */
[----:B-1----:R-:W-:-:S03]  /*4f670*/  PRMT R16, R5, 0x7632, R16 ;  /* 0x0000763205107816 */ /* 0x002fc60000000010 */
[----:B------:R-:W-:Y:S01]  /*4f680*/  IMAD.WIDE R4, R0, 0x2, R12 ;  /* 0x0000000200047825 */ /* 0x000fe200078e020c */
[----:B------:R-:W-:Y:S02]  /*4f690*/  PRMT R11, R24, 0x7632, R11 ;  /* 0x00007632180b7816 */ /* 0x000fe4000000000b */
[C---:B------:R-:W-:Y:S01]  /*4f6a0*/  IADD3 R10, R0.reuse, c[0x0][0x198], RZ ;  /* 0x00006600000a7a10 */ /* 0x040fe20007ffe0ff */
[----:B------:R-:W-:Y:S01]  /*4f6b0*/  IMAD.WIDE R8, R0, 0x2, R20 ;  /* 0x0000000200087825 */ /* 0x000fe200078e0214 */
[----:B------:R-:W2:Y:S04]  /*4f6c0*/  LDL.LU R24, [R1+0x168] ;  /* 0x0001680001187983 */ /* 0x000ea80000300800 */
[----:B------:R0:W-:Y:S01]  /*4f6d0*/  @P2 STG.E.U16 [R4.64], R11 ;  /* 0x0000000b04002986 */ /* 0x0001e2000c101506 */
[----:B------:R-:W-:-:S03]  /*4f6e0*/  ISETP.LT.AND P2, PT, R27, c[0x0][0x178], !P0 ;  /* 0x00005e001b007a0c */ /* 0x000fc60004741270 */
[----:B------:R1:W-:Y:S04]  /*4f6f0*/  @P3 STG.E.U16 [R6.64], R16 ;  /* 0x0000001006003986 */ /* 0x0003e8000c101506 */
[----:B------:R-:W-:Y:S01]  /*4f700*/  @P6 STG.E.U16 [R8.64], R17 ;  /* 0x0000001108006986 */ /* 0x000fe2000c101506 */
[----:B0-----:R-:W-:-:S05]  /*4f710*/  IMAD.WIDE R4, R10, 0x2, R2 ;  /* 0x000000020a047825 */ /* 0x001fca00078e0202 */
[----:B---3--:R0:W-:Y:S01]  /*4f720*/  @P5 STG.E.U16 [R4.64], R28 ;  /* 0x0000001c04005986 */ /* 0x0081e2000c101506 */
[----:B-1----:R-:W-:Y:S01]  /*4f730*/  PRMT R16, R28, 0x7632, R16 ;  /* 0x000076321c107816 */ /* 0x002fe20000000010 */
[----:B0-----:R-:W-:Y:S02]  /*4f740*/  IMAD.WIDE R4, R10, 0x2, R12 ;  /* 0x000000020a047825 */ /* 0x001fe400078e020c */
[----:B------:R-:W3:Y:S04]  /*4f750*/  LDL.LU R28, [R1+0x448] ;  /* 0x00044800011c7983 */ /* 0x000ee80000300800 */
[----:B------:R0:W-:Y:S04]  /*4f760*/  @P2 STG.E.U16 [R4.64], R19 ;  /* 0x0000001304002986 */ /* 0x0001e8000c101506 */
[----:B0-----:R-:W4:Y:S04]  /*4f770*/  LDL.LU R19, [R1+0x1a50] ;  /* 0x001a500001137983 */ /* 0x001f280000300800 */
[----:B------:R-:W2:Y:S04]  /*4f780*/  LDL.LU R4, [R1+0x1f8] ;  /* 0x0001f80001047983 */ /* 0x000ea80000300800 */
[----:B------:R-:W2:Y:S01]  /*4f790*/  LDL.LU R5, [R1+0x1d8] ;  /* 0x0001d80001057983 */ /* 0x000ea20000300800 */
[----:B------:R-:W-:-:S02]  /*4f7a0*/  ISETP.LT.AND P3, PT, R22, c[0x0][0x178], !P0 ;  /* 0x00005e0016007a0c */ /* 0x000fc40004761270 */
[----:B------:R-:W-:Y:S02]  /*4f7b0*/  ISETP.LT.AND P0, PT, R29, c[0x0][0x178], !P0 ;  /* 0x00005e001d007a0c */ /* 0x000fe40004701270 */
[----:B------:R-:W-:Y:S02]  /*4f7c0*/  ISETP.LT.AND P6, PT, R23, c[0x0][0x178], !P4 ;  /* 0x00005e0017007a0c */ /* 0x000fe400067c1270 */
[C---:B------:R-:W-:Y:S01]  /*4f7d0*/  IADD3 R0, R10.reuse, c[0x0][0x198], RZ ;  /* 0x000066000a007a10 */ /* 0x040fe20007ffe0ff */
[----:B------:R-:W-:Y:S01]  /*4f7e0*/  IMAD.WIDE R6, R10, 0x2, R14 ;  /* 0x000000020a067825 */ /* 0x000fe200078e020e */
[----:B------:R-:W-:-:S03]  /*4f7f0*/  IADD3 R18, R26, 0x56, RZ ;  /* 0x000000561a127810 */ /* 0x000fc60007ffe0ff */
[----:B------:R-:W-:Y:S01]  /*4f800*/  IMAD.WIDE R8, R10, 0x2, R20 ;  /* 0x000000020a087825 */ /* 0x000fe200078e0214 */
[----:B------:R-:W-:-:S03]  /*4f810*/  ISETP.GE.AND P1, PT, R18, c[0x0][0x17c], PT ;  /* 0x00005f0012007a0c */ /* 0x000fc60003f26270 */
[----:B------:R-:W-:Y:S01]  /*4f820*/  IMAD.WIDE R10, R0, 0x2, R2 ;  /* 0x00000002000a7825 */ /* 0x000fe200078e0202 */
[----:B--2---:R0:W-:Y:S04]  /*4f830*/  @P3 STG.E.U16 [R6.64], R5 ;  /* 0x0000000506003986 */ /* 0x0041e8000c101506 */
[----:B------:R-:W-:Y:S04]  /*4f840*/  @P0 STG.E.U16 [R8.64], R24 ;  /* 0x0000001808000986 */ /* 0x000fe8000c101506 */
[----:B------:R1:W-:Y:S01]  /*4f850*/  @P6 STG.E.U16 [R10.64], R16 ;  /* 0x000000100a006986 */ /* 0x0003e2000c101506 */
[----:B------:R-:W-:-:S03]  /*4f860*/  ISETP.LT.AND P6, PT, R23, c[0x0][0x178], !P1 ;  /* 0x00005e0017007a0c */ /* 0x000fc60004fc1270 */
[----:B------:R-:W2:Y:S01]  /*4f870*/  LDL.LU R23, [R1+0x208] ;  /* 0x0002080001177983 */ /* 0x000ea20000300800 */
[----:B------:R-:W-:Y:S02]  /*4f880*/  ISETP.LT.AND P2, PT, R27, c[0x0][0x178], !P4 ;  /* 0x00005e001b007a0c */ /* 0x000fe40006741270 */
[----:B------:R-:W-:Y:S02]  /*4f890*/  ISETP.LT.AND P0, PT, R22, c[0x0][0x178], !P4 ;  /* 0x00005e0016007a0c */ /* 0x000fe40006701270 */
[----:B------:R-:W-:Y:S02]  /*4f8a0*/  IADD3 R17, R26, 0x57, RZ ;  /* 0x000000571a117810 */ /* 0x000fe40007ffe0ff */
[----:B------:R-:W-:Y:S02]  /*4f8b0*/  PRMT R18, R5, 0x7632, R18 ;  /* 0x0000763205127816 */ /* 0x000fe40000000012 */
[----:B------:R-:W-:Y:S02]  /*4f8c0*/  ISETP.GE.AND P5, PT, R17, c[0x0][0x17c], PT ;  /* 0x00005f0011007a0c */ /* 0x000fe40003fa6270 */
[----:B------:R-:W-:Y:S01]  /*4f8d0*/  PRMT R17, R4, 0x7632, R17 ;  /* 0x0000763204117816 */ /* 0x000fe20000000011 */
[----:B0-----:R-:W-:Y:S01]  /*4f8e0*/  IMAD.WIDE R4, R0, 0x2, R12 ;  /* 0x0000000200047825 */ /* 0x001fe200078e020c */
[----:B------:R-:W-:-:S03]  /*4f8f0*/  ISETP.LT.AND P4, PT, R29, c[0x0][0x178], !P4 ;  /* 0x00005e001d007a0c */ /* 0x000fc60006781270 */
[C---:B------:R-:W-:Y:S01]  /*4f900*/  IMAD.WIDE R6, R0.reuse, 0x2, R14 ;  /* 0x0000000200067825 */ /* 0x040fe200078e020e */
[----:B-1----:R-:W-:Y:S01]  /*4f910*/  IADD3 R16, R0, c[0x0][0x198], RZ ;  /* 0x0000660000107a10 */ /* 0x002fe20007ffe0ff */
[----:B------:R-:W-:Y:S01]  /*4f920*/  @P2 STG.E.U16 [R4.64], R17 ;  /* 0x0000001104002986 */ /* 0x000fe2000c101506 */
[----:B----4-:R-:W-:Y:S01]  /*4f930*/  PRMT R19, R24, 0x7632, R19 ;  /* 0x0000763218137816 */ /* 0x010fe20000000013 */
[----:B------:R-:W-:Y:S01]  /*4f940*/  IMAD.WIDE R8, R0, 0x2, R20 ;  /* 0x0000000200087825 */ /* 0x000fe200078e0214 */
[----:B------:R-:W-:Y:S01]  /*4f950*/  IADD3 R22, R26, 0x58, RZ ;  /* 0x000000581a167810 */ /* 0x000fe20007ffe0ff */
[----:B------:R0:W-:Y:S02]  /*4f960*/  @P0 STG.E.U16 [R6.64], R18 ;  /* 0x0000001206000986 */ /* 0x0001e4000c101506 */
[----:B------:R-:W-:Y:S01]  /*4f970*/  IMAD.WIDE R10, R16, 0x2, R2 ;  /* 0x00000002100a7825 */ /* 0x000fe200078e0202 */
[----:B------:R-:W-:Y:S01]  /*4f980*/  ISETP.GE.AND P2, PT, R22, c[0x0][0x17c], PT ;  /* 0x00005f0016007a0c */ /* 0x000fe20003f46270 */
[----:B------:R-:W-:Y:S04]  /*4f990*/  @P4 STG.E.U16 [R8.64], R19 ;  /* 0x0000001308004986 */ /* 0x000fe8000c101506 */
[----:B---3--:R-:W-:Y:S04]  /*4f9a0*/  @P6 STG.E.U16 [R10.64], R28 ;  /* 0x0000001c0a006986 */ /* 0x008fe8000c101506 */
[----:B--2---:R1:W-:Y:S04]  /*4f9b0*/  STL [R1+0x1a4c], R23 ;  /* 0x001a4c1701007387 */ /* 0x0043e80000100800 */
[----:B0-----:R-:W2:Y:S04]  /*4f9c0*/  LDL R18, [R1+0xff0] ;  /* 0x000ff00001127983 */ /* 0x001ea80000100800 */
[----:B------:R-:W3:Y:S04]  /*4f9d0*/  LDL R22, [R1+0xfe8] ;  /* 0x000fe80001167983 */ /* 0x000ee80000100800 */
[----:B-1----:R-:W4:Y:S04]  /*4f9e0*/  LDL R23, [R1+0x218] ;  /* 0x0002180001177983 */ /* 0x002f280000100800 */
[----:B------:R-:W3:Y:S01]  /*4f9f0*/  LDL.LU R11, [R1+0x458] ;  /* 0x00045800010b7983 */ /* 0x000ee20000300800 */
[----:B------:R-:W-:Y:S01]  /*4fa00*/  ISETP.LT.AND P3, PT, R27, c[0x0][0x178], !P1 ;  /* 0x00005e001b007a0c */ /* 0x000fe20004f61270 */
[----:B------:R-:W-:Y:S01]  /*4fa10*/  IMAD.WIDE R4, R16, 0x2, R12 ;  /* 0x0000000210047825 */ /* 0x000fe200078e020c */
[----:B------:R-:W-:Y:S01]  /*4fa20*/  PRMT R17, R28, 0x7632, R17 ;  /* 0x000076321c117816 */ /* 0x000fe20000000011 */
[----:B------:R-:W4:Y:S02]  /*4fa30*/  LDL.LU R19, [R1+0x1bc] ;  /* 0x0001bc0001137983 */ /* 0x000f240000300800 */
[----:B------:R-:W-:-:S02]  /*4fa40*/  IMAD.MOV.U32 R24, RZ, RZ, R25 ;  /* 0x000000ffff187224 */ /* 0x000fc400078e0019 */
[----:B------:R-:W4:Y:S04]  /*4fa50*/  LDL.LU R28, [R1+0x1ac] ;  /* 0x0001ac00011c7983 */ /* 0x000f280000300800 */
[----:B------:R-:W4:Y:S01]  /*4fa60*/  LDL.LU R25, [R1+0x18c] ;  /* 0x00018c0001197983 */ /* 0x000f220000300800 */
[----:B--2---:R-:W-:-:S03]  /*4fa70*/  ISETP.LT.AND P4, PT, R18, c[0x0][0x178], !P1 ;  /* 0x00005e0012007a0c */ /* 0x004fc60004f81270 */
[----:B---3--:R0:W-:Y:S02]  /*4fa80*/  @P3 STG.E.U16 [R4.64], R11 ;  /* 0x0000000b04003986 */ /* 0x0081e4000c101506 */
[----:B0-----:R-:W-:-:S08]  /*4fa90*/  IMAD.WIDE R4, R16, 0x2, R14 ;  /* 0x0000000210047825 */ /* 0x001fd000078e020e */
[----:B----4-:R0:W-:Y:S04]  /*4faa0*/  @P4 STG.E.U16 [R4.64], R23 ;  /* 0x0000001704004986 */ /* 0x0101e8000c101506 */
[----:B0-----:R-:W2:Y:S04]  /*4fab0*/  LDL.LU R23, [R1+0x1a4c] ;  /* 0x001a4c0001177983 */ /* 0x001ea80000300800 */
[----:B------:R-:W3:Y:S01]  /*4fac0*/  LDL.LU R5, [R1+0x218] ;  /* 0x0002180001057983 */ /* 0x000ee20000300800 */
[----:B------:R-:W-:Y:S02]  /*4fad0*/  ISETP.LT.AND P1, PT, R29, c[0x0][0x178], !P1 ;  /* 0x00005e001d007a0c */ /* 0x000fe40004f21270 */
[----:B------:R-:W-:-:S02]  /*4fae0*/  ISETP.LT.AND P6, PT, R22, c[0x0][0x178], !P5 ;  /* 0x00005e0016007a0c */ /* 0x000fc40006fc1270 */
[----:B------:R-:W-:Y:S02]  /*4faf0*/  IADD3 R6, R26, 0x59, RZ ;  /* 0x000000591a067810 */ /* 0x000fe40007ffe0ff */
[----:B------:R-:W-:Y:S02]  /*4fb00*/  IADD3 R0, R16, c[0x0][0x198], RZ ;  /* 0x0000660010007a10 */ /* 0x000fe40007ffe0ff */
[----:B------:R-:W-:Y:S01]  /*4fb10*/  ISETP.GE.AND P0, PT, R6, c[0x0][0x17c], PT ;  /* 0x00005f0006007a0c */ /* 0x000fe20003f06270 */
[----:B------:R-:W-:Y:S01]  /*4fb20*/  IMAD.WIDE R6, R16, 0x2, R20 ;  /* 0x0000000210067825 */ /* 0x000fe200078e0214 */
[----:B------:R-:W-:-:S03]  /*4fb30*/  ISETP.LT.AND P3, PT, R27, c[0x0][0x178], !P5 ;  /* 0x00005e001b007a0c */ /* 0x000fc60006f61270 */
[----:B------:R-:W-:Y:S01]  /*4fb40*/  IMAD.WIDE R8, R0, 0x2, R2 ;  /* 0x0000000200087825 */ /* 0x000fe200078e0202 */
[----:B------:R-:W-:-:S03]  /*4fb50*/  PRMT R16, R11, 0x7632, R16 ;  /* 0x000076320b107816 */ /* 0x000fc60000000010 */
[----:B------:R-:W-:Y:S01]  /*4fb60*/  IMAD.WIDE R10, R0, 0x2, R12 ;  /* 0x00000002000a7825 */ /* 0x000fe200078e020c */
[----:B--2---:R-:W-:Y:S01]  /*4fb70*/  @P1 STG.E.U16 [R6.64], R23 ;  /* 0x0000001706001986 */ /* 0x004fe2000c101506 */
[----:B------:R-:W-:-:S03]  /*4fb80*/  ISETP.LT.AND P1, PT, R18, c[0x0][0x178], !P5 ;  /* 0x00005e0012007a0c */ /* 0x000fc60006f21270 */
[----:B------:R0:W-:Y:S01]  /*4fb90*/  @P6 STG.E.U16 [R8.64], R17 ;  /* 0x0000001108006986 */ /* 0x0001e2000c101506 */
[----:B------:R-:W-:-:S03]  /*4fba0*/  ISETP.LT.AND P5, PT, R29, c[0x0][0x178], !P5 ;  /* 0x00005e001d007a0c */ /* 0x000fc60006fa1270 */
[----:B------:R1:W-:Y:S01]  /*4fbb0*/  @P3 STG.E.U16 [R10.64], R16 ;  /* 0x000000100a003986 */ /* 0x0003e2000c101506 */
[----:B------:R-:W-:Y:S02]  /*4fbc0*/  ISETP.LT.AND P3, PT, R22, c[0x0][0x178], !P2 ;  /* 0x00005e0016007a0c */ /* 0x000fe40005761270 */
[----:B0-----:R-:W-:Y:S02]  /*4fbd0*/  PRMT R9, R23, 0x7632, R9 ;  /* 0x0000763217097816 */ /* 0x001fe40000000009 */
[----:B------:R-:W2:Y:S01]  /*4fbe0*/  LDL.LU R23, [R1+0x17c] ;  /* 0x00017c0001177983 */ /* 0x000ea20000300800 */
[----:B---3--:R-:W-:Y:S01]  /*4fbf0*/  PRMT R8, R5, 0x7632, R8 ;  /* 0x0000763205087816 */ /* 0x008fe20000000008 */
[C---:B------:R-:W-:Y:S01]  /*4fc00*/  IMAD.WIDE R4, R0.reuse, 0x2, R14 ;  /* 0x0000000200047825 */ /* 0x040fe200078e020e */
[----:B------:R-:W-:Y:S02]  /*4fc10*/  ISETP.LT.AND P6, PT, R27, c[0x0][0x178], !P2 ;  /* 0x00005e001b007a0c */ /* 0x000fe400057c1270 */
[C---:B-1----:R-:W-:Y:S01]  /*4fc20*/  IADD3 R11, R0.reuse, c[0x0][0x198], RZ ;  /* 0x00006600000b7a10 */ /* 0x042fe20007ffe0ff */
[----:B------:R-:W-:Y:S01]  /*4fc30*/  IMAD.WIDE R6, R0, 0x2, R20 ;  /* 0x0000000200067825 */ /* 0x000fe200078e0214 */
[----:B------:R0:W-:Y:S01]  /*4fc40*/  @P1 STG.E.U16 [R4.64], R8 ;  /* 0x0000000804001986 */ /* 0x0001e2000c101506 */
[----:B------:R-:W-:-:S03]  /*4fc50*/  IADD3 R10, R26, 0x5a, RZ ;  /* 0x0000005a1a0a7810 */ /* 0x000fc60007ffe0ff */
[----:B------:R1:W-:Y:S01]  /*4fc60*/  @P5 STG.E.U16 [R6.64], R9 ;  /* 0x0000000906005986 */ /* 0x0003e2000c101506 */
[----:B------:R-:W-:Y:S02]  /*4fc70*/  ISETP.GE.AND P1, PT, R10, c[0x0][0x17c], PT ;  /* 0x00005f000a007a0c */ /* 0x000fe40003f26270 */
[----:B------:R-:W-:Y:S01]  /*4fc80*/  PRMT R10, R28, 0x7632, R10 ;  /* 0x000076321c0a7816 */ /* 0x000fe2000000000a */
[----:B0-----:R-:W-:-:S04]  /*4fc90*/  IMAD.WIDE R4, R11, 0x2, R12 ;  /* 0x000000020b047825 */ /* 0x001fc800078e020c */
[----:B-1----:R-:W-:Y:S01]  /*4fca0*/  IMAD.WIDE R8, R11, 0x2, R2 ;  /* 0x000000020b087825 */ /* 0x002fe200078e0202 */
[----:B------:R-:W-:-:S04]  /*4fcb0*/  PRMT R0, R19, 0x7632, R0 ;  /* 0x0000763213007816 */ /* 0x000fc80000000000 */
[----:B------:R-:W-:Y:S04]  /*4fcc0*/  @P3 STG.E.U16 [R8.64], R19 ;  /* 0x0000001308003986 */ /* 0x000fe8000c101506 */
[----:B------:R0:W-:Y:S04]  /*4fcd0*/  @P6 STG.E.U16 [R4.64], R28 ;  /* 0x0000001c04006986 */ /* 0x0001e8000c101506 */
[----:B0-----:R-:W3:Y:S04]  /*4fce0*/  LDL.LU R28, [R1+0x42c] ;  /* 0x00042c00011c7983 */ /* 0x001ee80000300800 */
[----:B------:R-:W4:Y:S01]  /*4fcf0*/  LDL.LU R19, [R1+0x1ec] ;  /* 0x0001ec0001137983 */ /* 0x000f220000300800 */
[----:B------:R-:W-:-:S02]  /*4fd00*/  ISETP.LT.AND P4, PT, R18, c[0x0][0x178], !P2 ;  /* 0x00005e0012007a0c */ /* 0x000fc40005781270 */
        /* <DEDUP_REMOVED lines=8> */
[----:B------:R-:W-:Y:S02]  /*4fd90*/  ISETP.LT.AND P0, PT, R29, c[0x0][0x178], !P0 ;  /* 0x00005e001d007a0c */ /* 0x000fe40004701270 */
[C---:B------:R-:W-:Y:S02]  /*4fda0*/  IADD3 R16, R26.reuse, 0x5b, RZ ;  /* 0x0000005b1a107810 */ /* 0x040fe40007ffe0ff */
[----:B------:R-:W-:Y:S01]  /*4fdb0*/  IADD3 R17, R26, 0x5c, RZ ;  /* 0x0000005c1a117810 */ /* 0x000fe20007ffe0ff */
[----:B0-----:R-:W-:Y:S01]  /*4fdc0*/  IMAD.WIDE R6, R11, 0x2, R12 ;  /* 0x000000020b067825 */ /* 0x001fe200078e020c */
[----:B------:R-:W-:Y:S02]  /*4fdd0*/  ISETP.GE.AND P5, PT, R16, c[0x0][0x17c], PT ;  /* 0x00005f0010007a0c */ /* 0x000fe40003fa6270 */
[----:B------:R-:W-:Y:S01]  /*4fde0*/  PRMT R16, R25, 0x7632, R16 ;  /* 0x0000763219107816 */ /* 0x000fe20000000010 */
[----:B------:R-:W-:Y:S01]  /*4fdf0*/  IMAD.WIDE R8, R11, 0x2, R14 ;  /* 0x000000020b087825 */ /* 0x000fe200078e020e */
[----:B------:R-:W4:Y:S04]  /*4fe00*/  LDL.LU R25, [R1+0x1cc] ;  /* 0x0001cc0001197983 */ /* 0x000f280000300800 */
[----:B--2---:R0:W-:Y:S01]  /*4fe10*/  @P2 STG.E.U16 [R4.64], R23 ;  /* 0x0000001704002986 */ /* 0x0041e2000c101506 */
[----:B------:R-:W-:-:S02]  /*4fe20*/  ISETP.GE.AND P2, PT, R17, c[0x0][0x17c], PT ;  /* 0x00005f0011007a0c */ /* 0x000fc40003f46270 */
[----:B------:R-:W-:Y:S01]  /*4fe30*/  PRMT R17, R23, 0x7632, R17 ;  /* 0x0000763217117816 */ /* 0x000fe20000000011 */
[----:B0-----:R-:W-:Y:S01]  /*4fe40*/  IMAD.WIDE R4, R11, 0x2, R2 ;  /* 0x000000020b047825 */ /* 0x001fe200078e0202 */
[----:B------:R-:W2:Y:S04]  /*4fe50*/  LDL.LU R23, [R1+0x43c] ;  /* 0x00043c0001177983 */ /* 0x000ea80000300800 */
[----:B------:R0:W-:Y:S01]  /*4fe60*/  @P3 STG.E.U16 [R4.64], R0 ;  /* 0x0000000004003986 */ /* 0x0001e2000c101506 */
[----:B------:R-:W-:-:S03]  /*4fe70*/  ISETP.LT.AND P3, PT, R27, c[0x0][0x178], !P1 ;  /* 0x00005e001b007a0c */ /* 0x000fc60004f61270 */
[----:B------:R1:W-:Y:S01]  /*4fe80*/  @P6 STG.E.U16 [R6.64], R10 ;  /* 0x0000000a06006986 */ /* 0x0003e2000c101506 */
[----:B------:R-:W-:-:S03]  /*4fe90*/  ISETP.LT.AND P6, PT, R22, c[0x0][0x178], !P1 ;  /* 0x00005e0016007a0c */ /* 0x000fc60004fc1270 */
[----:B------:R1:W-:Y:S01]  /*4fea0*/  @P4 STG.E.U16 [R8.64], R16 ;  /* 0x0000001008004986 */ /* 0x0003e2000c101506 */
[C---:B0-----:R-:W-:Y:S01]  /*4feb0*/  IMAD.WIDE R4, R11.reuse, 0x2, R20 ;  /* 0x000000020b047825 */ /* 0x041fe200078e0214 */
[----:B------:R-:W-:Y:S02]  /*4fec0*/  IADD3 R0, R11, c[0x0][0x198], RZ ;  /* 0x000066000b007a10 */ /* 0x000fe40007ffe0ff */
[----:B-1----:R-:W-:Y:S02]  /*4fed0*/  IADD3 R6, R26, 0x5d, RZ ;  /* 0x0000005d1a067810 */ /* 0x002fe40007ffe0ff */
[----:B------:R-:W-:Y:S01]  /*4fee0*/  @P0 STG.E.U16 [R4.64], R17 ;  /* 0x0000001104000986 */ /* 0x000fe2000c101506 */
[----:B------:R-:W-:Y:S01]  /*4fef0*/  IMAD.WIDE R8, R0, 0x2, R2 ;  /* 0x0000000200087825 */ /* 0x000fe200078e0202 */
[----:B------:R-:W-:-:S03]  /*4ff00*/  ISETP.GE.AND P0, PT, R6, c[0x0][0x17c], PT ;  /* 0x00005f0006007a0c */ /* 0x000fc60003f06270 */
[----:B------:R-:W-:Y:S01]  /*4ff10*/  IMAD.WIDE R6, R0, 0x2, R12 ;  /* 0x0000000200067825 */ /* 0x000fe200078e020c */
[----:B---3--:R-:W-:Y:S04]  /*4ff20*/  @P6 STG.E.U16 [R8.64], R28 ;  /* 0x0000001c08006986 */ /* 0x008fe8000c101506 */
[----:B----4-:R0:W-:Y:S04]  /*4ff30*/  @P3 STG.E.U16 [R6.64], R19 ;  /* 0x0000001306003986 */ /* 0x0101e8000c101506 */
[----:B0-----:R-:W3:Y:S01]  /*4ff40*/  LDL.LU R7, [R1+0x19c] ;  /* 0x00019c0001077983 */ /* 0x001ee20000300800 */
[----:B------:R-:W-:-:S02]  /*4ff50*/  ISETP.LT.AND P4, PT, R18, c[0x0][0x178], !P1 ;  /* 0x00005e0012007a0c */ /* 0x000fc40004f81270 */
[----:B------:R-:W-:Y:S01]  /*4ff60*/  ISETP.LT.AND P1, PT, R29, c[0x0][0x178], !P1 ;  /* 0x00005e001d007a0c */ /* 0x000fe20004f21270 */
[----:B------:R-:W-:-:S04]  /*4ff70*/  IMAD.WIDE R4, R0, 0x2, R14 ;  /* 0x0000000200047825 */ /* 0x000fc800078e020e */
[----:B------:R-:W-:Y:S01]  /*4ff80*/  IMAD.WIDE R8, R0, 0x2, R20 ;  /* 0x0000000200087825 */ /* 0x000fe200078e0214 */
[----:B------:R-:W-:Y:S02]  /*4ff90*/  ISETP.LT.AND P3, PT, R22, c[0x0][0x178], !P5 ;  /* 0x00005e0016007a0c */ /* 0x000fe40006f61270 */
[----:B------:R-:W-:Y:S02]  /*4ffa0*/  IADD3 R0, R0, c[0x0][0x198], RZ ;  /* 0x0000660000007a10 */ /* 0x000fe40007ffe0ff */
[----:B------:R-:W-:Y:S01]  /*4ffb0*/  IADD3 R10, R26, 0x5e, RZ ;  /* 0x0000005e1a0a7810 */ /* 0x000fe20007ffe0ff */
[----:B------:R0:W-:Y:S01]  /*4ffc0*/  @P4 STG.E.U16 [R4.64], R25 ;  /* 0x0000001904004986 */ /* 0x0001e2000c101506 */
[----:B------:R-:W-:Y:S02]  /*4ffd0*/  ISETP.LT.AND P4, PT, R27, c[0x0][0x178], !P5 ;  /* 0x00005e001b007a0c */ /* 0x000fe40006f81270 */
[----:B------:R-:W-:Y:S02]  /*4ffe0*/  ISETP.GE.AND P6, PT, R10, c[0x0][0x17c], PT ;  /* 0x00005f000a007a0c */ /* 0x000fe40003fc6270 */
[----:B------:R-:W-:-:S02]  /*4fff0*/  PRMT R16, R28, 0x7632, R16 ;  /* 0x000076321c107816 */ /* 0x000fc40000000010 */
[----:B------:R-:W-:Y:S01]  /*50000*/  PRMT R17, R19, 0x7632, R17 ;  /* 0x0000763213117816 */ /* 0x000fe20000000011 */
[----:B------:R-:W4:Y:S01]  /*50010*/  LDL.LU R28, [R1+0x1a48] ;  /* 0x001a4800011c7983 */ /* 0x000f220000300800 */
[----:B------:R-:W-:Y:S01]  /*50020*/  PRMT R11, R25, 0x7632, R11 ;  /* 0x00007632190b7816 */ /* 0x000fe2000000000b */
[----:B0-----:R-:W-:Y:S02]  /*50030*/  IMAD.WIDE R4, R0, 0x2, R2 ;  /* 0x0000000200047825 */ /* 0x001fe400078e0202 */
[----:B------:R-:W2:Y:S04]  /*50040*/  LDL.LU R19, [R1+0x1dc] ;  /* 0x0001dc0001137983 */ /* 0x000ea80000300800 */
[----:B------:R-:W2:Y:S04]  /*50050*/  LDL.LU R25, [R1+0x16c] ;  /* 0x00016c0001197983 */ /* 0x000ea80000300800 */
[----:B---3--:R0:W-:Y:S01]  /*50060*/  @P1 STG.E.U16 [R8.64], R7 ;  /* 0x0000000708001986 */ /* 0x0081e2000c101506 */
[----:B------:R-:W-:Y:S01]  /*50070*/  ISETP.LT.AND P1, PT, R18, c[0x0][0x178], !P5 ;  /* 0x00005e0012007a0c */ /* 0x000fe20006f21270 */
[----:B0-----:R-:W-:-:S02]  /*50080*/  IMAD.MOV.U32 R9, RZ, RZ, R7 ;  /* 0x000000ffff097224 */ /* 0x001fc400078e0007 */
[----:B------:R-:W-:-:S03]  /*50090*/  IMAD.WIDE R6, R0, 0x2, R12 ;  /* 0x0000000200067825 */ /* 0x000fc600078e020c */
[----:B------:R-:W-:Y:S01]  /*500a0*/  PRMT R10, R9, 0x7632, R10 ;  /* 0x00007632090a7816 */ /* 0x000fe2000000000a */
[C---:B------:R-:W-:Y:S01]  /*500b0*/  IMAD.WIDE R8, R0.reuse, 0x2, R14 ;  /* 0x0000000200087825 */ /* 0x040fe200078e020e */
[----:B------:R-:W-:Y:S04]  /*500c0*/  @P3 STG.E.U16 [R4.64], R16 ;  /* 0x0000001004003986 */ /* 0x000fe8000c101506 */
[----:B------:R-:W-:Y:S04]  /*500d0*/  @P4 STG.E.U16 [R6.64], R17 ;  /* 0x0000001106004986 */ /* 0x000fe8000c101506 */
[----:B------:R0:W-:Y:S04]  /*500e0*/  @P1 STG.E.U16 [R8.64], R11 ;  /* 0x0000000b08001986 */ /* 0x0001e8000c101506 */
[----:B0-----:R-:W3:Y:S01]  /*500f0*/  LDL.LU R11, [R1+0x1fc] ;  /* 0x0001fc00010b7983 */ /* 0x001ee20000300800 */
[----:B------:R-:W-:Y:S01]  /*50100*/  ISETP.LT.AND P5, PT, R29, c[0x0][0x178], !P5 ;  /* 0x00005e001d007a0c */ /* 0x000fe20006fa1270 */
[----:B------:R-:W-:Y:S01]  /*50110*/  IMAD.WIDE R4, R0, 0x2, R20 ;  /* 0x0000000200047825 */ /* 0x000fe200078e0214 */
[----:B------:R-:W-:-:S02]  /*50120*/  ISETP.LT.AND P3, PT, R22, c[0x0][0x178], !P2 ;  /* 0x00005e0016007a0c */ /* 0x000fc40005761270 */
[----:B------:R-:W-:Y:S02]  /*50130*/  ISETP.LT.AND P4, PT, R27, c[0x0][0x178], !P2 ;  /* 0x00005e001b007a0c */ /* 0x000fe40005781270 */
[----:B------:R-:W-:Y:S02]  /*50140*/  IADD3 R0, R0, c[0x0][0x198], RZ ;  /* 0x0000660000007a10 */ /* 0x000fe40007ffe0ff */
[----:B------:R-:W-:-:S05]  /*50150*/  IADD3 R8, R26, 0x5f, RZ ;  /* 0x0000005f1a087810 */ /* 0x000fca0007ffe0ff */
[----:B------:R0:W-:Y:S01]  /*50160*/  @P5 STG.E.U16 [R4.64], R10 ;  /* 0x0000000a04005986 */ /* 0x0001e2000c101506 */
[----:B------:R-:W-:Y:S01]  /*50170*/  ISETP.LT.AND P5, PT, R18, c[0x0][0x178], !P2 ;  /* 0x00005e0012007a0c */ /* 0x000fe200057a1270 */
[----:B------:R-:W-:Y:S01]  /*50180*/  IMAD.WIDE R6, R0, 0x2, R2 ;  /* 0x0000000200067825 */ /* 0x000fe200078e0202 */
[----:B------:R-:W-:Y:S02]  /*50190*/  ISETP.LT.AND P2, PT, R29, c[0x0][0x178], !P2 ;  /* 0x00005e001d007a0c */ /* 0x000fe40005741270 */
[----:B------:R-:W-:Y:S02]  /*501a0*/  ISETP.GE.AND P1, PT, R8, c[0x0][0x17c], PT ;  /* 0x00005f0008007a0c */ /* 0x000fe40003f26270 */
[----:B------:R-:W-:Y:S01]  /*501b0*/  IADD3 R8, R26, 0x60, RZ ;  /* 0x000000601a087810 */ /* 0x000fe20007ffe0ff */
[----:B--2---:R1:W-:Y:S01]  /*501c0*/  @P3 STG.E.U16 [R6.64], R23 ;  /* 0x0000001706003986 */ /* 0x0043e2000c101506 */
[----:B0-----:R-:W-:Y:S02]  /*501d0*/  IMAD.WIDE R4, R0, 0x2, R12 ;  /* 0x0000000200047825 */ /* 0x001fe400078e020c */
[----:B------:R-:W-:-:S02]  /*501e0*/  ISETP.GE.AND P3, PT, R8, c[0x0][0x17c], PT ;  /* 0x00005f0008007a0c */ /* 0x000fc40003f66270 */
[----:B------:R-:W-:Y:S01]  /*501f0*/  PRMT R8, R23, 0x7632, R8 ;  /* 0x0000763217087816 */ /* 0x000fe20000000008 */
[----:B-1----:R-:W-:Y:S01]  /*50200*/  IMAD.WIDE R6, R0, 0x2, R14 ;  /* 0x0000000200067825 */ /* 0x002fe200078e020e */
[----:B------:R-:W-:-:S03]  /*50210*/  PRMT R16, R19, 0x7632, R16 ;  /* 0x0000763213107816 */ /* 0x000fc60000000010 */
[----:B------:R-:W-:Y:S01]  /*50220*/  IMAD.MOV.U32 R23, RZ, RZ, R24 ;  /* 0x000000ffff177224 */ /* 0x000fe200078e0018 */
[----:B------:R-:W-:Y:S01]  /*50230*/  PRMT R9, R25, 0x7632, R9 ;  /* 0x0000763219097816 */ /* 0x000fe20000000009 */
[----:B------:R-:W2:Y:S04]  /*50240*/  LDL.LU R24, [R1+0x44c] ;  /* 0x00044c0001187983 */ /* 0x000ea80000300800 */
[----:B---3--:R0:W-:Y:S04]  /*50250*/  @P4 STG.E.U16 [R4.64], R11 ;  /* 0x0000000b04004986 */ /* 0x0081e8000c101506 */
[----:B------:R1:W-:Y:S01]  /*50260*/  @P5 STG.E.U16 [R6.64], R19 ;  /* 0x0000001306005986 */ /* 0x0003e2000c101506 */
[----:B0-----:R-:W-:-:S03]  /*50270*/  IMAD.WIDE R4, R0, 0x2, R20 ;  /* 0x0000000200047825 */ /* 0x001fc600078e0214 */
[----:B-1----:R-:W3:Y:S04]  /*50280*/  LDL.LU R19, [R1+0x21c] ;  /* 0x00021c0001137983 */ /* 0x002ee80000300800 */
[----:B------:R0:W-:Y:S04]  /*50290*/  @P2 STG.E.U16 [R4.64], R25 ;  /* 0x0000001904002986 */ /* 0x0001e8000c101506 */
[----:B0-----:R-:W3:Y:S01]  /*502a0*/  LDL.LU R25, [R1+0x20c] ;  /* 0x00020c0001197983 */ /* 0x001ee20000300800 */
[----:B------:R-:W-:Y:S02]  /*502b0*/  ISETP.LT.AND P4, PT, R22, c[0x0][0x178], !P0 ;  /* 0x00005e0016007a0c */ /* 0x000fe40004781270 */
[----:B------:R-:W-:-:S02]  /*502c0*/  IADD3 R0, R0, c[0x0][0x198], RZ ;  /* 0x0000660000007a10 */ /* 0x000fc40007ffe0ff */
[----:B------:R-:W-:Y:S02]  /*502d0*/  ISETP.LT.AND P5, PT, R27, c[0x0][0x178], !P0 ;  /* 0x00005e001b007a0c */ /* 0x000fe400047a1270 */
[----:B------:R-:W-:Y:S01]  /*502e0*/  ISETP.LT.AND P2, PT, R18, c[0x0][0x178], !P0 ;  /* 0x00005e0012007a0c */ /* 0x000fe20004741270 */
[C---:B------:R-:W-:Y:S01]  /*502f0*/  IMAD.WIDE R4, R0.reuse, 0x2, R2 ;  /* 0x0000000200047825 */ /* 0x040fe200078e0202 */
[----:B------:R-:W-:Y:S02]  /*50300*/  ISETP.LT.AND P0, PT, R29, c[0x0][0x178], !P0 ;  /* 0x00005e001d007a0c */ /* 0x000fe40004701270 */
[----:B------:R-:W-:Y:S01]  /*50310*/  PRMT R10, R11, 0x7632, R10 ;  /* 0x000076320b0a7816 */ /* 0x000fe2000000000a */
[----:B------:R-:W-:Y:S02]  /*50320*/  IMAD.WIDE R6, R0, 0x2, R12 ;  /* 0x0000000200067825 */ /* 0x000fe400078e020c */
[----:B------:R0:W-:Y:S01]  /*50330*/  @P4 STG.E.U16 [R4.64], R8 ;  /* 0x0000000804004986 */ /* 0x0001e2000c101506 */
[----:B------:R-:W-:-:S02]  /*50340*/  ISETP.LT.AND P4, PT, R22, c[0x0][0x178], !P6 ;  /* 0x00005e0016007a0c */ /* 0x000fc40007781270 */
[C---:B------:R-:W-:Y:S01]  /*50350*/  IADD3 R11, R0.reuse, c[0x0][0x198], RZ ;  /* 0x00006600000b7a10 */ /* 0x040fe20007ffe0ff */
[----:B------:R1:W-:Y:S01]  /*50360*/  @P5 STG.E.U16 [R6.64], R10 ;  /* 0x0000000a06005986 */ /* 0x0003e2000c101506 */
[----:B0-----:R-:W-:-:S04]  /*50370*/  IMAD.WIDE R4, R0, 0x2, R14 ;  /* 0x0000000200047825 */ /* 0x001fc800078e020e */
[----:B-1----:R-:W-:Y:S01]  /*50380*/  IMAD.WIDE R6, R0, 0x2, R20 ;  /* 0x0000000200067825 */ /* 0x002fe200078e0214 */
[----:B------:R0:W-:Y:S01]  /*50390*/  @P2 STG.E.U16 [R4.64], R16 ;  /* 0x0000001004002986 */ /* 0x0001e2000c101506 */
[----:B------:R-:W-:Y:S02]  /*503a0*/  IADD3 R8, R26, 0x61, RZ ;  /* 0x000000611a087810 */ /* 0x000fe40007ffe0ff */
[----:B------:R-:W-:Y:S01]  /*503b0*/  ISETP.LT.AND P2, PT, R27, c[0x0][0x178], !P6 ;  /* 0x00005e001b007a0c */ /* 0x000fe20007741270 */
[----:B------:R-:W-:Y:S01]  /*503c0*/  STL.64 [R1+0x1a40], R26 ;  /* 0x001a401a01007387 */ /* 0x000fe20000100a00 */
[----:B--2---:R-:W-:-:S03]  /*503d0*/  PRMT R10, R24, 0x7632, R10 ;  /* 0x00007632180a7816 */ /* 0x004fc6000000000a */
[----:B------:R1:W-:Y:S01]  /*503e0*/  @P0 STG.E.U16 [R6.64], R9 ;  /* 0x0000000906000986 */ /* 0x0003e2000c101506 */
[----:B0-----:R-:W-:-:S05]  /*503f0*/  IMAD.WIDE R4, R11, 0x2, R2 ;  /* 0x000000020b047825 */ /* 0x001fca00078e0202 */
[----:B------:R-:W-:Y:S01]  /*50400*/  @P4 STG.E.U16 [R4.64], R24 ;  /* 0x0000001804004986 */ /* 0x000fe2000c101506 */
[----:B-1----:R-:W-:-:S03]  /*50410*/  IMAD.MOV.U32 R7, RZ, RZ, R23 ;  /* 0x000000ffff077224 */ /* 0x002fc600078e0017 */
[----:B---3--:R-:W-:Y:S04]  /*50420*/  STL [R1+0x1a3c], R25 ;  /* 0x001a3c1901007387 */ /* 0x008fe80000100800 */
[----:B----4-:R-:W0:Y:S04]  /*50430*/  LDS.128 R24, [R28] ;  /* 0x000000001c187984 */ /* 0x010e280000000c00 */
[----:B------:R-:W2:Y:S04]  /*50440*/  LDL.LU R23, [R1+0x240] ;  /* 0x0002400001177983 */ /* 0x000ea80000300800 */
[----:B0-----:R-:W-:Y:S04]  /*50450*/  STL [R1+0x4], R25 ;  /* 0x0000041901007387 */ /* 0x001fe80000100800 */
[----:B------:R0:W-:Y:S04]  /*50460*/  STL.64 [R1+0x8], R26 ;  /* 0x0000081a01007387 */ /* 0x0001e80000100a00 */
[----:B0-----:R-:W3:Y:S04]  /*50470*/  LDL.LU.64 R26, [R1+0x1a40] ;  /* 0x001a4000011a7983 */ /* 0x001ee80000300a00 */
[----:B------:R-:W4:Y:S01]  /*50480*/  LDL.LU R25, [R1+0x1a3c] ;  /* 0x001a3c0001197983 */ /* 0x000f220000300800 */
[----:B------:R-:W-:Y:S01]  /*50490*/  ISETP.LT.AND P0, PT, R18, c[0x0][0x178], !P6 ;  /* 0x00005e0012007a0c */ /* 0x000fe20007701270 */
[----:B------:R-:W-:Y:S01]  /*504a0*/  IMAD.MOV.U32 R28, RZ, RZ, R7 ;  /* 0x000000ffff1c7224 */ /* 0x000fe200078e0007 */
[----:B------:R-:W-:Y:S01]  /*504b0*/  ISETP.GE.AND P5, PT, R8, c[0x0][0x17c], PT ;  /* 0x00005f0008007a0c */ /* 0x000fe20003fa6270 */
[----:B------:R-:W-:Y:S01]  /*504c0*/  IMAD.WIDE R8, R11, 0x2, R12 ;  /* 0x000000020b087825 */ /* 0x000fe200078e020c */
[----:B------:R-:W-:-:S02]  /*504d0*/  ISETP.LT.AND P6, PT, R29, c[0x0][0x178], !P6 ;  /* 0x00005e001d007a0c */ /* 0x000fc400077c1270 */
[----:B------:R-:W-:Y:S01]  /*504e0*/  ISETP.LT.AND P4, PT, R22, c[0x0][0x178], !P1 ;  /* 0x00005e0016007a0c */ /* 0x000fe20004f81270 */
[----:B------:R-:W-:Y:S01]  /*504f0*/  IMAD.WIDE R4, R11, 0x2, R14 ;  /* 0x000000020b047825 */ /* 0x000fe200078e020e */
[----:B------:R0:W-:Y:S01]  /*50500*/  @P2 STG.E.U16 [R8.64], R28 ;  /* 0x0000001c08002986 */ /* 0x0001e2000c101506 */
[----:B------:R-:W-:Y:S02]  /*50510*/  PRMT R0, R7, 0x7632, R0 ;  /* 0x0000763207007816 */ /* 0x000fe40000000000 */
[C---:B------:R-:W-:Y:S02]  /*50520*/  IMAD.WIDE R6, R11.reuse, 0x2, R20 ;  /* 0x000000020b067825 */ /* 0x040fe400078e0214 */
[----:B------:R1:W-:Y:S01]  /*50530*/  @P0 STG.E.U16 [R4.64], R19 ;  /* 0x0000001304000986 */ /* 0x0003e2000c101506 */
[----:B0-----:R-:W-:-:S05]  /*50540*/  IADD3 R8, R11, c[0x0][0x198], RZ ;  /* 0x000066000b087a10 */ /* 0x001fca0007ffe0ff */
[----:B-1----:R-:W-:Y:S01]  /*50550*/  IMAD.WIDE R4, R8, 0x2, R2 ;  /* 0x0000000208047825 */ /* 0x002fe200078e0202 */
[----:B------:R-:W-:Y:S02]  /*50560*/  ISETP.LT.AND P2, PT, R18, c[0x0][0x178], !P1 ;  /* 0x00005e0012007a0c */ /* 0x000fe40004f41270 */
[----:B---3--:R-:W-:Y:S01]  /*50570*/  ISETP.LT.AND P0, PT, R27, c[0x0][0x178], !P1 ;  /* 0x00005e001b007a0c */ /* 0x008fe20004f01270 */
[----:B----4-:R-:W-:Y:S01]  /*50580*/  @P6 STG.E.U16 [R6.64], R25 ;  /* 0x0000001906006986 */ /* 0x010fe2000c101506 */
[----:B------:R-:W-:-:S03]  /*50590*/  ISETP.LT.AND P1, PT, R29, c[0x0][0x178], !P1 ;  /* 0x00005e001d007a0c */ /* 0x000fc60004f21270 */
[----:B------:R0:W-:Y:S01]  /*505a0*/  @P4 STG.E.U16 [R4.64], R10 ;  /* 0x0000000a04004986 */ /* 0x0001e2000c101506 */
[----:B------:R-:W-:-:S03]  /*505b0*/  PRMT R17, R25, 0x7632, R17 ;  /* 0x0000763219117816 */ /* 0x000fc60000000011 */
[----:B------:R-:W3:Y:S04]  /*505c0*/  LDL.LU R29, [R1+0x1a38] ;  /* 0x001a3800011d7983 */ /* 0x000ee80000300800 */
[----:B------:R-:W4:Y:S01]  /*505d0*/  LDL.LU R28, [R1+0x230] ;  /* 0x00023000011c7983 */ /* 0x000f220000300800 */
[----:B0-----:R-:W-:-:S03]  /*505e0*/  IMAD.WIDE R4, R8, 0x2, R12 ;  /* 0x0000000208047825 */ /* 0x001fc600078e020c */
[----:B------:R-:W3:Y:S04]  /*505f0*/  LDL.LU R25, [R1+0x220] ;  /* 0x0002200001197983 */ /* 0x000ee80000300800 */
[----:B------:R0:W-:Y:S04]  /*50600*/  @P0 STG.E.U16 [R4.64], R0 ;  /* 0x0000000004000986 */ /* 0x0001e8000c101506 */
[----:B0-----:R-:W3:Y:S01]  /*50610*/  LDL R5, [R1+0xff0] ;  /* 0x000ff00001057983 */ /* 0x001ee20000100800 */
[----:B------:R-:W-:Y:S01]  /*50620*/  PRMT R16, R19, 0x7632, R16 ;  /* 0x0000763213107816 */ /* 0x000fe20000000010 */
[----:B------:R-:W-:-:S05]  /*50630*/  IMAD.WIDE R6, R8, 0x2, R14 ;  /* 0x0000000208067825 */ /* 0x000fca00078e020e */
[----:B------:R-:W-:Y:S01]  /*50640*/  @P2 STG.E.U16 [R6.64], R16 ;  /* 0x0000001006002986 */ /* 0x000fe2000c101506 */
[----:B------:R-:W-:-:S04]  /*50650*/  IADD3 R19, R26, 0x62, RZ ;  /* 0x000000621a137810 */ /* 0x000fc80007ffe0ff */
[----:B------:R-:W-:Y:S02]  /*50660*/  ISETP.GE.AND P4, PT, R19, c[0x0][0x17c], PT ;  /* 0x00005f0013007a0c */ /* 0x000fe40003f86270 */
[----:B------:R-:W4:Y:S01]  /*50670*/  LDL R19, [R1+0xff4] ;  /* 0x000ff40001137983 */ /* 0x000f220000100800 */
[C---:B------:R-:W-:Y:S01]  /*50680*/  IADD3 R18, R8.reuse, c[0x0][0x198], RZ ;  /* 0x0000660008127a10 */ /* 0x040fe20007ffe0ff */
[----:B------:R-:W-:Y:S01]  /*50690*/  IMAD.WIDE R8, R8, 0x2, R20 ;  /* 0x0000000208087825 */ /* 0x000fe200078e0214 */
[----:B------:R-:W-:-:S04]  /*506a0*/  ISETP.LT.AND P6, PT, R22, c[0x0][0x178], !P3 ;  /* 0x00005e0016007a0c */ /* 0x000fc80005fc1270 */
[----:B------:R0:W-:Y:S01]  /*506b0*/  @P1 STG.E.U16 [R8.64], R17 ;  /* 0x0000001108001986 */ /* 0x0001e2000c101506 */
[----:B------:R-:W-:Y:S01]  /*506c0*/  ISETP.LT.AND P1, PT, R27, c[0x0][0x178], !P3 ;  /* 0x00005e001b007a0c */ /* 0x000fe20005f21270 */
[----:B------:R-:W-:-:S07]  /*506d0*/  IMAD.WIDE R10, R18, 0x2, R2 ;  /* 0x00000002120a7825 */ /* 0x000fce00078e0202 */
[----:B--2---:R1:W-:Y:S01]  /*506e0*/  @P6 STG.E.U16 [R10.64], R23 ;  /* 0x000000170a006986 */ /* 0x0043e2000c101506 */
[----:B0-----:R-:W-:-:S04]  /*506f0*/  IMAD.WIDE R8, R18, 0x2, R12 ;  /* 0x0000000212087825 */ /* 0x001fc800078e020c */
[----:B-1----:R-:W-:Y:S01]  /*50700*/  IMAD.WIDE R10, R18, 0x2, R14 ;  /* 0x00000002120a7825 */ /* 0x002fe200078e020e */
[----:B---3--:R-:W-:Y:S02]  /*50710*/  ISETP.LT.AND P2, PT, R5, c[0x0][0x178], !P3 ;  /* 0x00005e0005007a0c */ /* 0x008fe40005f41270 */
[----:B------:R0:W1:Y:S04]  /*50720*/  LDS.128 R4, [R29] ;  /* 0x000000001d047984 */ /* 0x0000680000000c00 */
[----:B0-----:R-:W2:Y:S04]  /*50730*/  LDL R29, [R1+0xfe8] ;  /* 0x000fe800011d7983 */ /* 0x001ea80000100800 */
[----:B----4-:R-:W-:Y:S04]  /*50740*/  @P1 STG.E.U16 [R8.64], R28 ;  /* 0x0000001c08001986 */ /* 0x010fe8000c101506 */
[----:B------:R-:W-:Y:S01]  /*50750*/  @P2 STG.E.U16 [R10.64], R25 ;  /* 0x000000190a002986 */ /* 0x000fe2000c101506 */
[----:B------:R-:W-:-:S03]  /*50760*/  ISETP.LT.AND P2, PT, R27, c[0x0][0x178], !P5 ;  /* 0x00005e001b007a0c */ /* 0x000fc60006f41270 */
[----:B-1----:R-:W-:Y:S04]  /*50770*/  STL [R1+0x1a28], R5 ;  /* 0x001a280501007387 */ /* 0x002fe80000100800 */
[----:B------:R0:W-:Y:S04]  /*50780*/  STL [R1+0x1a30], R5 ;  /* 0x001a300501007387 */ /* 0x0001e80000100800 */
[----:B0-----:R-:W3:Y:S04]  /*50790*/  LDL R5, [R1+0xff4] ;  /* 0x000ff40001057983 */ /* 0x001ee80000100800 */
[----:B------:R0:W-:Y:S04]  /*507a0*/  STL [R1+0x1a1c], R6 ;  /* 0x001a1c0601007387 */ /* 0x0001e80000100800 */
[----:B0-----:R-:W4:Y:S04]  /*507b0*/  LDL R6, [R1+0xff0] ;  /* 0x000ff00001067983 */ /* 0x001f280000100800 */
[----:B------:R0:W-:Y:S04]  /*507c0*/  STL [R1+0x1a14], R7 ;  /* 0x001a140701007387 */ /* 0x0001e80000100800 */
[----:B0-----:R-:W3:Y:S04]  /*507d0*/  LDL.LU R7, [R1+0x270] ;  /* 0x0002700001077983 */ /* 0x001ee80000300800 */
[----:B------:R-:W3:Y:S01]  /*507e0*/  LDL.LU R27, [R1+0x1a34] ;  /* 0x001a3400011b7983 */ /* 0x000ee20000300800 */
[----:B------:R-:W-:-:S02]  /*507f0*/  ISETP.LT.AND P3, PT, R19, c[0x0][0x178], !P3 ;  /* 0x00005e0013007a0c */ /* 0x000fc40005f61270 */
[----:B------:R-:W-:Y:S02]  /*50800*/  ISETP.LT.AND P6, PT, R22, c[0x0][0x178], !P5 ;  /* 0x00005e0016007a0c */ /* 0x000fe40006fc1270 */
[C---:B------:R-:W-:Y:S01]  /*50810*/  IADD3 R16, R18.reuse, c[0x0][0x198], RZ ;  /* 0x0000660012107a10 */ /* 0x040fe20007ffe0ff */
[----:B------:R-:W-:Y:S01]  /*50820*/  IMAD.WIDE R18, R18, 0x2, R20 ;  /* 0x0000000212127825 */ /* 0x000fe200078e0214 */
[----:B------:R-:W-:-:S03]  /*50830*/  PRMT R0, R23, 0x7632, R0 ;  /* 0x0000763217007816 */ /* 0x000fc60000000000 */
[----:B------:R-:W-:-:S04]  /*50840*/  IMAD.WIDE R22, R16, 0x2, R2 ;  /* 0x0000000210167825 */ /* 0x000fc800078e0202 */
[----:B------:R-:W-:Y:S01]  /*50850*/  @P3 STG.E.U16 [R18.64], R24 ;  /* 0x0000001812003986 */ /* 0x000fe2000c101506 */
[----:B------:R-:W-:-:S03]  /*50860*/  IMAD.WIDE R8, R16, 0x2, R12 ;  /* 0x0000000210087825 */ /* 0x000fc600078e020c */
[----:B------:R0:W-:Y:S01]  /*50870*/  @P6 STG.E.U16 [R22.64], R0 ;  /* 0x0000000016006986 */ /* 0x0001e2000c101506 */
[----:B------:R-:W-:Y:S01]  /*50880*/  IMAD.WIDE R10, R16, 0x2, R14 ;  /* 0x00000002100a7825 */ /* 0x000fe200078e020e */
[----:B0-----:R-:W-:Y:S02]  /*50890*/  PRMT R0, R28, 0x7632, R0 ;  /* 0x000076321c007816 */ /* 0x001fe40000000000 */
[----:B------:R-:W-:Y:S01]  /*508a0*/  PRMT R22, R25, 0x7632, R22 ;  /* 0x0000763219167816 */ /* 0x000fe20000000016 */
[----:B------:R-:W3:Y:S04]  /*508b0*/  LDL.LU R28, [R1+0x250] ;  /* 0x00025000011c7983 */ /* 0x000ee80000300800 */
[----:B------:R0:W-:Y:S01]  /*508c0*/  @P2 STG.E.U16 [R8.64], R0 ;  /* 0x0000000008002986 */ /* 0x0001e2000c101506 */
[----:B------:R-:W-:-:S02]  /*508d0*/  IADD3 R25, R26, 0x64, RZ ;  /* 0x000000641a197810 */ /* 0x000fc40007ffe0ff */
[----:B------:R-:W-:Y:S02]  /*508e0*/  IADD3 R17, R26, 0x63, RZ ;  /* 0x000000631a117810 */ /* 0x000fe40007ffe0ff */
[----:B------:R-:W-:Y:S02]  /*508f0*/  PRMT R23, R24, 0x7632, R23 ;  /* 0x0000763218177816 */ /* 0x000fe40000000017 */
[C---:B------:R-:W-:Y:S02]  /*50900*/  IADD3 R24, R16.reuse, c[0x0][0x198], RZ ;  /* 0x0000660010187a10 */ /* 0x040fe40007ffe0ff */
[----:B------:R-:W-:Y:S01]  /*50910*/  ISETP.GE.AND P0, PT, R17, c[0x0][0x17c], PT ;  /* 0x00005f0011007a0c */ /* 0x000fe20003f06270 */
[----:B------:R-:W-:Y:S01]  /*50920*/  IMAD.WIDE R16, R16, 0x2, R20 ;  /* 0x0000000210107825 */ /* 0x000fe200078e0214 */
[----:B------:R-:W-:Y:S02]  /*50930*/  ISETP.GE.AND P1, PT, R25, c[0x0][0x17c], PT ;  /* 0x00005f0019007a0c */ /* 0x000fe40003f26270 */
[----:B------:R-:W3:Y:S01]  /*50940*/  LDL R25, [R1+0xfec] ;  /* 0x000fec0001197983 */ /* 0x000ee20000100800 */
[----:B------:R-:W-:Y:S01]  /*50950*/  IMAD.WIDE R18, R24, 0x2, R2 ;  /* 0x0000000218127825 */ /* 0x000fe200078e0202 */
[----:B--2---:R-:W-:-:S02]  /*50960*/  ISETP.LT.AND P6, PT, R29, c[0x0][0x178], !P4 ;  /* 0x00005e001d007a0c */ /* 0x004fc400067c1270 */
[----:B----4-:R-:W-:-:S13]  /*50970*/  ISETP.LT.AND P3, PT, R6, c[0x0][0x178], !P5 ;  /* 0x00005e0006007a0c */ /* 0x010fda0006f61270 */
[----:B------:R-:W-:Y:S04]  /*50980*/  @P3 STG.E.U16 [R10.64], R22 ;  /* 0x000000160a003986 */ /* 0x000fe8000c101506 */
[----:B---3--:R-:W1:Y:S01]  /*50990*/  LDS.128 R8, [R27] ;  /* 0x000000001b087984 */ /* 0x008e620000000c00 */
[----:B------:R-:W-:Y:S02]  /*509a0*/  ISETP.LT.AND P5, PT, R5, c[0x0][0x178], !P5 ;  /* 0x00005e0005007a0c */ /* 0x000fe40006fa1270 */
[----:B0-----:R-:W-:-:S11]  /*509b0*/  PRMT R0, R7, 0x7632, R0 ;  /* 0x0000763207007816 */ /* 0x001fd60000000000 */
[----:B------:R0:W-:Y:S04]  /*509c0*/  @P5 STG.E.U16 [R16.64], R23 ;  /* 0x0000001710005986 */ /* 0x0001e8000c101506 */
[----:B------:R2:W-:Y:S01]  /*509d0*/  @P6 STG.E.U16 [R18.64], R7 ;  /* 0x0000000712006986 */ /* 0x0005e2000c101506 */
[----:B0-----:R-:W-:-:S03]  /*509e0*/  IADD3 R23, R26, 0x65, RZ ;  /* 0x000000651a177810 */ /* 0x001fc60007ffe0ff */
[----:B--2---:R-:W2:Y:S01]  /*509f0*/  LDL.LU R7, [R1+0x2c0] ;  /* 0x0002c00001077983 */ /* 0x004ea20000300800 */
[----:B------:R-:W-:-:S03]  /*50a00*/  ISETP.GE.AND P3, PT, R23, c[0x0][0x17c], PT ;  /* 0x00005f0017007a0c */ /* 0x000fc60003f66270 */
[----:B-1----:R-:W-:Y:S04]  /*50a10*/  STL [R1+0x1a24], R9 ;  /* 0x001a240901007387 */ /* 0x002fe80000100800 */
[----:B------:R0:W-:Y:S04]  /*50a20*/  STL [R1+0x1a18], R10 ;  /* 0x001a180a01007387 */ /* 0x0001e80000100800 */
[----:B0-----:R-:W3:Y:S04]  /*50a30*/  LDL R10, [R1+0xfec] ;  /* 0x000fec00010a7983 */ /* 0x001ee80000100800 */
[----:B------:R0:W-:Y:S04]  /*50a40*/  STL [R1+0x1a10], R11 ;  /* 0x001a100b01007387 */ /* 0x0001e80000100800 */
[----:B0-----:R-:W4:Y:S04]  /*50a50*/  LDL.LU R11, [R1+0xee4] ;  /* 0x000ee400010b7983 */ /* 0x001f280000300800 */
[----:B------:R-:W2:Y:S01]  /*50a60*/  LDL.LU R23, [R1+0x260] ;  /* 0x0002600001177983 */ /* 0x000ea20000300800 */
[----:B------:R-:W-:-:S02]  /*50a70*/  ISETP.LT.AND P2, PT, R25, c[0x0][0x178], !P4 ;  /* 0x00005e0019007a0c */ /* 0x000fc40006741270 */
[----:B------:R-:W-:Y:S02]  /*50a80*/  ISETP.LT.AND P5, PT, R6, c[0x0][0x178], !P4 ;  /* 0x00005e0006007a0c */ /* 0x000fe400067a1270 */
[----:B------:R-:W-:Y:S01]  /*50a90*/  ISETP.LT.AND P4, PT, R5, c[0x0][0x178], !P4 ;  /* 0x00005e0005007a0c */ /* 0x000fe20006781270 */
[C---:B------:R-:W-:Y:S01]  /*50aa0*/  IMAD.WIDE R16, R24.reuse, 0x2, R12 ;  /* 0x0000000218107825 */ /* 0x040fe200078e020c */
[----:B------:R-:W-:-:S03]  /*50ab0*/  IADD3 R22, R24, c[0x0][0x198], RZ ;  /* 0x0000660018167a10 */ /* 0x000fc60007ffe0ff */
[----:B------:R-:W-:-:S04]  /*50ac0*/  IMAD.WIDE R18, R24, 0x2, R14 ;  /* 0x0000000218127825 */ /* 0x000fc800078e020e */
[----:B------:R-:W-:Y:S01]  /*50ad0*/  IMAD.WIDE R24, R24, 0x2, R20 ;  /* 0x0000000218187825 */ /* 0x000fe200078e0214 */
[----:B------:R-:W-:-:S03]  /*50ae0*/  ISETP.LT.AND P6, PT, R29, c[0x0][0x178], !P0 ;  /* 0x00005e001d007a0c */ /* 0x000fc600047c1270 */
[----:B------:R-:W-:Y:S01]  /*50af0*/  IMAD.WIDE R26, R22, 0x2, R2 ;  /* 0x00000002161a7825 */ /* 0x000fe200078e0202 */
[----:B--2---:R-:W-:Y:S04]  /*50b00*/  @P2 STG.E.U16 [R16.64], R23 ;  /* 0x0000001710002986 */ /* 0x004fe8000c101506 */
[----:B------:R-:W-:Y:S04]  /*50b10*/  @P5 STG.E.U16 [R18.64], R28 ;  /* 0x0000001c12005986 */ /* 0x000fe8000c101506 */
[----:B------:R0:W-:Y:S01]  /*50b20*/  @P4 STG.E.U16 [R24.64], R4 ;  /* 0x0000000418004986 */ /* 0x0001e2000c101506 */
[----:B---3--:R-:W-:-:S02]  /*50b30*/  ISETP.LT.AND P4, PT, R10, c[0x0][0x178], !P0 ;  /* 0x00005e000a007a0c */ /* 0x008fc40004781270 */
[----:B------:R-:W-:Y:S02]  /*50b40*/  ISETP.LT.AND P5, PT, R6, c[0x0][0x178], !P0 ;  /* 0x00005e0006007a0c */ /* 0x000fe400047a1270 */
[----:B------:R-:W-:Y:S02]  /*50b50*/  ISETP.LT.AND P0, PT, R5, c[0x0][0x178], !P0 ;  /* 0x00005e0005007a0c */ /* 0x000fe40004701270 */
[----:B------:R-:W2:Y:S01]  /*50b60*/  LDL.LU R5, [R1+0x2b0] ;  /* 0x0002b00001057983 */ /* 0x000ea20000300800 */
[----:B0-----:R-:W-:Y:S02]  /*50b70*/  PRMT R4, R28, 0x7632, R4 ;  /* 0x000076321c047816 */ /* 0x001fe40000000004 */
[----:B----4-:R-:W-:-:S04]  /*50b80*/  IADD3 R28, R11, 0x66, RZ ;  /* 0x000000660b1c7810 */ /* 0x010fc80007ffe0ff */
[----:B------:R-:W-:Y:S02]  /*50b90*/  ISETP.GE.AND P2, PT, R28, c[0x0][0x17c], PT ;  /* 0x00005f001c007a0c */ /* 0x000fe40003f46270 */
[----:B------:R-:W3:Y:S01]  /*50ba0*/  LDL R28, [R1+0xff4] ;  /* 0x000ff400011c7983 */ /* 0x000ee20000100800 */
[----:B------:R-:W-:-:S03]  /*50bb0*/  IMAD.WIDE R16, R22, 0x2, R12 ;  /* 0x0000000216107825 */ /* 0x000fc600078e020c */
[----:B------:R0:W-:Y:S02]  /*50bc0*/  @P6 STG.E.U16 [R26.64], R0 ;  /* 0x000000001a006986 */ /* 0x0001e4000c101506 */
[----:B0-----:R-:W-:-:S05]  /*50bd0*/  PRMT R0, R23, 0x7632, R0 ;  /* 0x0000763217007816 */ /* 0x001fca0000000000 */
[----:B------:R0:W-:Y:S04]  /*50be0*/  @P4 STG.E.U16 [R16.64], R0 ;  /* 0x0000000010004986 */ /* 0x0001e8000c101506 */
[----:B0-----:R-:W4:Y:S01]  /*50bf0*/  LDL R17, [R1+0xfe8] ;  /* 0x000fe80001117983 */ /* 0x001f220000100800 */
[----:B------:R-:W-:-:S03]  /*50c00*/  ISETP.LT.AND P6, PT, R29, c[0x0][0x178], !P1 ;  /* 0x00005e001d007a0c */ /* 0x000fc60004fc1270 */
[----:B------:R-:W0:Y:S01]  /*50c10*/  S2R R29, SR_TID.X ;  /* 0x00000000001d7919 */ /* 0x000e220000002100 */
[----:B------:R-:W-:Y:S01]  /*50c20*/  IMAD.WIDE R18, R22, 0x2, R14 ;  /* 0x0000000216127825 */ /* 0x000fe200078e020e */
[----:B------:R-:W-:-:S04]  /*50c30*/  ISETP.LT.AND P4, PT, R10, c[0x0][0x178], !P1 ;  /* 0x00005e000a007a0c */ /* 0x000fc80004f81270 */
[----:B------:R-:W-:Y:S01]  /*50c40*/  @P5 STG.E.U16 [R18.64], R4 ;  /* 0x0000000412005986 */ /* 0x000fe2000c101506 */
[----:B------:R-:W-:Y:S02]  /*50c50*/  ISETP.LT.AND P5, PT, R6, c[0x0][0x178], !P1 ;  /* 0x00005e0006007a0c */ /* 0x000fe40004fa1270 */
[C---:B------:R-:W-:Y:S01]  /*50c60*/  IADD3 R26, R22.reuse, c[0x0][0x198], RZ ;  /* 0x00006600161a7a10 */ /* 0x040fe20007ffe0ff */
[----:B------:R-:W-:Y:S01]  /*50c70*/  IMAD.WIDE R22, R22, 0x2, R20 ;  /* 0x0000000216167825 */ /* 0x000fe200078e0214 */
[----:B------:R-:W-:-:S03]  /*50c80*/  PRMT R27, R4, 0x7632, R27 ;  /* 0x00007632041b7816 */ /* 0x000fc6000000001b */
[C---:B------:R-:W-:Y:S02]  /*50c90*/  IMAD.WIDE R24, R26.reuse, 0x2, R2 ;  /* 0x000000021a187825 */ /* 0x040fe400078e0202 */
[----:B------:R1:W-:Y:S04]  /*50ca0*/  @P0 STG.E.U16 [R22.64], R27 ;  /* 0x0000001b16000986 */ /* 0x0003e8000c101506 */
[----:B------:R0:W-:Y:S01]  /*50cb0*/  @P6 STG.E.U16 [R24.64], R7 ;  /* 0x0000000718006986 */ /* 0x0001e2000c101506 */
[----:B------:R-:W-:Y:S01]  /*50cc0*/  PRMT R9, R7, 0x7632, R9 ;  /* 0x0000763207097816 */ /* 0x000fe20000000009 */
[----:B-1----:R-:W-:Y:S02]  /*50cd0*/  IMAD.WIDE R22, R26, 0x2, R12 ;  /* 0x000000021a167825 */ /* 0x002fe400078e020c */
[----:B0-----:R-:W2:Y:S01]  /*50ce0*/  LDL.LU R7, [R1+0x2d0] ;  /* 0x0002d00001077983 */ /* 0x001ea20000300800 */
[----:B---3--:R-:W-:-:S02]  /*50cf0*/  ISETP.LT.AND P1, PT, R28, c[0x0][0x178], !P1 ;  /* 0x00005e001c007a0c */ /* 0x008fc40004f21270 */
[C---:B------:R-:W-:Y:S01]  /*50d00*/  LOP3.LUT R28, R29.reuse, 0x7f, RZ, 0xc0, !PT ;  /* 0x0000007f1d1c7812 */ /* 0x040fe200078ec0ff */
[----:B------:R-:W-:-:S05]  /*50d10*/  IMAD.SHL.U32 R29, R29, 0x400, RZ ;  /* 0x000004001d1d7824 */ /* 0x000fca00078e00ff */
[----:B------:R-:W-:-:S05]  /*50d20*/  LOP3.LUT R29, R29, 0x1800, RZ, 0xc0, !PT ;  /* 0x000018001d1d7812 */ /* 0x000fca00078ec0ff */
[----:B------:R-:W-:-:S05]  /*50d30*/  IMAD R29, R28, 0x10, R29 ;  /* 0x000000101c1d7824 */ /* 0x000fca00078e021d */
[----:B------:R-:W-:Y:S02]  /*50d40*/  LOP3.LUT R29, R29, 0x60, RZ, 0x3c, !PT ;  /* 0x000000601d1d7812 */ /* 0x000fe400078e3cff */
[----:B----4-:R-:W-:-:S03]  /*50d50*/  ISETP.LT.AND P6, PT, R17, c[0x0][0x178], !P3 ;  /* 0x00005e0011007a0c */ /* 0x010fc60005fc1270 */
[----:B------:R-:W0:Y:S04]  /*50d60*/  LDS.128 R16, [R29] ;  /* 0x000000001d107984 */ /* 0x000e280000000c00 */
[----:B--2---:R-:W-:Y:S04]  /*50d70*/  @P4 STG.E.U16 [R22.64], R5 ;  /* 0x0000000516004986 */ /* 0x004fe8000c101506 */
[----:B0-----:R-:W-:Y:S04]  /*50d80*/  STL [R1+0x1a2c], R17 ;  /* 0x001a2c1101007387 */ /* 0x001fe80000100800 */
[----:B------:R0:W-:Y:S04]  /*50d90*/  STL [R1+0x1a20], R18 ;  /* 0x001a201201007387 */ /* 0x0001e80000100800 */
[----:B0-----:R-:W2:Y:S04]  /*50da0*/  LDL R18, [R1+0xfe8] ;  /* 0x000fe80001127983 */ /* 0x001ea80000100800 */
[----:B------:R0:W-:Y:S04]  /*50db0*/  STL [R1+0x1a0c], R19 ;  /* 0x001a0c1301007387 */ /* 0x0001e80000100800 */
[----:B0-----:R-:W3:Y:S04]  /*50dc0*/  LDL.LU R19, [R1+0xff4] ;  /* 0x000ff40001137983 */ /* 0x001ee80000300800 */
[----:B------:R-:W4:Y:S01]  /*50dd0*/  LDL.LU R23, [R1+0x290] ;  /* 0x0002900001177983 */ /* 0x000f220000300800 */
[C---:B------:R-:W-:Y:S01]  /*50de0*/  IADD3 R0, R26.reuse, c[0x0][0x198], RZ ;  /* 0x000066001a007a10 */ /* 0x040fe20007ffe0ff */
[----:B------:R-:W-:-:S02]  /*50df0*/  IMAD.WIDE R24, R26, 0x2, R14 ;  /* 0x000000021a187825 */ /* 0x000fc400078e020e */
[----:B------:R-:W2:Y:S02]  /*50e00*/  LDL.LU R17, [R1+0x2a0] ;  /* 0x0002a00001117983 */ /* 0x000ea40000300800 */
[----:B------:R-:W-:-:S04]  /*50e10*/  IMAD.WIDE R26, R26, 0x2, R20 ;  /* 0x000000021a1a7825 */ /* 0x000fc800078e0214 */
[----:B------:R-:W-:Y:S01]  /*50e20*/  IMAD.WIDE R28, R0, 0x2, R2 ;  /* 0x00000002001c7825 */ /* 0x000fe200078e0202 */
[----:B------:R-:W-:Y:S02]  /*50e30*/  ISETP.LT.AND P4, PT, R10, c[0x0][0x178], !P3 ;  /* 0x00005e000a007a0c */ /* 0x000fe40005f81270 */
[----:B------:R-:W-:Y:S01]  /*50e40*/  IADD3 R4, R11, 0x67, RZ ;  /* 0x000000670b047810 */ /* 0x000fe20007ffe0ff */
[----:B----4-:R-:W-:Y:S04]  /*50e50*/  @P5 STG.E.U16 [R24.64], R23 ;  /* 0x0000001718005986 */ /* 0x010fe8000c101506 */
[----:B------:R-:W-:Y:S04]  /*50e60*/  @P1 STG.E.U16 [R26.64], R8 ;  /* 0x000000081a001986 */ /* 0x000fe8000c101506 */
[----:B------:R0:W-:Y:S04]  /*50e70*/  @P6 STG.E.U16 [R28.64], R9 ;  /* 0x000000091c006986 */ /* 0x0001e8000c101506 */
[----:B0-----:R-:W4:Y:S01]  /*50e80*/  LDL.LU R9, [R1+0x280] ;  /* 0x0002800001097983 */ /* 0x001f220000300800 */
[----:B------:R-:W-:-:S03]  /*50e90*/  PRMT R29, R5, 0x7632, R29 ;  /* 0x00007632051d7816 */ /* 0x000fc6000000001d */
[----:B------:R-:W4:Y:S01]  /*50ea0*/  LDL.LU R5, [R1+0x1a30] ;  /* 0x001a300001057983 */ /* 0x000f220000300800 */
[----:B------:R-:W-:Y:S02]  /*50eb0*/  ISETP.LT.AND P5, PT, R6, c[0x0][0x178], !P3 ;  /* 0x00005e0006007a0c */ /* 0x000fe40005fa1270 */
[----:B---3--:R-:W-:Y:S01]  /*50ec0*/  ISETP.LT.AND P6, PT, R19, c[0x0][0x178], !P3 ;  /* 0x00005e0013007a0c */ /* 0x008fe20005fc1270 */
[----:B------:R-:W-:Y:S01]  /*50ed0*/  IMAD.WIDE R26, R0, 0x2, R12 ;  /* 0x00000002001a7825 */ /* 0x000fe200078e020c */
[----:B------:R-:W-:Y:S02]  /*50ee0*/  ISETP.GE.AND P0, PT, R4, c[0x0][0x17c], PT ;  /* 0x00005f0004007a0c */ /* 0x000fe40003f06270 */
[----:B------:R-:W-:Y:S01]  /*50ef0*/  PRMT R4, R23, 0x7632, R4 ;  /* 0x0000763217047816 */ /* 0x000fe20000000004 */
[----:B------:R-:W-:Y:S01]  /*50f00*/  IMAD.WIDE R24, R0, 0x2, R14 ;  /* 0x0000000200187825 */ /* 0x000fe200078e020e */
[----:B--2---:R-:W-:Y:S02]  /*50f10*/  ISETP.LT.AND P1, PT, R18, c[0x0][0x178], !P2 ;  /* 0x00005e0012007a0c */ /* 0x004fe40005721270 */
[----:B------:R-:W-:Y:S01]  /*50f20*/  PRMT R8, R8, 0x7632, R8 ;  /* 0x0000763208087816 */ /* 0x000fe20000000008 */
[C---:B------:R-:W-:Y:S01]  /*50f30*/  IMAD.WIDE R22, R0.reuse, 0x2, R20 ;  /* 0x0000000200167825 */ /* 0x040fe200078e0214 */
[----:B------:R-:W-:Y:S01]  /*50f40*/  IADD3 R0, R0, c[0x0][0x198], RZ ;  /* 0x0000660000007a10 */ /* 0x000fe20007ffe0ff */
[----:B------:R0:W-:Y:S01]  /*50f50*/  @P4 STG.E.U16 [R26.64], R29 ;  /* 0x0000001d1a004986 */ /* 0x0001e2000c101506 */
[----:B------:R-:W-:-:S03]  /*50f60*/  ISETP.LT.AND P4, PT, R10, c[0x0][0x178], !P2 ;  /* 0x00005e000a007a0c */ /* 0x000fc60005781270 */
[----:B------:R1:W-:Y:S01]  /*50f70*/  @P5 STG.E.U16 [R24.64], R4 ;  /* 0x0000000418005986 */ /* 0x0003e2000c101506 */
[----:B------:R-:W-:Y:S02]  /*50f80*/  ISETP.LT.AND P5, PT, R6, c[0x0][0x178], !P2 ;  /* 0x00005e0006007a0c */ /* 0x000fe400057a1270 */
[----:B------:R-:W-:Y:S01]  /*50f90*/  ISETP.LT.AND P2, PT, R19, c[0x0][0x178], !P2 ;  /* 0x00005e0013007a0c */ /* 0x000fe20005741270 */
[----:B------:R2:W-:Y:S01]  /*50fa0*/  @P6 STG.E.U16 [R22.64], R8 ;  /* 0x0000000816006986 */ /* 0x0005e2000c101506 */
[----:B------:R-:W-:Y:S02]  /*50fb0*/  ISETP.LT.AND P6, PT, R18, c[0x0][0x178], !P0 ;  /* 0x00005e0012007a0c */ /* 0x000fe400047c1270 */
[----:B------:R-:W-:Y:S01]  /*50fc0*/  IADD3 R28, R11, 0x68, RZ ;  /* 0x000000680b1c7810 */ /* 0x000fe20007ffe0ff */
[C---:B0-----:R-:W-:Y:S01]  /*50fd0*/  IMAD.WIDE R26, R0.reuse, 0x2, R20 ;  /* 0x00000002001a7825 */ /* 0x041fe200078e0214 */
[----:B-1----:R-:W-:-:S03]  /*50fe0*/  IADD3 R4, R0, c[0x0][0x198], RZ ;  /* 0x0000660000047a10 */ /* 0x002fc60007ffe0ff */
[----:B--2---:R-:W-:Y:S01]  /*50ff0*/  IMAD.WIDE R22, R0, 0x2, R2 ;  /* 0x0000000200167825 */ /* 0x004fe200078e0202 */
[----:B------:R-:W-:-:S03]  /*51000*/  ISETP.GE.AND P3, PT, R28, c[0x0][0x17c], PT ;  /* 0x00005f001c007a0c */ /* 0x000fc60003f66270 */
[----:B------:R-:W-:Y:S01]  /*51010*/  IMAD.WIDE R24, R0, 0x2, R12 ;  /* 0x0000000200187825 */ /* 0x000fe200078e020c */
[----:B------:R0:W-:Y:S03]  /*51020*/  @P1 STG.E.U16 [R22.64], R7 ;  /* 0x0000000716001986 */ /* 0x0001e6000c101506 */
[----:B------:R-:W-:Y:S01]  /*51030*/  IMAD.WIDE R28, R4, 0x2, R2 ;  /* 0x00000002041c7825 */ /* 0x000fe200078e0202 */
[----:B------:R-:W-:Y:S03]  /*51040*/  @P4 STG.E.U16 [R24.64], R17 ;  /* 0x0000001118004986 */ /* 0x000fe6000c101506 */
[----:B0-----:R-:W-:-:S05]  /*51050*/  IMAD.WIDE R22, R0, 0x2, R14 ;  /* 0x0000000200167825 */ /* 0x001fca00078e020e */
[----:B----4-:R-:W-:Y:S01]  /*51060*/  @P5 STG.E.U16 [R22.64], R9 ;  /* 0x0000000916005986 */ /* 0x010fe2000c101506 */
[----:B------:R-:W-:-:S03]  /*51070*/  PRMT R5, R7, 0x7632, R5 ;  /* 0x0000763207057816 */ /* 0x000fc60000000005 */
[----:B------:R-:W-:Y:S04]  /*51080*/  @P2 STG.E.U16 [R26.64], R16 ;  /* 0x000000101a002986 */ /* 0x000fe8000c101506 */
[----:B------:R-:W2:Y:S04]  /*51090*/  LDL.LU R7, [R1+0x244] ;  /* 0x0002440001077983 */ /* 0x000ea80000300800 */
[----:B------:R0:W-:Y:S04]  /*510a0*/  @P6 STG.E.U16 [R28.64], R5 ;  /* 0x000000051c006986 */ /* 0x0001e8000c101506 */
[----:B0-----:R-:W3:Y:S01]  /*510b0*/  LDL.LU R5, [R1+0x234] ;  /* 0x0002340001057983 */ /* 0x001ee20000300800 */
[----:B------:R-:W-:Y:S01]  /*510c0*/  ISETP.LT.AND P4, PT, R10, c[0x0][0x178], !P0 ;  /* 0x00005e000a007a0c */ /* 0x000fe20004781270 */
[----:B------:R-:W-:Y:S01]  /*510d0*/  IMAD.WIDE R22, R4, 0x2, R12 ;  /* 0x0000000204167825 */ /* 0x000fe200078e020c */
[----:B------:R-:W-:-:S02]  /*510e0*/  ISETP.LT.AND P5, PT, R6, c[0x0][0x178], !P0 ;  /* 0x00005e0006007a0c */ /* 0x000fc400047a1270 */
[----:B------:R-:W-:Y:S02]  /*510f0*/  PRMT R0, R17, 0x7632, R0 ;  /* 0x0000763211007816 */ /* 0x000fe40000000000 */
[----:B------:R-:W-:Y:S01]  /*51100*/  IADD3 R8, R11, 0x69, RZ ;  /* 0x000000690b087810 */ /* 0x000fe20007ffe0ff */
[----:B------:R-:W-:Y:S01]  /*51110*/  IMAD.WIDE R24, R4, 0x2, R14 ;  /* 0x0000000204187825 */ /* 0x000fe200078e020e */
[----:B------:R-:W-:Y:S01]  /*51120*/  ISETP.LT.AND P6, PT, R19, c[0x0][0x178], !P0 ;  /* 0x00005e0013007a0c */ /* 0x000fe200047c1270 */
[----:B------:R-:W4:Y:S01]  /*51130*/  LDL.LU R17, [R1+0x1a2c] ;  /* 0x001a2c0001117983 */ /* 0x000f220000300800 */
[----:B------:R-:W-:Y:S01]  /*51140*/  ISETP.LT.AND P0, PT, R18, c[0x0][0x178], !P3 ;  /* 0x00005e0012007a0c */ /* 0x000fe20005f01270 */
[----:B------:R-:W-:Y:S02]  /*51150*/  IMAD.WIDE R26, R4, 0x2, R20 ;  /* 0x00000002041a7825 */ /* 0x000fe400078e0214 */
[----:B------:R0:W-:Y:S01]  /*51160*/  @P4 STG.E.U16 [R22.64], R0 ;  /* 0x0000000016004986 */ /* 0x0001e2000c101506 */
[----:B------:R-:W-:-:S02]  /*51170*/  ISETP.LT.AND P4, PT, R10, c[0x0][0x178], !P3 ;  /* 0x00005e000a007a0c */ /* 0x000fc40005f81270 */
[----:B------:R-:W-:Y:S02]  /*51180*/  ISETP.GE.AND P1, PT, R8, c[0x0][0x17c], PT ;  /* 0x00005f0008007a0c */ /* 0x000fe40003f26270 */
[----:B------:R-:W-:Y:S02]  /*51190*/  IADD3 R4, R4, c[0x0][0x198], RZ ;  /* 0x0000660004047a10 */ /* 0x000fe40007ffe0ff */
[----:B------:R-:W-:Y:S02]  /*511a0*/  PRMT R8, R9, 0x7632, R8 ;  /* 0x0000763209087816 */ /* 0x000fe40000000008 */
[----:B------:R-:W-:Y:S01]  /*511b0*/  PRMT R16, R16, 0x7632, R16 ;  /* 0x0000763210107816 */ /* 0x000fe20000000010 */
[C---:B0-----:R-:W-:Y:S02]  /*511c0*/  IMAD.WIDE R22, R4.reuse, 0x2, R2 ;  /* 0x0000000204167825 */ /* 0x041fe400078e0202 */
[----:B------:R0:W-:Y:S04]  /*511d0*/  @P5 STG.E.U16 [R24.64], R8 ;  /* 0x0000000818005986 */ /* 0x0001e8000c101506 */
[----:B------:R-:W-:Y:S01]  /*511e0*/  @P6 STG.E.U16 [R26.64], R16 ;  /* 0x000000101a006986 */ /* 0x000fe2000c101506 */
[----:B0-----:R-:W-:-:S03]  /*511f0*/  IMAD.WIDE R24, R4, 0x2, R12 ;  /* 0x0000000204187825 */ /* 0x001fc600078e020c */
[----:B--2---:R0:W-:Y:S01]  /*51200*/  @P0 STG.E.U16 [R22.64], R7 ;  /* 0x0000000716000986 */ /* 0x0041e2000c101506 */
[----:B------:R-:W-:-:S03]  /*51210*/  PRMT R8, R7, 0x7632, R8 ;  /* 0x0000763207087816 */ /* 0x000fc60000000008 */
[----:B0-----:R-:W2:Y:S04]  /*51220*/  LDL.LU R7, [R1+0x274] ;  /* 0x0002740001077983 */ /* 0x001ea80000300800 */
[----:B------:R-:W2:Y:S04]  /*51230*/  LDL.LU R9, [R1+0x264] ;  /* 0x0002640001097983 */ /* 0x000ea80000300800 */
[----:B---3--:R0:W-:Y:S04]  /*51240*/  @P4 STG.E.U16 [R24.64], R5 ;  /* 0x0000000518004986 */ /* 0x0081e8000c101506 */
[----:B0-----:R-:W3:Y:S04]  /*51250*/  LDL.LU R24, [R1+0x224] ;  /* 0x0002240001187983 */ /* 0x001ee80000300800 */
[----:B------:R-:W2:Y:S01]  /*51260*/  LDL.LU R25, [R1+0x4] ;  /* 0x0000040001197983 */ /* 0x000ea20000300800 */
[----:B------:R-:W-:-:S02]  /*51270*/  ISETP.LT.AND P5, PT, R6, c[0x0][0x178], !P3 ;  /* 0x00005e0006007a0c */ /* 0x000fc40005fa1270 */
[----:B------:R-:W-:Y:S02]  /*51280*/  ISETP.LT.AND P3, PT, R19, c[0x0][0x178], !P3 ;  /* 0x00005e0013007a0c */ /* 0x000fe40005f61270 */
[----:B------:R-:W-:Y:S02]  /*51290*/  ISETP.LT.AND P6, PT, R18, c[0x0][0x178], !P1 ;  /* 0x00005e0012007a0c */ /* 0x000fe40004fc1270 */
[----:B------:R-:W-:Y:S02]  /*512a0*/  IADD3 R28, R11, 0x6a, RZ ;  /* 0x0000006a0b1c7810 */ /* 0x000fe40007ffe0ff */
[----:B------:R-:W-:Y:S02]  /*512b0*/  IADD3 R0, R4, c[0x0][0x198], RZ ;  /* 0x0000660004007a10 */ /* 0x000fe40007ffe0ff */
[----:B------:R-:W-:Y:S01]  /*512c0*/  ISETP.LT.AND P4, PT, R10, c[0x0][0x178], !P1 ;  /* 0x00005e000a007a0c */ /* 0x000fe20004f81270 */
[----:B------:R-:W-:Y:S01]  /*512d0*/  IMAD.WIDE R22, R4, 0x2, R14 ;  /* 0x0000000204167825 */ /* 0x000fe200078e020e */
[----:B------:R-:W-:-:S03]  /*512e0*/  ISETP.GE.AND P2, PT, R28, c[0x0][0x17c], PT ;  /* 0x00005f001c007a0c */ /* 0x000fc60003f46270 */
[----:B------:R-:W-:Y:S01]  /*512f0*/  IMAD.WIDE R26, R4, 0x2, R20 ;  /* 0x00000002041a7825 */ /* 0x000fe200078e0214 */
[----:B------:R-:W-:-:S03]  /*51300*/  IADD3 R16, R11, 0x6b, RZ ;  /* 0x0000006b0b107810 */ /* 0x000fc60007ffe0ff */
[----:B------:R-:W-:Y:S01]  /*51310*/  IMAD.WIDE R28, R0, 0x2, R2 ;  /* 0x00000002001c7825 */ /* 0x000fe200078e0202 */
[----:B------:R-:W-:Y:S02]  /*51320*/  PRMT R4, R5, 0x7632, R4 ;  /* 0x0000763205047816 */ /* 0x000fe40000000004 */
[----:B------:R-:W-:Y:S01]  /*51330*/  ISETP.GE.AND P0, PT, R16, c[0x0][0x17c], PT ;  /* 0x00005f0010007a0c */ /* 0x000fe20003f06270 */
[----:B------:R-:W4:Y:S04]  /*51340*/  LDL.LU R5, [R1+0x1a28] ;  /* 0x001a280001057983 */ /* 0x000f280000300800 */
[----:B---3--:R0:W-:Y:S01]  /*51350*/  @P5 STG.E.U16 [R22.64], R24 ;  /* 0x0000001816005986 */ /* 0x0081e2000c101506 */
[----:B------:R-:W-:-:S03]  /*51360*/  ISETP.LT.AND P5, PT, R6, c[0x0][0x178], !P1 ;  /* 0x00005e0006007a0c */ /* 0x000fc60004fa1270 */
[----:B--2---:R1:W-:Y:S01]  /*51370*/  @P3 STG.E.U16 [R26.64], R25 ;  /* 0x000000191a003986 */ /* 0x0043e2000c101506 */
[----:B------:R-:W-:-:S03]  /*51380*/  PRMT R16, R25, 0x7632, R16 ;  /* 0x0000763219107816 */ /* 0x000fc60000000010 */
[----:B------:R2:W-:Y:S01]  /*51390*/  @P6 STG.E.U16 [R28.64], R8 ;  /* 0x000000081c006986 */ /* 0x0005e2000c101506 */
[----:B------:R-:W-:Y:S01]  /*513a0*/  ISETP.LT.AND P6, PT, R19, c[0x0][0x178], !P1 ;  /* 0x00005e0013007a0c */ /* 0x000fe20004fc1270 */
[----:B0-----:R-:W-:Y:S01]  /*513b0*/  IMAD.WIDE R22, R0, 0x2, R12 ;  /* 0x0000000200167825 */ /* 0x001fe200078e020c */
[----:B------:R-:W-:-:S03]  /*513c0*/  ISETP.LT.AND P1, PT, R18, c[0x0][0x178], !P2 ;  /* 0x00005e0012007a0c */ /* 0x000fc60005721270 */
[----:B-1----:R-:W-:Y:S01]  /*513d0*/  IMAD.WIDE R26, R0, 0x2, R20 ;  /* 0x00000002001a7825 */ /* 0x002fe200078e0214 */
[----:B------:R0:W-:Y:S01]  /*513e0*/  @P4 STG.E.U16 [R22.64], R4 ;  /* 0x0000000416004986 */ /* 0x0001e2000c101506 */
[----:B------:R-:W-:Y:S02]  /*513f0*/  ISETP.LT.AND P4, PT, R10, c[0x0][0x178], !P2 ;  /* 0x00005e000a007a0c */ /* 0x000fe40005781270 */
[----:B--2---:R-:W-:Y:S01]  /*51400*/  PRMT R8, R24, 0x7632, R8 ;  /* 0x0000763218087816 */ /* 0x004fe20000000008 */
[C---:B------:R-:W-:Y:S01]  /*51410*/  IMAD.WIDE R24, R0.reuse, 0x2, R14 ;  /* 0x0000000200187825 */ /* 0x040fe200078e020e */
[----:B------:R-:W-:-:S04]  /*51420*/  IADD3 R0, R0, c[0x0][0x198], RZ ;  /* 0x0000660000007a10 */ /* 0x000fc80007ffe0ff */
[----:B------:R1:W-:Y:S01]  /*51430*/  @P5 STG.E.U16 [R24.64], R8 ;  /* 0x0000000818005986 */ /* 0x0003e2000c101506 */
[----:B0-----:R-:W-:-:S03]  /*51440*/  IMAD.WIDE R22, R0, 0x2, R2 ;  /* 0x0000000200167825 */ /* 0x001fc600078e0202 */
[----:B------:R-:W-:Y:S01]  /*51450*/  @P6 STG.E.U16 [R26.64], R16 ;  /* 0x000000101a006986 */ /* 0x000fe2000c101506 */
[----:B------:R-:W-:Y:S02]  /*51460*/  PRMT R4, R7, 0x7632, R4 ;  /* 0x0000763207047816 */ /* 0x000fe40000000004 */
[----:B------:R-:W-:Y:S01]  /*51470*/  ISETP.LT.AND P6, PT, R18, c[0x0][0x178], !P0 ;  /* 0x00005e0012007a0c */ /* 0x000fe200047c1270 */
[----:B------:R0:W-:Y:S01]  /*51480*/  @P1 STG.E.U16 [R22.64], R7 ;  /* 0x0000000716001986 */ /* 0x0001e2000c101506 */
[----:B-1----:R-:W-:-:S05]  /*51490*/  IMAD.WIDE R24, R0, 0x2, R12 ;  /* 0x0000000200187825 */ /* 0x002fca00078e020c */
[----:B------:R1:W-:Y:S04]  /*514a0*/  @P4 STG.E.U16 [R24.64], R9 ;  /* 0x0000000918004986 */ /* 0x0003e8000c101506 */
[----:B0-----:R-:W2:Y:S04]  /*514b0*/  LDL.LU R7, [R1+0x2c4] ;  /* 0x0002c40001077983 */ /* 0x001ea80000300800 */
[----:B------:R-:W3:Y:S04]  /*514c0*/  LDL.LU R18, [R1+0x294] ;  /* 0x0002940001127983 */ /* 0x000ee80000300800 */
[----:B-1----:R-:W2:Y:S01]  /*514d0*/  LDL.LU R25, [R1+0x254] ;  /* 0x0002540001197983 */ /* 0x002ea20000300800 */
[----:B------:R-:W-:-:S02]  /*514e0*/  ISETP.LT.AND P5, PT, R6, c[0x0][0x178], !P2 ;  /* 0x00005e0006007a0c */ /* 0x000fc400057a1270 */
[----:B------:R-:W-:Y:S02]  /*514f0*/  ISETP.LT.AND P2, PT, R19, c[0x0][0x178], !P2 ;  /* 0x00005e0013007a0c */ /* 0x000fe40005741270 */
[----:B------:R-:W-:Y:S02]  /*51500*/  IADD3 R28, R11, 0x6c, RZ ;  /* 0x0000006c0b1c7810 */ /* 0x000fe40007ffe0ff */
[C---:B------:R-:W-:Y:S01]  /*51510*/  IADD3 R8, R0.reuse, c[0x0][0x198], RZ ;  /* 0x0000660000087a10 */ /* 0x040fe20007ffe0ff */
[----:B------:R-:W-:Y:S01]  /*51520*/  IMAD.WIDE R22, R0, 0x2, R14 ;  /* 0x0000000200167825 */ /* 0x000fe200078e020e */
[----:B------:R-:W-:-:S03]  /*51530*/  ISETP.GE.AND P3, PT, R28, c[0x0][0x17c], PT ;  /* 0x00005f001c007a0c */ /* 0x000fc60003f66270 */
[----:B------:R-:W-:-:S04]  /*51540*/  IMAD.WIDE R26, R0, 0x2, R20 ;  /* 0x00000002001a7825 */ /* 0x000fc800078e0214 */
[----:B------:R-:W-:Y:S01]  /*51550*/  IMAD.WIDE R28, R8, 0x2, R2 ;  /* 0x00000002081c7825 */ /* 0x000fe200078e0202 */
[----:B--2---:R-:W-:Y:S04]  /*51560*/  @P5 STG.E.U16 [R22.64], R25 ;  /* 0x0000001916005986 */ /* 0x004fe8000c101506 */
[----:B----4-:R-:W-:Y:S04]  /*51570*/  @P2 STG.E.U16 [R26.64], R5 ;  /* 0x000000051a002986 */ /* 0x010fe8000c101506 */
[----:B------:R0:W-:Y:S04]  /*51580*/  @P6 STG.E.U16 [R28.64], R4 ;  /* 0x000000041c006986 */ /* 0x0001e8000c101506 */
[----:B0-----:R-:W2:Y:S01]  /*51590*/  LDL.LU R29, [R1+0xfe8] ;  /* 0x000fe800011d7983 */ /* 0x001ea20000300800 */
[----:B------:R-:W-:-:S02]  /*515a0*/  ISETP.LT.AND P4, PT, R10, c[0x0][0x178], !P0 ;  /* 0x00005e000a007a0c */ /* 0x000fc40004781270 */
[----:B------:R-:W-:Y:S02]  /*515b0*/  IADD3 R16, R11, 0x6d, RZ ;  /* 0x0000006d0b107810 */ /* 0x000fe40007ffe0ff */
[----:B------:R-:W-:Y:S02]  /*515c0*/  ISETP.LT.AND P5, PT, R6, c[0x0][0x178], !P0 ;  /* 0x00005e0006007a0c */ /* 0x000fe400047a1270 */
[----:B------:R-:W-:Y:S02]  /*515d0*/  ISETP.LT.AND P6, PT, R19, c[0x0][0x178], !P0 ;  /* 0x00005e0013007a0c */ /* 0x000fe400047c1270 */
[----:B------:R-:W-:Y:S01]  /*515e0*/  ISETP.GE.AND P1, PT, R16, c[0x0][0x17c], PT ;  /* 0x00005f0010007a0c */ /* 0x000fe20003f26270 */
[C---:B------:R-:W-:Y:S01]  /*515f0*/  IMAD.WIDE R22, R8.reuse, 0x2, R14 ;  /* 0x0000000208167825 */ /* 0x040fe200078e020e */
[----:B------:R-:W-:Y:S02]  /*51600*/  PRMT R16, R25, 0x7632, R16 ;  /* 0x0000763219107816 */ /* 0x000fe40000000010 */
[----:B------:R-:W-:Y:S01]  /*51610*/  PRMT R26, R5, 0x7632, R26 ;  /* 0x00007632051a7816 */ /* 0x000fe2000000001a */
[----:B------:R-:W-:Y:S01]  /*51620*/  IMAD.WIDE R4, R8, 0x2, R12 ;  /* 0x0000000208047825 */ /* 0x000fe200078e020c */
[----:B------:R-:W-:-:S02]  /*51630*/  PRMT R0, R9, 0x7632, R0 ;  /* 0x0000763209007816 */ /* 0x000fc40000000000 */
[----:B------:R-:W4:Y:S01]  /*51640*/  LDL.LU R9, [R1+0x1a24] ;  /* 0x001a240001097983 */ /* 0x000f220000300800 */
[C---:B------:R-:W-:Y:S01]  /*51650*/  IMAD.WIDE R24, R8.reuse, 0x2, R20 ;  /* 0x0000000208187825 */ /* 0x040fe200078e0214 */
[----:B------:R-:W-:Y:S02]  /*51660*/  IADD3 R8, R8, c[0x0][0x198], RZ ;  /* 0x0000660008087a10 */ /* 0x000fe40007ffe0ff */
[----:B------:R0:W-:Y:S04]  /*51670*/  @P4 STG.E.U16 [R4.64], R0 ;  /* 0x0000000004004986 */ /* 0x0001e8000c101506 */
[----:B------:R1:W-:Y:S04]  /*51680*/  @P5 STG.E.U16 [R22.64], R16 ;  /* 0x0000001016005986 */ /* 0x0003e8000c101506 */
[----:B------:R3:W-:Y:S01]  /*51690*/  @P6 STG.E.U16 [R24.64], R26 ;  /* 0x0000001a18006986 */ /* 0x0007e2000c101506 */
[----:B0-----:R-:W-:Y:S01]  /*516a0*/  IMAD.WIDE R4, R8, 0x2, R2 ;  /* 0x0000000208047825 */ /* 0x001fe200078e0202 */
[----:B------:R-:W-:-:S02]  /*516b0*/  PRMT R0, R7, 0x7632, R0 ;  /* 0x0000763207007816 */ /* 0x000fc40000000000 */
[C---:B-1----:R-:W-:Y:S01]  /*516c0*/  IADD3 R16, R8.reuse, c[0x0][0x198], RZ ;  /* 0x0000660008107a10 */ /* 0x042fe20007ffe0ff */
[----:B------:R-:W-:-:S04]  /*516d0*/  IMAD.WIDE R22, R8, 0x2, R12 ;  /* 0x0000000208167825 */ /* 0x000fc800078e020c */
[----:B---3--:R-:W-:Y:S01]  /*516e0*/  IMAD.WIDE R24, R8, 0x2, R20 ;  /* 0x0000000208187825 */ /* 0x008fe200078e0214 */
[----:B--2---:R-:W-:-:S13]  /*516f0*/  ISETP.LT.AND P0, PT, R29, c[0x0][0x178], !P3 ;  /* 0x00005e001d007a0c */ /* 0x004fda0005f01270 */
[----:B------:R0:W-:Y:S04]  /*51700*/  @P0 STG.E.U16 [R4.64], R7 ;  /* 0x0000000704000986 */ /* 0x0001e8000c101506 */
[----:B0-----:R-:W2:Y:S01]  /*51710*/  LDL.LU R7, [R1+0x2d4] ;  /* 0x0002d40001077983 */ /* 0x001ea20000300800 */
[----:B------:R-:W-:-:S03]  /*51720*/  IMAD.WIDE R4, R8, 0x2, R14 ;  /* 0x0000000208047825 */ /* 0x000fc600078e020e */
[----:B------:R-:W3:Y:S01]  /*51730*/  LDL.LU R8, [R1+0x2b4] ;  /* 0x0002b40001087983 */ /* 0x000ee20000300800 */
[----:B------:R-:W-:Y:S02]  /*51740*/  ISETP.LT.AND P4, PT, R10, c[0x0][0x178], !P3 ;  /* 0x00005e000a007a0c */ /* 0x000fe40005f81270 */
[----:B------:R-:W-:Y:S02]  /*51750*/  ISETP.LT.AND P5, PT, R6, c[0x0][0x178], !P3 ;  /* 0x00005e0006007a0c */ /* 0x000fe40005fa1270 */
[----:B------:R-:W-:Y:S02]  /*51760*/  ISETP.LT.AND P3, PT, R19, c[0x0][0x178], !P3 ;  /* 0x00005e0013007a0c */ /* 0x000fe40005f61270 */
[----:B------:R-:W-:Y:S02]  /*51770*/  ISETP.LT.AND P6, PT, R29, c[0x0][0x178], !P1 ;  /* 0x00005e001d007a0c */ /* 0x000fe40004fc1270 */
[----:B------:R-:W-:-:S04]  /*51780*/  IADD3 R27, R11, 0x6e, RZ ;  /* 0x0000006e0b1b7810 */ /* 0x000fc80007ffe0ff */
[----:B------:R-:W-:Y:S01]  /*51790*/  ISETP.GE.AND P2, PT, R27, c[0x0][0x17c], PT ;  /* 0x00005f001b007a0c */ /* 0x000fe20003f46270 */
[----:B------:R-:W-:Y:S01]  /*517a0*/  IMAD.WIDE R26, R16, 0x2, R2 ;  /* 0x00000002101a7825 */ /* 0x000fe200078e0202 */
[----:B------:R-:W-:-:S04]  /*517b0*/  IADD3 R28, R11, 0x6f, RZ ;  /* 0x0000006f0b1c7810 */ /* 0x000fc80007ffe0ff */
[----:B------:R-:W-:Y:S02]  /*517c0*/  ISETP.GE.AND P0, PT, R28, c[0x0][0x17c], PT ;  /* 0x00005f001c007a0c */ /* 0x000fe40003f06270 */
[----:B------:R-:W2:Y:S04]  /*517d0*/  LDL.LU R28, [R1+0x284] ;  /* 0x00028400011c7983 */ /* 0x000ea80000300800 */
[----:B---3--:R-:W-:Y:S01]  /*517e0*/  @P4 STG.E.U16 [R22.64], R8 ;  /* 0x0000000816004986 */ /* 0x008fe2000c101506 */
[----:B------:R-:W-:-:S03]  /*517f0*/  ISETP.LT.AND P4, PT, R10, c[0x0][0x178], !P1 ;  /* 0x00005e000a007a0c */ /* 0x000fc60004f81270 */
[----:B------:R0:W-:Y:S01]  /*51800*/  @P5 STG.E.U16 [R4.64], R18 ;  /* 0x0000001204005986 */ /* 0x0001e2000c101506 */
[----:B------:R-:W-:-:S03]  /*51810*/  ISETP.LT.AND P5, PT, R6, c[0x0][0x178], !P1 ;  /* 0x00005e0006007a0c */ /* 0x000fc60004fa1270 */
[----:B----4-:R1:W-:Y:S04]  /*51820*/  @P3 STG.E.U16 [R24.64], R9 ;  /* 0x0000000918003986 */ /* 0x0103e8000c101506 */
[----:B------:R3:W-:Y:S01]  /*51830*/  @P6 STG.E.U16 [R26.64], R0 ;  /* 0x000000001a006986 */ /* 0x0007e2000c101506 */
[----:B------:R-:W-:Y:S02]  /*51840*/  ISETP.LT.AND P6, PT, R19, c[0x0][0x178], !P1 ;  /* 0x00005e0013007a0c */ /* 0x000fe40004fc1270 */
[----:B------:R-:W-:Y:S01]  /*51850*/  ISETP.LT.AND P1, PT, R29, c[0x0][0x178], !P2 ;  /* 0x00005e001d007a0c */ /* 0x000fe20005721270 */
[----:B0-----:R-:W-:Y:S01]  /*51860*/  IMAD.WIDE R4, R16, 0x2, R12 ;  /* 0x0000000210047825 */ /* 0x001fe200078e020c */
[----:B-1----:R-:W-:-:S03]  /*51870*/  PRMT R25, R9, 0x7632, R25 ;  /* 0x0000763209197816 */ /* 0x002fc60000000019 */
[----:B------:R-:W-:Y:S01]  /*51880*/  IMAD.WIDE R22, R16, 0x2, R20 ;  /* 0x0000000210167825 */ /* 0x000fe200078e0214 */
[----:B---3--:R-:W-:-:S03]  /*51890*/  PRMT R0, R8, 0x7632, R0 ;  /* 0x0000763208007816 */ /* 0x008fc60000000000 */
[C---:B------:R-:W-:Y:S01]  /*518a0*/  IMAD.WIDE R8, R16.reuse, 0x2, R14 ;  /* 0x0000000210087825 */ /* 0x040fe200078e020e */
[----:B------:R-:W-:Y:S02]  /*518b0*/  IADD3 R16, R16, c[0x0][0x198], RZ ;  /* 0x0000660010107a10 */ /* 0x000fe40007ffe0ff */
[----:B------:R-:W-:Y:S01]  /*518c0*/  PRMT R24, R18, 0x7632, R24 ;  /* 0x0000763212187816 */ /* 0x000fe20000000018 */
[----:B------:R0:W-:Y:S01]  /*518d0*/  @P4 STG.E.U16 [R4.64], R0 ;  /* 0x0000000004004986 */ /* 0x0001e2000c101506 */
[----:B------:R-:W-:-:S03]  /*518e0*/  IADD3 R26, R11, 0x70, RZ ;  /* 0x000000700b1a7810 */ /* 0x000fc60007ffe0ff */
[----:B------:R1:W-:Y:S01]  /*518f0*/  @P5 STG.E.U16 [R8.64], R24 ;  /* 0x0000001808005986 */ /* 0x0003e2000c101506 */
[----:B------:R-:W-:-:S03]  /*51900*/  ISETP.GE.AND P3, PT, R26, c[0x0][0x17c], PT ;  /* 0x00005f001a007a0c */ /* 0x000fc60003f66270 */
[----:B------:R3:W-:Y:S01]  /*51910*/  @P6 STG.E.U16 [R22.64], R25 ;  /* 0x0000001916006986 */ /* 0x0007e2000c101506 */
[C---:B0-----:R-:W-:Y:S01]  /*51920*/  IMAD.WIDE R4, R16.reuse, 0x2, R2 ;  /* 0x0000000210047825 */ /* 0x041fe200078e0202 */
[----:B--2---:R-:W-:Y:S02]  /*51930*/  PRMT R0, R7, 0x7632, R0 ;  /* 0x0000763207007816 */ /* 0x004fe40000000000 */
[C---:B------:R-:W-:Y:S02]  /*51940*/  IADD3 R26, R16.reuse, c[0x0][0x198], RZ ;  /* 0x00006600101a7a10 */ /* 0x040fe40007ffe0ff */
[----:B------:R0:W-:Y:S01]  /*51950*/  @P1 STG.E.U16 [R4.64], R7 ;  /* 0x0000000704001986 */ /* 0x0001e2000c101506 */
[----:B-1----:R-:W-:-:S04]  /*51960*/  IMAD.WIDE R8, R16, 0x2, R12 ;  /* 0x0000000210087825 */ /* 0x002fc800078e020c */
[C---:B---3--:R-:W-:Y:S01]  /*51970*/  IMAD.WIDE R22, R16.reuse, 0x2, R20 ;  /* 0x0000000210167825 */ /* 0x048fe200078e0214 */
[----:B0-----:R-:W2:Y:S03]  /*51980*/  LDL.LU R7, [R1+0x248] ;  /* 0x0002480001077983 */ /* 0x001ea60000300800 */
[----:B------:R-:W-:Y:S01]  /*51990*/  IMAD.WIDE R4, R16, 0x2, R14 ;  /* 0x0000000210047825 */ /* 0x000fe200078e020e */
[----:B------:R-:W3:Y:S04]  /*519a0*/  LDL.LU R18, [R1+0x238] ;  /* 0x0002380001127983 */ /* 0x000ee80000300800 */
[----:B------:R-:W4:Y:S01]  /*519b0*/  LDL.LU R16, [R1+0x2a4] ;  /* 0x0002a40001107983 */ /* 0x000f220000300800 */
[----:B------:R-:W-:-:S02]  /*519c0*/  ISETP.LT.AND P4, PT, R10, c[0x0][0x178], !P2 ;  /* 0x00005e000a007a0c */ /* 0x000fc40005781270 */
[----:B------:R-:W-:Y:S02]  /*519d0*/  ISETP.LT.AND P5, PT, R6, c[0x0][0x178], !P2 ;  /* 0x00005e0006007a0c */ /* 0x000fe400057a1270 */
[----:B------:R-:W-:Y:S02]  /*519e0*/  ISETP.LT.AND P2, PT, R19, c[0x0][0x178], !P2 ;  /* 0x00005e0013007a0c */ /* 0x000fe40005741270 */
[----:B------:R-:W-:Y:S01]  /*519f0*/  ISETP.LT.AND P6, PT, R29, c[0x0][0x178], !P0 ;  /* 0x00005e001d007a0c */ /* 0x000fe200047c1270 */
[----:B------:R-:W-:-:S06]  /*51a00*/  IMAD.WIDE R24, R26, 0x2, R2 ;  /* 0x000000021a187825 */ /* 0x000fcc00078e0202 */
[----:B----4-:R-:W-:Y:S01]  /*51a10*/  @P4 STG.E.U16 [R8.64], R16 ;  /* 0x0000001008004986 */ /* 0x010fe2000c101506 */
[----:B------:R-:W-:-:S03]  /*51a20*/  ISETP.LT.AND P4, PT, R10, c[0x0][0x178], !P0 ;  /* 0x00005e000a007a0c */ /* 0x000fc60004781270 */
[----:B------:R0:W-:Y:S01]  /*51a30*/  @P5 STG.E.U16 [R4.64], R28 ;  /* 0x0000001c04005986 */ /* 0x0001e2000c101506 */
[----:B------:R-:W-:-:S03]  /*51a40*/  ISETP.LT.AND P5, PT, R6, c[0x0][0x178], !P0 ;  /* 0x00005e0006007a0c */ /* 0x000fc600047a1270 */
[----:B------:R-:W-:Y:S04]  /*51a50*/  @P2 STG.E.U16 [R22.64], R17 ;  /* 0x0000001116002986 */ /* 0x000fe8000c101506 */
[----:B------:R1:W-:Y:S01]  /*51a60*/  @P6 STG.E.U16 [R24.64], R0 ;  /* 0x0000000018006986 */ /* 0x0003e2000c101506 */
[----:B0-----:R-:W-:Y:S01]  /*51a70*/  IMAD.WIDE R4, R26, 0x2, R12 ;  /* 0x000000021a047825 */ /* 0x001fe200078e020c */
[----:B------:R-:W-:Y:S02]  /*51a80*/  ISETP.LT.AND P6, PT, R19, c[0x0][0x178], !P0 ;  /* 0x00005e0013007a0c */ /* 0x000fe400047c1270 */
[----:B------:R-:W-:Y:S02]  /*51a90*/  ISETP.LT.AND P2, PT, R29, c[0x0][0x178], !P3 ;  /* 0x00005e001d007a0c */ /* 0x000fe40005f41270 */
[----:B-1----:R-:W-:Y:S01]  /*51aa0*/  PRMT R0, R16, 0x7632, R0 ;  /* 0x0000763210007816 */ /* 0x002fe20000000000 */
[----:B------:R-:W-:Y:S01]  /*51ab0*/  IMAD.WIDE R8, R26, 0x2, R14 ;  /* 0x000000021a087825 */ /* 0x000fe200078e020e */
[----:B------:R-:W-:Y:S01]  /*51ac0*/  PRMT R23, R17, 0x7632, R23 ;  /* 0x0000763211177816 */ /* 0x000fe20000000017 */
[----:B------:R-:W4:Y:S01]  /*51ad0*/  LDL.LU R25, [R1+0x8] ;  /* 0x0000080001197983 */ /* 0x000f220000300800 */
[----:B------:R-:W-:Y:S01]  /*51ae0*/  PRMT R22, R28, 0x7632, R22 ;  /* 0x000076321c167816 */ /* 0x000fe20000000016 */
[----:B------:R-:W-:-:S02]  /*51af0*/  IMAD.WIDE R16, R26, 0x2, R20 ;  /* 0x000000021a107825 */ /* 0x000fc400078e0214 */
[----:B------:R0:W-:Y:S01]  /*51b00*/  @P4 STG.E.U16 [R4.64], R0 ;  /* 0x0000000004004986 */ /* 0x0001e2000c101506 */
[----:B------:R-:W-:Y:S02]  /*51b10*/  ISETP.LT.AND P4, PT, R10, c[0x0][0x178], !P3 ;  /* 0x00005e000a007a0c */ /* 0x000fe40005f81270 */
[----:B------:R-:W-:Y:S01]  /*51b20*/  IADD3 R26, R26, c[0x0][0x198], RZ ;  /* 0x000066001a1a7a10 */ /* 0x000fe20007ffe0ff */
[----:B------:R1:W-:Y:S04]  /*51b30*/  @P5 STG.E.U16 [R8.64], R22 ;  /* 0x0000001608005986 */ /* 0x0003e8000c101506 */
[----:B------:R-:W-:Y:S01]  /*51b40*/  @P6 STG.E.U16 [R16.64], R23 ;  /* 0x0000001710006986 */ /* 0x000fe2000c101506 */
[----:B0-----:R-:W-:-:S03]  /*51b50*/  IMAD.WIDE R4, R26, 0x2, R2 ;  /* 0x000000021a047825 */ /* 0x001fc600078e0202 */
[----:B------:R-:W4:Y:S01]  /*51b60*/  LDL.LU R28, [R1+0x278] ;  /* 0x00027800011c7983 */ /* 0x000f220000300800 */
[----:B-1----:R-:W-:-:S03]  /*51b70*/  IMAD.WIDE R8, R26, 0x2, R12 ;  /* 0x000000021a087825 */ /* 0x002fc600078e020c */
[----:B--2---:R0:W-:Y:S01]  /*51b80*/  @P2 STG.E.U16 [R4.64], R7 ;  /* 0x0000000704002986 */ /* 0x0041e2000c101506 */
[----:B------:R-:W-:-:S03]  /*51b90*/  PRMT R22, R7, 0x7632, R22 ;  /* 0x0000763207167816 */ /* 0x000fc60000000016 */
[----:B---3--:R1:W-:Y:S04]  /*51ba0*/  @P4 STG.E.U16 [R8.64], R18 ;  /* 0x0000001208004986 */ /* 0x0083e8000c101506 */
[----:B0-----:R-:W2:Y:S04]  /*51bb0*/  LDL.LU R7, [R1+0x258] ;  /* 0x0002580001077983 */ /* 0x001ea80000300800 */
[----:B-1----:R-:W3:Y:S01]  /*51bc0*/  LDL.LU R9, [R1+0x228] ;  /* 0x0002280001097983 */ /* 0x002ee20000300800 */
[----:B------:R-:W-:Y:S02]  /*51bd0*/  IADD3 R27, R11, 0x71, RZ ;  /* 0x000000710b1b7810 */ /* 0x000fe40007ffe0ff */
[----:B------:R-:W-:-:S02]  /*51be0*/  ISETP.LT.AND P5, PT, R6, c[0x0][0x178], !P3 ;  /* 0x00005e0006007a0c */ /* 0x000fc40005fa1270 */
[----:B------:R-:W-:Y:S02]  /*51bf0*/  ISETP.GE.AND P1, PT, R27, c[0x0][0x17c], PT ;  /* 0x00005f001b007a0c */ /* 0x000fe40003f26270 */
[----:B------:R-:W-:Y:S01]  /*51c00*/  ISETP.LT.AND P3, PT, R19, c[0x0][0x178], !P3 ;  /* 0x00005e0013007a0c */ /* 0x000fe20005f61270 */
[C---:B------:R-:W-:Y:S01]  /*51c10*/  IMAD.WIDE R4, R26.reuse, 0x2, R14 ;  /* 0x000000021a047825 */ /* 0x040fe200078e020e */
[----:B------:R-:W-:Y:S02]  /*51c20*/  ISETP.LT.AND P6, PT, R29, c[0x0][0x178], !P1 ;  /* 0x00005e001d007a0c */ /* 0x000fe40004fc1270 */
[C---:B------:R-:W-:Y:S01]  /*51c30*/  IADD3 R0, R26.reuse, c[0x0][0x198], RZ ;  /* 0x000066001a007a10 */ /* 0x040fe20007ffe0ff */
[----:B------:R-:W-:Y:S01]  /*51c40*/  IMAD.WIDE R26, R26, 0x2, R20 ;  /* 0x000000021a1a7825 */ /* 0x000fe200078e0214 */
[----:B------:R-:W-:Y:S02]  /*51c50*/  ISETP.LT.AND P4, PT, R10, c[0x0][0x178], !P1 ;  /* 0x00005e000a007a0c */ /* 0x000fe40004f81270 */
[C---:B------:R-:W-:Y:S01]  /*51c60*/  IADD3 R23, R11.reuse, 0x73, RZ ;  /* 0x000000730b177810 */ /* 0x040fe20007ffe0ff */
[----:B------:R-:W-:Y:S01]  /*51c70*/  IMAD.WIDE R16, R0, 0x2, R2 ;  /* 0x0000000200107825 */ /* 0x000fe200078e0202 */
[----:B------:R-:W-:-:S02]  /*51c80*/  IADD3 R24, R11, 0x72, RZ ;  /* 0x000000720b187810 */ /* 0x000fc40007ffe0ff */
[----:B------:R-:W-:Y:S02]  /*51c90*/  ISETP.GE.AND P2, PT, R23, c[0x0][0x17c], PT ;  /* 0x00005f0017007a0c */ /* 0x000fe40003f46270 */
[----:B------:R-:W-:Y:S01]  /*51ca0*/  ISETP.GE.AND P0, PT, R24, c[0x0][0x17c], PT ;  /* 0x00005f0018007a0c */ /* 0x000fe20003f06270 */
[----:B---3--:R0:W-:Y:S01]  /*51cb0*/  @P5 STG.E.U16 [R4.64], R9 ;  /* 0x0000000904005986 */ /* 0x0081e2000c101506 */
[----:B------:R-:W-:-:S03]  /*51cc0*/  ISETP.LT.AND P5, PT, R6, c[0x0][0x178], !P1 ;  /* 0x00005e0006007a0c */ /* 0x000fc60004fa1270 */
[----:B----4-:R1:W-:Y:S01]  /*51cd0*/  @P3 STG.E.U16 [R26.64], R25 ;  /* 0x000000191a003986 */ /* 0x0103e2000c101506 */
[----:B------:R-:W-:-:S03]  /*51ce0*/  PRMT R23, R9, 0x7632, R23 ;  /* 0x0000763209177816 */ /* 0x000fc60000000017 */
[----:B------:R3:W-:Y:S01]  /*51cf0*/  @P6 STG.E.U16 [R16.64], R22 ;  /* 0x0000001610006986 */ /* 0x0007e2000c101506 */
[----:B0-----:R-:W-:-:S04]  /*51d00*/  IMAD.WIDE R4, R0, 0x2, R12 ;  /* 0x0000000200047825 */ /* 0x001fc800078e020c */
[----:B------:R-:W-:Y:S01]  /*51d10*/  IMAD.WIDE R8, R0, 0x2, R14 ;  /* 0x0000000200087825 */ /* 0x000fe200078e020e */
[----:B-1----:R-:W4:Y:S01]  /*51d20*/  LDL.LU R27, [R1+0x268] ;  /* 0x00026800011b7983 */ /* 0x002f220000300800 */
[----:B---3--:R-:W-:-:S03]  /*51d30*/  PRMT R22, R18, 0x7632, R22 ;  /* 0x0000763212167816 */ /* 0x008fc60000000016 */
[----:B------:R-:W3:Y:S04]  /*51d40*/  LDL.LU R18, [R1+0x1a20] ;  /* 0x001a200001127983 */ /* 0x000ee80000300800 */
[----:B------:R0:W-:Y:S04]  /*51d50*/  @P4 STG.E.U16 [R4.64], R22 ;  /* 0x0000001604004986 */ /* 0x0001e8000c101506 */
[----:B------:R-:W-:Y:S01]  /*51d60*/  @P5 STG.E.U16 [R8.64], R23 ;  /* 0x0000001708005986 */ /* 0x000fe2000c101506 */
[----:B------:R-:W-:-:S03]  /*51d70*/  ISETP.LT.AND P5, PT, R6, c[0x0][0x178], !P0 ;  /* 0x00005e0006007a0c */ /* 0x000fc600047a1270 */
[----:B------:R-:W3:Y:S01]  /*51d80*/  LDL.LU R6, [R1+0x1a1c] ;  /* 0x001a1c0001067983 */ /* 0x000ee20000300800 */
[----:B------:R-:W-:Y:S02]  /*51d90*/  ISETP.LT.AND P6, PT, R19, c[0x0][0x178], !P1 ;  /* 0x00005e0013007a0c */ /* 0x000fe40004fc1270 */
[----:B------:R-:W-:Y:S01]  /*51da0*/  ISETP.LT.AND P1, PT, R29, c[0x0][0x178], !P0 ;  /* 0x00005e001d007a0c */ /* 0x000fe20004721270 */
[C---:B------:R-:W-:Y:S01]  /*51db0*/  IMAD.WIDE R16, R0.reuse, 0x2, R20 ;  /* 0x0000000200107825 */ /* 0x040fe200078e0214 */
[----:B------:R-:W-:Y:S02]  /*51dc0*/  IADD3 R0, R0, c[0x0][0x198], RZ ;  /* 0x0000660000007a10 */ /* 0x000fe40007ffe0ff */
[----:B------:R-:W-:Y:S02]  /*51dd0*/  PRMT R24, R25, 0x7632, R24 ;  /* 0x0000763219187816 */ /* 0x000fe40000000018 */
[C---:B------:R-:W-:Y:S01]  /*51de0*/  IADD3 R25, R11.reuse, 0x74, RZ ;  /* 0x000000740b197810 */ /* 0x040fe20007ffe0ff */
[----:B0-----:R-:W-:Y:S01]  /*51df0*/  IMAD.WIDE R4, R0, 0x2, R2 ;  /* 0x0000000200047825 */ /* 0x001fe200078e0202 */
[----:B------:R-:W-:-:S02]  /*51e00*/  IADD3 R26, R11, 0x75, RZ ;  /* 0x000000750b1a7810 */ /* 0x000fc40007ffe0ff */
[----:B------:R-:W-:Y:S01]  /*51e10*/  ISETP.GE.AND P3, PT, R25, c[0x0][0x17c], PT ;  /* 0x00005f0019007a0c */ /* 0x000fe20003f66270 */
[----:B------:R-:W-:Y:S01]  /*51e20*/  @P6 STG.E.U16 [R16.64], R24 ;  /* 0x0000001810006986 */ /* 0x000fe2000c101506 */
[----:B------:R-:W-:-:S03]  /*51e30*/  PRMT R25, R28, 0x7632, R25 ;  /* 0x000076321c197816 */ /* 0x000fc60000000019 */
[----:B------:R0:W-:Y:S01]  /*51e40*/  @P1 STG.E.U16 [R4.64], R28 ;  /* 0x0000001c04001986 */ /* 0x0001e2000c101506 */
[----:B------:R-:W-:-:S03]  /*51e50*/  ISETP.GE.AND P1, PT, R26, c[0x0][0x17c], PT ;  /* 0x00005f001a007a0c */ /* 0x000fc60003f26270 */
[----:B0-----:R-:W3:Y:S04]  /*51e60*/  LDL.LU R28, [R1+0x2c8] ;  /* 0x0002c800011c7983 */ /* 0x001ee80000300800 */
[----:B------:R-:W3:Y:S01]  /*51e70*/  LDL.LU R26, [R1+0xff0] ;  /* 0x000ff000011a7983 */ /* 0x000ee20000300800 */
[----:B------:R-:W-:Y:S02]  /*51e80*/  ISETP.LT.AND P4, PT, R10, c[0x0][0x178], !P0 ;  /* 0x00005e000a007a0c */ /* 0x000fe40004781270 */
[----:B------:R-:W-:Y:S02]  /*51e90*/  ISETP.LT.AND P0, PT, R19, c[0x0][0x178], !P0 ;  /* 0x00005e0013007a0c */ /* 0x000fe40004701270 */
[----:B------:R-:W-:Y:S02]  /*51ea0*/  ISETP.LT.AND P6, PT, R29, c[0x0][0x178], !P2 ;  /* 0x00005e001d007a0c */ /* 0x000fe400057c1270 */
[C---:B------:R-:W-:Y:S01]  /*51eb0*/  IADD3 R24, R0.reuse, c[0x0][0x198], RZ ;  /* 0x0000660000187a10 */ /* 0x040fe20007ffe0ff */
[----:B------:R-:W-:-:S04]  /*51ec0*/  IMAD.WIDE R8, R0, 0x2, R12 ;  /* 0x0000000200087825 */ /* 0x000fc800078e020c */
[----:B------:R-:W-:-:S04]  /*51ed0*/  IMAD.WIDE R4, R0, 0x2, R14 ;  /* 0x0000000200047825 */ /* 0x000fc800078e020e */
[----:B------:R-:W-:-:S04]  /*51ee0*/  IMAD.WIDE R16, R0, 0x2, R20 ;  /* 0x0000000200107825 */ /* 0x000fc800078e0214 */
[----:B------:R-:W-:Y:S01]  /*51ef0*/  IMAD.WIDE R22, R24, 0x2, R2 ;  /* 0x0000000218167825 */ /* 0x000fe200078e0202 */
[----:B----4-:R-:W-:Y:S04]  /*51f00*/  @P4 STG.E.U16 [R8.64], R27 ;  /* 0x0000001b08004986 */ /* 0x010fe8000c101506 */
[----:B--2---:R-:W-:Y:S01]  /*51f10*/  @P5 STG.E.U16 [R4.64], R7 ;  /* 0x0000000704005986 */ /* 0x004fe2000c101506 */
[----:B------:R-:W-:-:S03]  /*51f20*/  ISETP.LT.AND P5, PT, R10, c[0x0][0x178], !P3 ;  /* 0x00005e000a007a0c */ /* 0x000fc60005fa1270 */
[----:B---3--:R-:W-:Y:S04]  /*51f30*/  @P0 STG.E.U16 [R16.64], R6 ;  /* 0x0000000610000986 */ /* 0x008fe8000c101506 */
[----:B------:R0:W-:Y:S01]  /*51f40*/  @P6 STG.E.U16 [R22.64], R25 ;  /* 0x0000001916006986 */ /* 0x0001e2000c101506 */
[----:B------:R-:W-:-:S03]  /*51f50*/  ISETP.LT.AND P0, PT, R10, c[0x0][0x178], !P2 ;  /* 0x00005e000a007a0c */ /* 0x000fc60005701270 */
[----:B0-----:R-:W2:Y:S01]  /*51f60*/  LDL.LU R23, [R1+0x2b8] ;  /* 0x0002b80001177983 */ /* 0x001ea20000300800 */
[----:B------:R-:W-:-:S03]  /*51f70*/  PRMT R6, R7, 0x7632, R6 ;  /* 0x0000763207067816 */ /* 0x000fc60000000006 */
[----:B------:R-:W3:Y:S04]  /*51f80*/  LDL.LU R7, [R1+0x298] ;  /* 0x0002980001077983 */ /* 0x000ee80000300800 */
[----:B------:R-:W4:Y:S01]  /*51f90*/  LDL.LU R10, [R1+0x1a18] ;  /* 0x001a1800010a7983 */ /* 0x000f220000300800 */
[----:B------:R-:W-:Y:S01]  /*51fa0*/  PRMT R22, R27, 0x7632, R22 ;  /* 0x000076321b167816 */ /* 0x000fe20000000016 */
[----:B------:R-:W-:Y:S01]  /*51fb0*/  IMAD.WIDE R8, R24, 0x2, R12 ;  /* 0x0000000218087825 */ /* 0x000fe200078e020c */
[----:B------:R-:W-:Y:S02]  /*51fc0*/  ISETP.LT.AND P4, PT, R26, c[0x0][0x178], !P2 ;  /* 0x00005e001a007a0c */ /* 0x000fe40005781270 */
[----:B------:R-:W-:Y:S01]  /*51fd0*/  ISETP.LT.AND P2, PT, R19, c[0x0][0x178], !P2 ;  /* 0x00005e0013007a0c */ /* 0x000fe20005741270 */
[C---:B------:R-:W-:Y:S01]  /*51fe0*/  IMAD.WIDE R4, R24.reuse, 0x2, R14 ;  /* 0x0000000218047825 */ /* 0x040fe200078e020e */
[----:B------:R-:W-:-:S02]  /*51ff0*/  IADD3 R0, R24, c[0x0][0x198], RZ ;  /* 0x0000660018007a10 */ /* 0x000fc40007ffe0ff */
[----:B------:R-:W-:Y:S01]  /*52000*/  PRMT R16, R6, 0x7632, R16 ;  /* 0x0000763206107816 */ /* 0x000fe20000000010 */
[----:B------:R-:W-:Y:S01]  /*52010*/  IMAD.WIDE R24, R24, 0x2, R20 ;  /* 0x0000000218187825 */ /* 0x000fe200078e0214 */
[----:B------:R0:W-:Y:S01]  /*52020*/  @P0 STG.E.U16 [R8.64], R22 ;  /* 0x0000001608000986 */ /* 0x0001e2000c101506 */
[----:B------:R-:W-:-:S04]  /*52030*/  ISETP.LT.AND P6, PT, R29, c[0x0][0x178], !P3 ;  /* 0x00005e001d007a0c */ /* 0x000fc80005fc1270 */
[----:B------:R-:W-:Y:S04]  /*52040*/  @P4 STG.E.U16 [R4.64], R6 ;  /* 0x0000000604004986 */ /* 0x000fe8000c101506 */
[----:B------:R1:W-:Y:S01]  /*52050*/  @P2 STG.E.U16 [R24.64], R16 ;  /* 0x0000001018002986 */ /* 0x0003e2000c101506 */
[----:B0-----:R-:W-:-:S03]  /*52060*/  IMAD.WIDE R8, R0, 0x2, R2 ;  /* 0x0000000200087825 */ /* 0x001fc600078e0202 */
[----:B-1----:R-:W4:Y:S01]  /*52070*/  LDL.LU R25, [R1+0xfec] ;  /* 0x000fec0001197983 */ /* 0x002f220000300800 */
[----:B------:R-:W-:Y:S02]  /*52080*/  IADD3 R6, R11, 0x77, RZ ;  /* 0x000000770b067810 */ /* 0x000fe40007ffe0ff */
[----:B------:R-:W-:Y:S01]  /*52090*/  ISETP.LT.AND P4, PT, R26, c[0x0][0x178], !P3 ;  /* 0x00005e001a007a0c */ /* 0x000fe20005f81270 */
[----:B------:R0:W-:Y:S01]  /*520a0*/  @P6 STG.E.U16 [R8.64], R28 ;  /* 0x0000001c08006986 */ /* 0x0001e2000c101506 */
[----:B------:R-:W-:Y:S01]  /*520b0*/  ISETP.LT.AND P3, PT, R19, c[0x0][0x178], !P3 ;  /* 0x00005e0013007a0c */ /* 0x000fe20005f61270 */
[----:B------:R-:W-:Y:S01]  /*520c0*/  IMAD.WIDE R4, R0, 0x2, R12 ;  /* 0x0000000200047825 */ /* 0x000fe200078e020c */
[----:B------:R-:W-:Y:S01]  /*520d0*/  ISETP.LT.AND P6, PT, R29, c[0x0][0x178], !P1 ;  /* 0x00005e001d007a0c */ /* 0x000fe20004fc1270 */
[----:B------:R-:W4:Y:S01]  /*520e0*/  LDL.LU R27, [R1+0x2a8] ;  /* 0x0002a800011b7983 */ /* 0x000f220000300800 */
[----:B------:R-:W-:Y:S02]  /*520f0*/  ISETP.GE.AND P2, PT, R6, c[0x0][0x17c], PT ;  /* 0x00005f0006007a0c */ /* 0x000fe40003f46270 */
[----:B------:R-:W-:-:S02]  /*52100*/  IADD3 R17, R11, 0x76, RZ ;  /* 0x000000760b117810 */ /* 0x000fc40007ffe0ff */
[C---:B------:R-:W-:Y:S02]  /*52110*/  IADD3 R6, R0.reuse, c[0x0][0x198], RZ ;  /* 0x0000660000067a10 */ /* 0x040fe40007ffe0ff */
[----:B------:R-:W-:Y:S01]  /*52120*/  ISETP.GE.AND P0, PT, R17, c[0x0][0x17c], PT ;  /* 0x00005f0011007a0c */ /* 0x000fe20003f06270 */
[----:B0-----:R-:W-:Y:S01]  /*52130*/  IMAD.WIDE R8, R0, 0x2, R20 ;  /* 0x0000000200087825 */ /* 0x001fe200078e0214 */
[----:B------:R-:W-:Y:S02]  /*52140*/  PRMT R24, R28, 0x7632, R24 ;  /* 0x000076321c187816 */ /* 0x000fe40000000018 */
[----:B------:R-:W4:Y:S01]  /*52150*/  LDL.LU R28, [R1+0x288] ;  /* 0x00028800011c7983 */ /* 0x000f220000300800 */
[----:B------:R-:W-:-:S03]  /*52160*/  IMAD.WIDE R16, R6, 0x2, R2 ;  /* 0x0000000206107825 */ /* 0x000fc600078e0202 */
[----:B--2---:R0:W-:Y:S02]  /*52170*/  @P5 STG.E.U16 [R4.64], R23 ;  /* 0x0000001704005986 */ /* 0x0041e4000c101506 */
[----:B0-----:R-:W-:-:S05]  /*52180*/  IMAD.WIDE R4, R0, 0x2, R14 ;  /* 0x0000000200047825 */ /* 0x001fca00078e020e */
[----:B---3--:R-:W-:Y:S04]  /*52190*/  @P4 STG.E.U16 [R4.64], R7 ;  /* 0x0000000704004986 */ /* 0x008fe8000c101506 */
[----:B----4-:R-:W-:Y:S04]  /*521a0*/  @P3 STG.E.U16 [R8.64], R10 ;  /* 0x0000000a08003986 */ /* 0x010fe8000c101506 */
[----:B------:R0:W-:Y:S04]  /*521b0*/  @P6 STG.E.U16 [R16.64], R24 ;  /* 0x0000001810006986 */ /* 0x0001e8000c101506 */
[----:B0-----:R-:W2:Y:S01]  /*521c0*/  LDL.LU R24, [R1+0x2d8] ;  /* 0x0002d80001187983 */ /* 0x001ea20000300800 */
[----:B------:R-:W-:Y:S01]  /*521d0*/  PRMT R0, R23, 0x7632, R0 ;  /* 0x0000763217007816 */ /* 0x000fe20000000000 */
[----:B------:R-:W-:Y:S01]  /*521e0*/  IMAD.WIDE R22, R6, 0x2, R12 ;  /* 0x0000000206167825 */ /* 0x000fe200078e020c */
[----:B------:R-:W-:-:S02]  /*521f0*/  ISETP.LT.AND P3, PT, R26, c[0x0][0x178], !P1 ;  /* 0x00005e001a007a0c */ /* 0x000fc40004f61270 */
[----:B------:R-:W-:Y:S02]  /*52200*/  ISETP.LT.AND P5, PT, R25, c[0x0][0x178], !P1 ;  /* 0x00005e0019007a0c */ /* 0x000fe40004fa1270 */
[----:B------:R-:W-:Y:S02]  /*52210*/  ISETP.LT.AND P1, PT, R19, c[0x0][0x178], !P1 ;  /* 0x00005e0013007a0c */ /* 0x000fe40004f21270 */
[----:B------:R-:W-:Y:S01]  /*52220*/  ISETP.LT.AND P6, PT, R29, c[0x0][0x178], !P0 ;  /* 0x00005e001d007a0c */ /* 0x000fe200047c1270 */
[----:B------:R-:W-:Y:S01]  /*52230*/  IMAD.WIDE R4, R6, 0x2, R14 ;  /* 0x0000000206047825 */ /* 0x000fe200078e020e */
[----:B------:R-:W-:Y:S02]  /*52240*/  PRMT R16, R7, 0x7632, R16 ;  /* 0x0000763207107816 */ /* 0x000fe40000000010 */
[----:B------:R-:W-:Y:S01]  /*52250*/  ISETP.LT.AND P4, PT, R26, c[0x0][0x178], !P0 ;  /* 0x00005e001a007a0c */ /* 0x000fe20004781270 */
[----:B------:R-:W-:Y:S01]  /*52260*/  IMAD.WIDE R8, R6, 0x2, R20 ;  /* 0x0000000206087825 */ /* 0x000fe200078e0214 */
[----:B------:R-:W-:Y:S01]  /*52270*/  PRMT R10, R10, 0x7632, R10 ;  /* 0x000076320a0a7816 */ /* 0x000fe2000000000a */
[----:B------:R-:W3:Y:S04]  /*52280*/  LDL.LU R7, [R1+0x1a14] ;  /* 0x001a140001077983 */ /* 0x000ee80000300800 */
[----:B------:R0:W-:Y:S01]  /*52290*/  @P5 STG.E.U16 [R22.64], R0 ;  /* 0x0000000016005986 */ /* 0x0001e2000c101506 */
[----:B------:R-:W-:-:S02]  /*522a0*/  ISETP.LT.AND P5, PT, R25, c[0x0][0x178], !P0 ;  /* 0x00005e0019007a0c */ /* 0x000fc400047a1270 */
[----:B------:R-:W-:Y:S01]  /*522b0*/  IADD3 R17, R11, 0x78, RZ ;  /* 0x000000780b117810 */ /* 0x000fe20007ffe0ff */
[----:B------:R1:W-:Y:S01]  /*522c0*/  @P3 STG.E.U16 [R4.64], R16 ;  /* 0x0000001004003986 */ /* 0x0003e2000c101506 */
[----:B0-----:R-:W-:-:S03]  /*522d0*/  IADD3 R0, R6, c[0x0][0x198], RZ ;  /* 0x0000660006007a10 */ /* 0x001fc60007ffe0ff */
[----:B------:R0:W-:Y:S01]  /*522e0*/  @P1 STG.E.U16 [R8.64], R10 ;  /* 0x0000000a08001986 */ /* 0x0001e2000c101506 */
[----:B------:R-:W-:Y:S01]  /*522f0*/  ISETP.GE.AND P3, PT, R17, c[0x0][0x17c], PT ;  /* 0x00005f0011007a0c */ /* 0x000fe20003f66270 */
[C---:B-1----:R-:W-:Y:S01]  /*52300*/  IMAD.WIDE R4, R0.reuse, 0x2, R2 ;  /* 0x0000000200047825 */ /* 0x042fe200078e0202 */
[----:B------:R-:W-:Y:S01]  /*52310*/  IADD3 R6, R11, 0x79, RZ ;  /* 0x000000790b067810 */ /* 0x000fe20007ffe0ff */
[----:B------:R-:W4:Y:S02]  /*52320*/  LDL.LU R23, [R1+0xc] ;  /* 0x00000c0001177983 */ /* 0x000f240000300800 */
[----:B------:R-:W-:-:S04]  /*52330*/  IMAD.WIDE R16, R0, 0x2, R14 ;  /* 0x0000000200107825 */ /* 0x000fc800078e020e */
[----:B0-----:R-:W-:Y:S01]  /*52340*/  IMAD.WIDE R8, R0, 0x2, R12 ;  /* 0x0000000200087825 */ /* 0x001fe200078e020c */
[----:B------:R-:W-:Y:S02]  /*52350*/  ISETP.LT.AND P0, PT, R19, c[0x0][0x178], !P0 ;  /* 0x00005e0013007a0c */ /* 0x000fe40004701270 */
[----:B------:R-:W-:Y:S02]  /*52360*/  ISETP.GE.AND P1, PT, R6, c[0x0][0x17c], PT ;  /* 0x00005f0006007a0c */ /* 0x000fe40003f26270 */
[----:B------:R-:W-:Y:S02]  /*52370*/  IADD3 R6, R0, c[0x0][0x198], RZ ;  /* 0x0000660000067a10 */ /* 0x000fe40007ffe0ff */
[----:B------:R-:W-:Y:S01]  /*52380*/  PRMT R10, R27, 0x7632, R10 ;  /* 0x000076321b0a7816 */ /* 0x000fe2000000000a */
[----:B--2---:R0:W-:Y:S04]  /*52390*/  @P6 STG.E.U16 [R4.64], R24 ;  /* 0x0000001804006986 */ /* 0x0041e8000c101506 */
[----:B------:R1:W-:Y:S01]  /*523a0*/  @P5 STG.E.U16 [R8.64], R27 ;  /* 0x0000001b08005986 */ /* 0x0003e2000c101506 */
[----:B------:R-:W-:-:S03]  /*523b0*/  ISETP.LT.AND P5, PT, R29, c[0x0][0x178], !P2 ;  /* 0x00005e001d007a0c */ /* 0x000fc600057a1270 */
[----:B------:R2:W-:Y:S01]  /*523c0*/  @P4 STG.E.U16 [R16.64], R28 ;  /* 0x0000001c10004986 */ /* 0x0005e2000c101506 */
[----:B------:R-:W-:Y:S02]  /*523d0*/  ISETP.LT.AND P4, PT, R25, c[0x0][0x178], !P2 ;  /* 0x00005e0019007a0c */ /* 0x000fe40005781270 */
[----:B------:R-:W-:Y:S01]  /*523e0*/  ISETP.LT.AND P6, PT, R26, c[0x0][0x178], !P2 ;  /* 0x00005e001a007a0c */ /* 0x000fe200057c1270 */
[----:B0-----:R-:W-:Y:S01]  /*523f0*/  IMAD.WIDE R4, R0, 0x2, R20 ;  /* 0x0000000200047825 */ /* 0x001fe200078e0214 */
[----:B------:R-:W-:Y:S02]  /*52400*/  PRMT R22, R24, 0x7632, R22 ;  /* 0x0000763218167816 */ /* 0x000fe40000000016 */
[----:B------:R-:W-:Y:S01]  /*52410*/  ISETP.LT.AND P2, PT, R19, c[0x0][0x178], !P2 ;  /* 0x00005e0013007a0c */ /* 0x000fe20005741270 */
[C---:B-1----:R-:W-:Y:S01]  /*52420*/  IMAD.WIDE R8, R6.reuse, 0x2, R2 ;  /* 0x0000000206087825 */ /* 0x042fe200078e0202 */
[----:B------:R0:W-:Y:S03]  /*52430*/  @P0 STG.E.U16 [R4.64], R18 ;  /* 0x0000001204000986 */ /* 0x0001e6000c101506 */
[C---:B--2---:R-:W-:Y:S01]  /*52440*/  IMAD.WIDE R16, R6.reuse, 0x2, R12 ;  /* 0x0000000206107825 */ /* 0x044fe200078e020c */
[----:B------:R1:W-:Y:S04]  /*52450*/  @P5 STG.E.U16 [R8.64], R22 ;  /* 0x0000001608005986 */ /* 0x0003e8000c101506 */
[----:B------:R2:W-:Y:S01]  /*52460*/  @P4 STG.E.U16 [R16.64], R10 ;  /* 0x0000000a10004986 */ /* 0x0005e2000c101506 */
[----:B0-----:R-:W-:Y:S01]  /*52470*/  IMAD.WIDE R4, R6, 0x2, R14 ;  /* 0x0000000206047825 */ /* 0x001fe200078e020e */
[----:B------:R-:W-:-:S03]  /*52480*/  PRMT R18, R18, 0x7632, R18 ;  /* 0x0000763212127816 */ /* 0x000fc60000000012 */
[----:B-1----:R-:W-:Y:S01]  /*52490*/  IMAD.WIDE R8, R6, 0x2, R20 ;  /* 0x0000000206087825 */ /* 0x002fe200078e0214 */
[----:B------:R-:W3:Y:S01]  /*524a0*/  LDL.LU R22, [R1+0x22c] ;  /* 0x00022c0001167983 */ /* 0x000ee20000300800 */
[----:B--2---:R-:W-:-:S03]  /*524b0*/  PRMT R10, R28, 0x7632, R10 ;  /* 0x000076321c0a7816 */ /* 0x004fc6000000000a */
[----:B------:R-:W2:Y:S04]  /*524c0*/  LDL.LU R17, [R1+0x23c] ;  /* 0x00023c0001117983 */ /* 0x000ea80000300800 */
[----:B------:R-:W4:Y:S04]  /*524d0*/  LDL.LU R24, [R1+0x27c] ;  /* 0x00027c0001187983 */ /* 0x000f280000300800 */
[----:B------:R-:W4:Y:S04]  /*524e0*/  LDL.LU R28, [R1+0x26c] ;  /* 0x00026c00011c7983 */ /* 0x000f280000300800 */
[----:B------:R-:W-:Y:S04]  /*524f0*/  @P6 STG.E.U16 [R4.64], R10 ;  /* 0x0000000a04006986 */ /* 0x000fe8000c101506 */
[----:B------:R-:W4:Y:S04]  /*52500*/  LDL.LU R27, [R1+0x25c] ;  /* 0x00025c00011b7983 */ /* 0x000f280000300800 */
[----:B------:R0:W-:Y:S04]  /*52510*/  @P2 STG.E.U16 [R8.64], R18 ;  /* 0x0000001208002986 */ /* 0x0001e8000c101506 */
[----:B0-----:R-:W4:Y:S01]  /*52520*/  LDL.LU R18, [R1+0x24c] ;  /* 0x00024c0001127983 */ /* 0x001f220000300800 */
[----:B------:R-:W-:-:S02]  /*52530*/  IADD3 R0, R11, 0x7a, RZ ;  /* 0x0000007a0b007810 */ /* 0x000fc40007ffe0ff */
[----:B------:R-:W-:Y:S02]  /*52540*/  ISETP.LT.AND P4, PT, R29, c[0x0][0x178], !P3 ;  /* 0x00005e001d007a0c */ /* 0x000fe40005f81270 */
[----:B------:R-:W-:Y:S02]  /*52550*/  ISETP.GE.AND P0, PT, R0, c[0x0][0x17c], PT ;  /* 0x00005f0000007a0c */ /* 0x000fe40003f06270 */
[----:B------:R-:W-:Y:S02]  /*52560*/  ISETP.LT.AND P5, PT, R25, c[0x0][0x178], !P3 ;  /* 0x00005e0019007a0c */ /* 0x000fe40005fa1270 */
[----:B------:R-:W-:Y:S02]  /*52570*/  IADD3 R0, R6, c[0x0][0x198], RZ ;  /* 0x0000660006007a10 */ /* 0x000fe40007ffe0ff */
[----:B------:R-:W-:Y:S02]  /*52580*/  ISETP.LT.AND P6, PT, R26, c[0x0][0x178], !P3 ;  /* 0x00005e001a007a0c */ /* 0x000fe40005fc1270 */
[----:B------:R-:W-:Y:S01]  /*52590*/  ISETP.LT.AND P3, PT, R19, c[0x0][0x178], !P3 ;  /* 0x00005e0013007a0c */ /* 0x000fe20005f61270 */
[----:B------:R-:W-:-:S04]  /*525a0*/  IMAD.WIDE R4, R0, 0x2, R2 ;  /* 0x0000000200047825 */ /* 0x000fc800078e0202 */
[----:B------:R-:W-:Y:S01]  /*525b0*/  IMAD.WIDE R8, R0, 0x2, R12 ;  /* 0x0000000200087825 */ /* 0x000fe200078e020c */
[----:B------:R-:W-:-:S04]  /*525c0*/  IADD3 R6, R11, 0x7b, RZ ;  /* 0x0000007b0b067810 */ /* 0x000fc80007ffe0ff */
[----:B------:R-:W-:Y:S02]  /*525d0*/  ISETP.GE.AND P2, PT, R6, c[0x0][0x17c], PT ;  /* 0x00005f0006007a0c */ /* 0x000fe40003f46270 */
[----:B------:R-:W-:Y:S02]  /*525e0*/  IADD3 R6, R11, 0x7c, RZ ;  /* 0x0000007c0b067810 */ /* 0x000fe40007ffe0ff */
[----:B---3--:R-:W-:Y:S02]  /*525f0*/  PRMT R16, R22, 0x7632, R16 ;  /* 0x0000763216107816 */ /* 0x008fe40000000010 */
[----:B--2---:R-:W-:Y:S01]  /*52600*/  PRMT R10, R17, 0x7632, R10 ;  /* 0x00007632110a7816 */ /* 0x004fe2000000000a */
[----:B----4-:R0:W-:Y:S04]  /*52610*/  @P4 STG.E.U16 [R4.64], R18 ;  /* 0x0000001204004986 */ /* 0x0101e8000c101506 */
[----:B------:R1:W-:Y:S01]  /*52620*/  @P5 STG.E.U16 [R8.64], R17 ;  /* 0x0000001108005986 */ /* 0x0003e2000c101506 */
[----:B------:R-:W-:Y:S01]  /*52630*/  ISETP.LT.AND P5, PT, R29, c[0x0][0x178], !P1 ;  /* 0x00005e001d007a0c */ /* 0x000fe20004fa1270 */
[----:B0-----:R-:W-:-:S04]  /*52640*/  IMAD.WIDE R4, R0, 0x2, R14 ;  /* 0x0000000200047825 */ /* 0x001fc800078e020e */
[C---:B-1----:R-:W-:Y:S01]  /*52650*/  IMAD.WIDE R8, R0.reuse, 0x2, R20 ;  /* 0x0000000200087825 */ /* 0x042fe200078e0214 */
[----:B------:R0:W-:Y:S01]  /*52660*/  @P6 STG.E.U16 [R4.64], R22 ;  /* 0x0000001604006986 */ /* 0x0001e2000c101506 */
[----:B------:R-:W-:Y:S02]  /*52670*/  IADD3 R0, R0, c[0x0][0x198], RZ ;  /* 0x0000660000007a10 */ /* 0x000fe40007ffe0ff */
[----:B------:R-:W-:Y:S01]  /*52680*/  ISETP.LT.AND P6, PT, R25, c[0x0][0x178], !P1 ;  /* 0x00005e0019007a0c */ /* 0x000fe20004fc1270 */
[----:B------:R1:W-:Y:S01]  /*52690*/  @P3 STG.E.U16 [R8.64], R23 ;  /* 0x0000001708003986 */ /* 0x0003e2000c101506 */
[----:B------:R-:W-:Y:S02]  /*526a0*/  ISETP.LT.AND P3, PT, R26, c[0x0][0x178], !P1 ;  /* 0x00005e001a007a0c */ /* 0x000fe40004f61270 */
[----:B------:R-:W-:Y:S02]  /*526b0*/  ISETP.GE.AND P4, PT, R6, c[0x0][0x17c], PT ;  /* 0x00005f0006007a0c */ /* 0x000fe40003f86270 */
[----:B------:R-:W-:Y:S01]  /*526c0*/  PRMT R6, R18, 0x7632, R6 ;  /* 0x0000763212067816 */ /* 0x000fe20000000006 */
[----:B0-----:R-:W-:Y:S01]  /*526d0*/  IMAD.WIDE R4, R0, 0x2, R2 ;  /* 0x0000000200047825 */ /* 0x001fe200078e0202 */
[----:B------:R-:W-:-:S03]  /*526e0*/  ISETP.LT.AND P1, PT, R19, c[0x0][0x178], !P1 ;  /* 0x00005e0013007a0c */ /* 0x000fc60004f21270 */
[----:B-1----:R-:W-:Y:S01]  /*526f0*/  IMAD.WIDE R8, R0, 0x2, R12 ;  /* 0x0000000200087825 */ /* 0x002fe200078e020c */
[----:B------:R0:W-:Y:S01]  /*52700*/  @P5 STG.E.U16 [R4.64], R6 ;  /* 0x0000000604005986 */ /* 0x0001e2000c101506 */
[----:B------:R-:W-:-:S03]  /*52710*/  ISETP.LT.AND P5, PT, R29, c[0x0][0x178], !P0 ;  /* 0x00005e001d007a0c */ /* 0x000fc600047a1270 */
[----:B------:R1:W-:Y:S01]  /*52720*/  @P6 STG.E.U16 [R8.64], R10 ;  /* 0x0000000a08006986 */ /* 0x0003e2000c101506 */
[----:B------:R-:W-:Y:S01]  /*52730*/  ISETP.LT.AND P6, PT, R26, c[0x0][0x178], !P0 ;  /* 0x00005e001a007a0c */ /* 0x000fe200047c1270 */
[C---:B0-----:R-:W-:Y:S01]  /*52740*/  IMAD.WIDE R4, R0.reuse, 0x2, R14 ;  /* 0x0000000200047825 */ /* 0x041fe200078e020e */
[----:B-1----:R-:W-:-:S04]  /*52750*/  IADD3 R10, R0, c[0x0][0x198], RZ ;  /* 0x00006600000a7a10 */ /* 0x002fc80007ffe0ff */
[----:B------:R0:W-:Y:S01]  /*52760*/  @P3 STG.E.U16 [R4.64], R16 ;  /* 0x0000001004003986 */ /* 0x0001e2000c101506 */
[----:B------:R-:W-:Y:S01]  /*52770*/  ISETP.LT.AND P3, PT, R25, c[0x0][0x178], !P0 ;  /* 0x00005e0019007a0c */ /* 0x000fe20004761270 */
[----:B------:R-:W-:Y:S01]  /*52780*/  IMAD.WIDE R8, R0, 0x2, R20 ;  /* 0x0000000200087825 */ /* 0x000fe200078e0214 */
[----:B------:R-:W-:Y:S02]  /*52790*/  PRMT R6, R23, 0x7632, R6 ;  /* 0x0000763217067816 */ /* 0x000fe40000000006 */
[----:B------:R-:W-:-:S03]  /*527a0*/  ISETP.LT.AND P0, PT, R19, c[0x0][0x178], !P0 ;  /* 0x00005e0013007a0c */ /* 0x000fc60004701270 */
[----:B------:R1:W-:Y:S01]  /*527b0*/  @P1 STG.E.U16 [R8.64], R6 ;  /* 0x0000000608001986 */ /* 0x0003e2000c101506 */
[----:B0-----:R-:W-:Y:S01]  /*527c0*/  IMAD.WIDE R4, R10, 0x2, R2 ;  /* 0x000000020a047825 */ /* 0x001fe200078e0202 */
[----:B------:R-:W-:-:S04]  /*527d0*/  IADD3 R0, R11, 0x7d, RZ ;  /* 0x0000007d0b007810 */ /* 0x000fc80007ffe0ff */
[----:B------:R0:W-:Y:S01]  /*527e0*/  @P5 STG.E.U16 [R4.64], R24 ;  /* 0x0000001804005986 */ /* 0x0001e2000c101506 */
[----:B-1----:R-:W-:Y:S01]  /*527f0*/  IMAD.WIDE R8, R10, 0x2, R14 ;  /* 0x000000020a087825 */ /* 0x002fe200078e020e */
[----:B------:R-:W-:-:S03]  /*52800*/  ISETP.GE.AND P1, PT, R0, c[0x0][0x17c], PT ;  /* 0x00005f0000007a0c */ /* 0x000fc60003f26270 */
[----:B0-----:R-:W-:Y:S01]  /*52810*/  IMAD.WIDE R4, R10, 0x2, R12 ;  /* 0x000000020a047825 */ /* 0x001fe200078e020c */
[----:B------:R-:W-:-:S04]  /*52820*/  PRMT R0, R28, 0x7632, R0 ;  /* 0x000076321c007816 */ /* 0x000fc80000000000 */
[----:B------:R0:W-:Y:S01]  /*52830*/  @P3 STG.E.U16 [R4.64], R28 ;  /* 0x0000001c04003986 */ /* 0x0001e2000c101506 */
[----:B------:R-:W-:-:S03]  /*52840*/  IADD3 R18, R11, 0x7e, RZ ;  /* 0x0000007e0b127810 */ /* 0x000fc60007ffe0ff */
[----:B------:R1:W-:Y:S01]  /*52850*/  @P6 STG.E.U16 [R8.64], R27 ;  /* 0x0000001b08006986 */ /* 0x0003e2000c101506 */
[----:B------:R-:W-:-:S03]  /*52860*/  PRMT R6, R24, 0x7632, R6 ;  /* 0x0000763218067816 */ /* 0x000fc60000000006 */
[----:B0-----:R-:W2:Y:S01]  /*52870*/  LDL.LU R28, [R1+0x2cc] ;  /* 0x0002cc00011c7983 */ /* 0x001ea20000300800 */
[----:B-1----:R-:W-:-:S03]  /*52880*/  IMAD.WIDE R8, R10, 0x2, R20 ;  /* 0x000000020a087825 */ /* 0x002fc600078e0214 */
[----:B------:R-:W3:Y:S04]  /*52890*/  LDL.LU R23, [R1+0x2bc] ;  /* 0x0002bc0001177983 */ /* 0x000ee80000300800 */
[----:B------:R0:W-:Y:S01]  /*528a0*/  @P0 STG.E.U16 [R8.64], R7 ;  /* 0x0000000708000986 */ /* 0x0001e2000c101506 */
[----:B------:R-:W-:Y:S02]  /*528b0*/  ISETP.GE.AND P0, PT, R18, c[0x0][0x17c], PT ;  /* 0x00005f0012007a0c */ /* 0x000fe40003f06270 */
[----:B------:R-:W-:Y:S01]  /*528c0*/  IADD3 R18, R11, 0x7f, RZ ;  /* 0x0000007f0b127810 */ /* 0x000fe20007ffe0ff */
[----:B------:R-:W4:Y:S04]  /*528d0*/  LDL.LU R24, [R1+0x29c] ;  /* 0x00029c0001187983 */ /* 0x000f280000300800 */
[----:B------:R-:W4:Y:S01]  /*528e0*/  LDL.LU R11, [R1+0x1a10] ;  /* 0x001a1000010b7983 */ /* 0x000f220000300800 */
[----:B------:R-:W-:-:S03]  /*528f0*/  PRMT R5, R27, 0x7632, R5 ;  /* 0x000076321b057816 */ /* 0x000fc60000000005 */
[----:B------:R-:W4:Y:S01]  /*52900*/  LDL.LU R27, [R1+0x2dc] ;  /* 0x0002dc00011b7983 */ /* 0x000f220000300800 */
[----:B------:R-:W-:Y:S02]  /*52910*/  ISETP.LT.AND P5, PT, R29, c[0x0][0x178], !P2 ;  /* 0x00005e001d007a0c */ /* 0x000fe400057a1270 */
[----:B------:R-:W-:Y:S02]  /*52920*/  IADD3 R4, R10, c[0x0][0x198], RZ ;  /* 0x000066000a047a10 */ /* 0x000fe40007ffe0ff */
[----:B------:R-:W-:Y:S02]  /*52930*/  ISETP.LT.AND P6, PT, R25, c[0x0][0x178], !P2 ;  /* 0x00005e0019007a0c */ /* 0x000fe400057c1270 */
[----:B------:R-:W-:Y:S01]  /*52940*/  ISETP.LT.AND P3, PT, R26, c[0x0][0x178], !P2 ;  /* 0x00005e001a007a0c */ /* 0x000fe20005761270 */
[C---:B------:R-:W-:Y:S01]  /*52950*/  IMAD.WIDE R16, R4.reuse, 0x2, R2 ;  /* 0x0000000204107825 */ /* 0x040fe200078e0202 */
[----:B------:R-:W-:Y:S02]  /*52960*/  ISETP.LT.AND P2, PT, R19, c[0x0][0x178], !P2 ;  /* 0x00005e0013007a0c */ /* 0x000fe40005741270 */
[----:B------:R-:W-:Y:S01]  /*52970*/  PRMT R10, R7, 0x7632, R10 ;  /* 0x00007632070a7816 */ /* 0x000fe2000000000a */
[----:B0-----:R-:W-:-:S02]  /*52980*/  IMAD.WIDE R8, R4, 0x2, R14 ;  /* 0x0000000204087825 */ /* 0x001fc400078e020e */
[----:B------:R0:W-:Y:S01]  /*52990*/  @P5 STG.E.U16 [R16.64], R6 ;  /* 0x0000000610005986 */ /* 0x0001e2000c101506 */
[----:B------:R-:W-:Y:S01]  /*529a0*/  ISETP.LT.AND P5, PT, R29, c[0x0][0x178], !P4 ;  /* 0x00005e001d007a0c */ /* 0x000fe200067a1270 */
[----:B0-----:R-:W-:-:S04]  /*529b0*/  IMAD.WIDE R6, R4, 0x2, R12 ;  /* 0x0000000204067825 */ /* 0x001fc800078e020c */
[C---:B------:R-:W-:Y:S01]  /*529c0*/  IMAD.WIDE R16, R4.reuse, 0x2, R20 ;  /* 0x0000000204107825 */ /* 0x040fe200078e0214 */
[----:B------:R0:W-:Y:S01]  /*529d0*/  @P6 STG.E.U16 [R6.64], R0 ;  /* 0x0000000006006986 */ /* 0x0001e2000c101506 */
[----:B------:R-:W-:-:S03]  /*529e0*/  IADD3 R4, R4, c[0x0][0x198], RZ ;  /* 0x0000660004047a10 */ /* 0x000fc60007ffe0ff */
[----:B------:R1:W-:Y:S04]  /*529f0*/  @P3 STG.E.U16 [R8.64], R5 ;  /* 0x0000000508003986 */ /* 0x0003e8000c101506 */
[----:B------:R1:W-:Y:S01]  /*52a00*/  @P2 STG.E.U16 [R16.64], R10 ;  /* 0x0000000a10002986 */ /* 0x0003e2000c101506 */
[----:B------:R-:W-:Y:S02]  /*52a10*/  ISETP.LT.AND P2, PT, R25, c[0x0][0x178], !P4 ;  /* 0x00005e0019007a0c */ /* 0x000fe40006741270 */
[----:B------:R-:W-:Y:S01]  /*52a20*/  ISETP.LT.AND P3, PT, R26, c[0x0][0x178], !P4 ;  /* 0x00005e001a007a0c */ /* 0x000fe20006761270 */
[C---:B0-----:R-:W-:Y:S01]  /*52a30*/  IMAD.WIDE R6, R4.reuse, 0x2, R2 ;  /* 0x0000000204067825 */ /* 0x041fe200078e0202 */
[----:B------:R-:W-:Y:S02]  /*52a40*/  ISETP.LT.AND P4, PT, R19, c[0x0][0x178], !P4 ;  /* 0x00005e0013007a0c */ /* 0x000fe40006781270 */
[----:B------:R-:W-:Y:S01]  /*52a50*/  ISETP.LT.AND P6, PT, R29, c[0x0][0x178], !P1 ;  /* 0x00005e001d007a0c */ /* 0x000fe20004fc1270 */
[C---:B-1----:R-:W-:Y:S01]  /*52a60*/  IMAD.WIDE R8, R4.reuse, 0x2, R12 ;  /* 0x0000000204087825 */ /* 0x042fe200078e020c */
[----:B------:R-:W-:-:S05]  /*52a70*/  IADD3 R0, R4, c[0x0][0x198], RZ ;  /* 0x0000660004007a10 */ /* 0x000fca0007ffe0ff */
[----:B------:R-:W-:Y:S01]  /*52a80*/  IMAD.WIDE R16, R0, 0x2, R2 ;  /* 0x0000000200107825 */ /* 0x000fe200078e0202 */
[----:B--2---:R0:W-:Y:S01]  /*52a90*/  @P5 STG.E.U16 [R6.64], R28 ;  /* 0x0000001c06005986 */ /* 0x0041e2000c101506 */
[----:B------:R-:W-:-:S03]  /*52aa0*/  PRMT R10, R28, 0x7632, R10 ;  /* 0x000076321c0a7816 */ /* 0x000fc6000000000a */
[----:B---3--:R1:W-:Y:S01]  /*52ab0*/  @P2 STG.E.U16 [R8.64], R23 ;  /* 0x0000001708002986 */ /* 0x0083e2000c101506 */
[----:B------:R-:W-:Y:S01]  /*52ac0*/  ISETP.LT.AND P2, PT, R25, c[0x0][0x178], !P1 ;  /* 0x00005e0019007a0c */ /* 0x000fe20004f41270 */
[----:B0-----:R-:W-:Y:S01]  /*52ad0*/  IMAD.WIDE R6, R4, 0x2, R14 ;  /* 0x0000000204067825 */ /* 0x001fe200078e020e */
[----:B------:R-:W-:Y:S01]  /*52ae0*/  ISETP.GE.AND P5, PT, R18, c[0x0][0x17c], PT ;  /* 0x00005f0012007a0c */ /* 0x000fe20003fa6270 */
[----:B------:R-:W2:Y:S02]  /*52af0*/  LDL.LU R28, [R1+0x2ac] ;  /* 0x0002ac00011c7983 */ /* 0x000ea40000300800 */
[----:B------:R-:W-:Y:S02]  /*52b00*/  IMAD.WIDE R4, R4, 0x2, R20 ;  /* 0x0000000204047825 */ /* 0x000fe400078e0214 */
[----:B----4-:R-:W-:Y:S04]  /*52b10*/  @P3 STG.E.U16 [R6.64], R24 ;  /* 0x0000001806003986 */ /* 0x010fe8000c101506 */
[----:B------:R0:W-:Y:S01]  /*52b20*/  @P4 STG.E.U16 [R4.64], R11 ;  /* 0x0000000b04004986 */ /* 0x0001e2000c101506 */
[----:B------:R-:W-:-:S03]  /*52b30*/  ISETP.LT.AND P3, PT, R29, c[0x0][0x178], !P0 ;  /* 0x00005e001d007a0c */ /* 0x000fc60004761270 */
[----:B------:R3:W-:Y:S01]  /*52b40*/  @P6 STG.E.U16 [R16.64], R10 ;  /* 0x0000000a10006986 */ /* 0x0007e2000c101506 */
[----:B------:R-:W-:Y:S02]  /*52b50*/  ISETP.LT.AND P6, PT, R26, c[0x0][0x178], !P1 ;  /* 0x00005e001a007a0c */ /* 0x000fe40004fc1270 */
[----:B------:R-:W-:Y:S02]  /*52b60*/  ISETP.LT.AND P1, PT, R19, c[0x0][0x178], !P1 ;  /* 0x00005e0013007a0c */ /* 0x000fe40004f21270 */
[----:B-1----:R-:W-:Y:S01]  /*52b70*/  PRMT R9, R23, 0x7632, R9 ;  /* 0x0000763217097816 */ /* 0x002fe20000000009 */
[C---:B0-----:R-:W-:Y:S01]  /*52b80*/  IMAD.WIDE R4, R0.reuse, 0x2, R12 ;  /* 0x0000000200047825 */ /* 0x041fe200078e020c */
[C---:B------:R-:W-:Y:S02]  /*52b90*/  IADD3 R23, R0.reuse, c[0x0][0x198], RZ ;  /* 0x0000660000177a10 */ /* 0x040fe40007ffe0ff */
[----:B------:R-:W-:Y:S01]  /*52ba0*/  PRMT R18, R11, 0x7632, R18 ;  /* 0x000076320b127816 */ /* 0x000fe20000000012 */
[----:B------:R-:W-:Y:S01]  /*52bb0*/  IMAD.WIDE R6, R0, 0x2, R14 ;  /* 0x0000000200067825 */ /* 0x000fe200078e020e */
[----:B---3--:R-:W-:Y:S01]  /*52bc0*/  PRMT R17, R24, 0x7632, R17 ;  /* 0x0000763218117816 */ /* 0x008fe20000000011 */
[----:B------:R0:W-:Y:S02]  /*52bd0*/  @P2 STG.E.U16 [R4.64], R9 ;  /* 0x0000000904002986 */ /* 0x0001e4000c101506 */
[----:B------:R-:W-:-:S02]  /*52be0*/  IMAD.WIDE R10, R23, 0x2, R2 ;  /* 0x00000002170a7825 */ /* 0x000fc400078e0202 */
[----:B------:R1:W-:Y:S01]  /*52bf0*/  @P6 STG.E.U16 [R6.64], R17 ;  /* 0x0000001106006986 */ /* 0x0003e2000c101506 */
[----:B------:R-:W-:Y:S01]  /*52c00*/  ISETP.LT.AND P4, PT, R29, c[0x0][0x178], !P5 ;  /* 0x00005e001d007a0c */ /* 0x000fe20006f81270 */
[----:B0-----:R-:W-:Y:S02]  /*52c10*/  IMAD.WIDE R8, R0, 0x2, R20 ;  /* 0x0000000200087825 */ /* 0x001fe400078e0214 */
[----:B------:R-:W3:Y:S01]  /*52c20*/  LDL.LU R29, [R1+0x28c] ;  /* 0x00028c00011d7983 */ /* 0x000ee20000300800 */
[----:B------:R-:W-:-:S03]  /*52c30*/  ISETP.LT.AND P2, PT, R25, c[0x0][0x178], !P0 ;  /* 0x00005e0019007a0c */ /* 0x000fc60004741270 */
[----:B------:R2:W-:Y:S01]  /*52c40*/  @P1 STG.E.U16 [R8.64], R18 ;  /* 0x0000001208001986 */ /* 0x0005e2000c101506 */
[----:B------:R-:W-:Y:S02]  /*52c50*/  ISETP.LT.AND P6, PT, R25, c[0x0][0x178], !P5 ;  /* 0x00005e0019007a0c */ /* 0x000fe40006fc1270 */
[C---:B------:R-:W-:Y:S01]  /*52c60*/  ISETP.LT.AND P1, PT, R26.reuse, c[0x0][0x178], !P5 ;  /* 0x00005e001a007a0c */ /* 0x040fe20006f21270 */
[----:B------:R0:W-:Y:S01]  /*52c70*/  @P3 STG.E.U16 [R10.64], R27 ;  /* 0x0000001b0a003986 */ /* 0x0001e2000c101506 */
[----:B------:R-:W-:Y:S02]  /*52c80*/  ISETP.LT.AND P3, PT, R26, c[0x0][0x178], !P0 ;  /* 0x00005e001a007a0c */ /* 0x000fe40004761270 */
[C---:B------:R-:W-:Y:S02]  /*52c90*/  ISETP.LT.AND P0, PT, R19.reuse, c[0x0][0x178], !P0 ;  /* 0x00005e0013007a0c */ /* 0x040fe40004701270 */
[----:B------:R-:W-:Y:S02]  /*52ca0*/  ISETP.LT.AND P5, PT, R19, c[0x0][0x178], !P5 ;  /* 0x00005e0013007a0c */ /* 0x000fe40006fa1270 */
[----:B------:R-:W4:Y:S01]  /*52cb0*/  LDL.LU R19, [R1+0x1a0c] ;  /* 0x001a0c0001137983 */ /* 0x000f220000300800 */
[C---:B------:R-:W-:Y:S01]  /*52cc0*/  IADD3 R25, R23.reuse, c[0x0][0x198], RZ ;  /* 0x0000660017197a10 */ /* 0x040fe20007ffe0ff */
[----:B-1----:R-:W-:Y:S01]  /*52cd0*/  IMAD.WIDE R16, R23, 0x2, R12 ;  /* 0x0000000217107825 */ /* 0x002fe200078e020c */
[----:B------:R-:W-:-:S03]  /*52ce0*/  PRMT R0, R27, 0x7632, R0 ;  /* 0x000076321b007816 */ /* 0x000fc60000000000 */
[----:B------:R-:W-:-:S04]  /*52cf0*/  IMAD.WIDE R4, R23, 0x2, R14 ;  /* 0x0000000217047825 */ /* 0x000fc800078e020e */
[----:B------:R-:W-:-:S04]  /*52d00*/  IMAD.WIDE R6, R23, 0x2, R20 ;  /* 0x0000000217067825 */ /* 0x000fc800078e0214 */
[----:B------:R-:W-:-:S04]  /*52d10*/  IMAD.WIDE R2, R25, 0x2, R2 ;  /* 0x0000000219027825 */ /* 0x000fc800078e0202 */
[----:B------:R-:W-:-:S04]  /*52d20*/  IMAD.WIDE R12, R25, 0x2, R12 ;  /* 0x00000002190c7825 */ /* 0x000fc800078e020c */
[----:B------:R-:W-:-:S04]  /*52d30*/  IMAD.WIDE R14, R25, 0x2, R14 ;  /* 0x00000002190e7825 */ /* 0x000fc800078e020e */
[----:B------:R-:W-:Y:S01]  /*52d40*/  IMAD.WIDE R20, R25, 0x2, R20 ;  /* 0x0000000219147825 */ /* 0x000fe200078e0214 */
[----:B--2---:R-:W-:Y:S01]  /*52d50*/  PRMT R8, R28, 0x7632, R8 ;  /* 0x000076321c087816 */ /* 0x004fe20000000008 */
[----:B------:R0:W-:Y:S01]  /*52d60*/  @P2 STG.E.U16 [R16.64], R28 ;  /* 0x0000001c10002986 */ /* 0x0001e2000c101506 */
[----:B---3--:R-:W-:-:S03]  /*52d70*/  PRMT R9, R29, 0x7632, R9 ;  /* 0x000076321d097816 */ /* 0x008fc60000000009 */
[----:B------:R0:W-:Y:S04]  /*52d80*/  @P3 STG.E.U16 [R4.64], R29 ;  /* 0x0000001d04003986 */ /* 0x0001e8000c101506 */
[----:B----4-:R0:W-:Y:S04]  /*52d90*/  @P0 STG.E.U16 [R6.64], R19 ;  /* 0x0000001306000986 */ /* 0x0101e8000c101506 */
[----:B------:R0:W-:Y:S04]  /*52da0*/  @P4 STG.E.U16 [R2.64], R0 ;  /* 0x0000000002004986 */ /* 0x0001e8000c101506 */
[----:B------:R0:W-:Y:S04]  /*52db0*/  @P6 STG.E.U16 [R12.64], R8 ;  /* 0x000000080c006986 */ /* 0x0001e8000c101506 */
[----:B------:R0:W-:Y:S01]  /*52dc0*/  @P1 STG.E.U16 [R14.64], R9 ;  /* 0x000000090e001986 */ /* 0x0001e2000c101506 */
[----:B------:R-:W-:Y:S05]  /*52dd0*/  @!P5 EXIT ;  /* 0x000000000000d94d */ /* 0x000fea0003800000 */
[----:B0-----:R-:W-:-:S05]  /*52de0*/  PRMT R10, R19, 0x7632, R10 ;  /* 0x00007632130a7816 */ /* 0x001fca000000000a */
[----:B------:R-:W-:Y:S01]  /*52df0*/  STG.E.U16 [R20.64], R10 ;  /* 0x0000000a14007986 */ /* 0x000fe2000c101506 */
[----:B------:R-:W-:Y:S05]  /*52e00*/  EXIT ;  /* 0x000000000000794d */ /* 0x000fea0003800000 */
.L_x_3:
[----:B------:R-:W-:-:S00]  /*52e10*/  BRA `(.L_x_3) ;  /* 0xfffffff000007947 */ /* 0x000fc0000383ffff */
[----:B------:R-:W-:-:S00]  /*52e20*/  NOP ;  /* 0x0000000000007918 */ /* 0x000fc00000000000 */
        /* <DEDUP_REMOVED lines=13> */
.L_x_4:


//--------------------- .nv.shared.matmul_kernel  --------------------------
	.section	.nv.shared.matmul_kernel,"aw",@nobits
	.sectionflags	@""
	.align	16
